def matmul_kernel(
    a_ptr,
    b_ptr,
    c_ptr,
    M,
    N,
    K,
    stride_am,
    stride_ak,
    stride_bk,
    stride_bn,
    stride_cm,
    stride_cn,
    BLOCK_M: tl.constexpr,
    BLOCK_N: tl.constexpr,
    BLOCK_K: tl.constexpr,
    GROUP_M: tl.constexpr,
):
    pid = tl.program_id(axis=0)
    num_pid_m = tl.cdiv(M, BLOCK_M)
    num_pid_n = tl.cdiv(N, BLOCK_N)
    num_pid_in_group = GROUP_M * num_pid_n
    group_id = pid // num_pid_in_group
    first_pid_m = group_id * GROUP_M
    group_size_m = min(num_pid_m - first_pid_m, GROUP_M)
    pid_m = first_pid_m + ((pid % num_pid_in_group) % group_size_m)
    pid_n = (pid % num_pid_in_group) // group_size_m

    offs_am = (pid_m * BLOCK_M + tl.arange(0, BLOCK_M)) % M
    offs_bn = (pid_n * BLOCK_N + tl.arange(0, BLOCK_N)) % N
    offs_k = tl.arange(0, BLOCK_K)
    a_ptrs = a_ptr + offs_am[:, None] * stride_am + offs_k[None, :] * stride_ak
    b_ptrs = b_ptr + offs_k[:, None] * stride_bk + offs_bn[None, :] * stride_bn

    acc = tl.zeros((BLOCK_M, BLOCK_N), dtype=tl.float32)
    for kk in range(0, tl.cdiv(K, BLOCK_K)):
        a = tl.load(a_ptrs, mask=offs_k[None, :] < K - kk * BLOCK_K, other=0.0)
        b = tl.load(b_ptrs, mask=offs_k[:, None] < K - kk * BLOCK_K, other=0.0)
        acc = tl.dot(a, b, acc)
        a_ptrs += BLOCK_K * stride_ak
        b_ptrs += BLOCK_K * stride_bk

    c = acc.to(c_ptr.dtype.element_ty)
    offs_cm = pid_m * BLOCK_M + tl.arange(0, BLOCK_M)
    offs_cn = pid_n * BLOCK_N + tl.arange(0, BLOCK_N)
    c_ptrs = c_ptr + offs_cm[:, None] * stride_cm + offs_cn[None, :] * stride_cn
    mask = (offs_cm[:, None] < M) & (offs_cn[None, :] < N)
    tl.store(c_ptrs, c, mask=mask)

# config = {"BLOCK_K": 128, "BLOCK_M": 128, "BLOCK_N": 512, "GROUP_M": 8, "arch": "sm_100", "dtype": "fp8e5m2", "num_ctas": 1, "num_stages": 3, "num_warps": 4}
# arch = sm_100


// ===== COMPILED SASS (sm_100a) =====

	.target	sm_100a

	.elftype	@"ET_EXEC"


//--------------------- .note.nv.tkinfo           --------------------------
	.section	.note.nv.tkinfo,"",@"SHT_NOTE"
	.sectionflags	@"SHF_NOTE_NV_TKINFO"
	.tkinfo
        /*0018*/ 	.word	0x00000081
        /*0030*/ 	.string	""
        /*0030*/ 	.string	"ptxas-blackwell"
        /*0030*/ 	.string	"Cuda compilation tools, release 12.9, V12.9.86"
        /*0030*/ 	.string	"Build cuda_12.9.r12.9/compiler.36037853_0"
        /*0030*/ 	.string	"-v  -suppress-debug-info  -lineinfo  -arch sm_100a "



//--------------------- .note.nv.cuver            --------------------------
	.section	.note.nv.cuver,"",@"SHT_NOTE"
	.sectionflags	@"SHF_NOTE_NV_CUVER"
        /*0018*/ 	.short	0x0001
        /*001a*/ 	.short	0x0064
        /*001c*/ 	.short	0x0001
        /*001e*/ 	.short	0x0000
        /*0020*/ 	.short	0x0001
        /*0022*/ 	.short	0x0000


//--------------------- .nv.info                  --------------------------
	.section	.nv.info,"",@"SHT_CUDA_INFO"
	.align	4


	//----- nvinfo : EIATTR_REGCOUNT
	.align		4
        /*0000*/ 	.byte	0x04, 0x2f
        /*0002*/ 	.short	(.L_4 - .L_3)
	.align		4
.L_3:
        /*0004*/ 	.word	index@(matmul_kernel)
        /*0008*/ 	.word	0x00000060


	//----- nvinfo : EIATTR_FRAME_SIZE
	.align		4
.L_4:
        /*000c*/ 	.byte	0x04, 0x11
        /*000e*/ 	.short	(.L_6 - .L_5)
	.align		4
.L_5:
        /*0010*/ 	.word	index@($__internal_2_$__cuda_sm10x_tcgen05_guardrail_trap_unallocated_columns_being_dealloced)
        /*0014*/ 	.word	0x00002da8


	//----- nvinfo : EIATTR_FRAME_SIZE
	.align		4
.L_6:
        /*0018*/ 	.byte	0x04, 0x11
        /*001a*/ 	.short	(.L_8 - .L_7)
	.align		4
.L_7:
        /*001c*/ 	.word	index@($__internal_1_$__cuda_sm10x_tcgen05_guardrail_trap_phase_invalid_during_alloc)
        /*0020*/ 	.word	0x00002da8


	//----- nvinfo : EIATTR_FRAME_SIZE
	.align		4
.L_8:
        /*0024*/ 	.byte	0x04, 0x11
        /*0026*/ 	.short	(.L_10 - .L_9)
	.align		4
.L_9:
        /*0028*/ 	.word	index@($__internal_0_$__cuda_sm10x_tcgen05_guardrail_trap_col_being_dealloced_not_returned_by_alloc)
        /*002c*/ 	.word	0x00002da8


	//----- nvinfo : EIATTR_FRAME_SIZE
	.align		4
.L_10:
        /*0030*/ 	.byte	0x04, 0x11
        /*0032*/ 	.short	(.L_12 - .L_11)
	.align		4
.L_11:
        /*0034*/ 	.word	index@(matmul_kernel)
        /*0038*/ 	.word	0x00002da8


	//----- nvinfo : EIATTR_MIN_STACK_SIZE
	.align		4
.L_12:
        /*003c*/ 	.byte	0x04, 0x12
        /*003e*/ 	.short	(.L_14 - .L_13)
	.align		4
.L_13:
        /*0040*/ 	.word	index@(matmul_kernel)
        /*0044*/ 	.word	0x00002da8
.L_14:


//--------------------- .nv.info.matmul_kernel    --------------------------
	.section	.nv.info.matmul_kernel,"",@"SHT_CUDA_INFO"
	.sectionflags	@""
	.align	4


	//----- nvinfo : EIATTR_CUDA_API_VERSION
	.align		4
        /*0000*/ 	.byte	0x04, 0x37
        /*0002*/ 	.short	(.L_16 - .L_15)
.L_15:
        /*0004*/ 	.word	0x00000081


	//----- nvinfo : EIATTR_KPARAM_INFO
	.align		4
.L_16:
        /*0008*/ 	.byte	0x04, 0x17
        /*000a*/ 	.short	(.L_18 - .L_17)
.L_17:
        /*000c*/ 	.word	0x00000000
        /*0010*/ 	.short	0x000d
        /*0012*/ 	.short	0x0048
        /*0014*/ 	.byte	0x00, 0xf4, 0x21, 0x00


	//----- nvinfo : EIATTR_KPARAM_INFO
	.align		4
.L_18:
        /*0018*/ 	.byte	0x04, 0x17
        /*001a*/ 	.short	(.L_20 - .L_19)
.L_19:
        /*001c*/ 	.word	0x00000000
        /*0020*/ 	.short	0x000c
        /*0022*/ 	.short	0x0040
        /*0024*/ 	.byte	0x00, 0xf4, 0x21, 0x00


	//----- nvinfo : EIATTR_KPARAM_INFO
	.align		4
.L_20:
        /*0028*/ 	.byte	0x04, 0x17
        /*002a*/ 	.short	(.L_22 - .L_21)
.L_21:
        /*002c*/ 	.word	0x00000000
        /*0030*/ 	.short	0x000b
        /*0032*/ 	.short	0x0038
        /*0034*/ 	.byte	0x00, 0xf0, 0x11, 0x00


	//----- nvinfo : EIATTR_KPARAM_INFO
	.align		4
.L_22:
        /*0038*/ 	.byte	0x04, 0x17
        /*003a*/ 	.short	(.L_24 - .L_23)
.L_23:
        /*003c*/ 	.word	0x00000000
        /*0040*/ 	.short	0x000a
        /*0042*/ 	.short	0x0034
        /*0044*/ 	.byte	0x00, 0xf0, 0x11, 0x00


	//----- nvinfo : EIATTR_KPARAM_INFO
	.align		4
.L_24:
        /*0048*/ 	.byte	0x04, 0x17
        /*004a*/ 	.short	(.L_26 - .L_25)
.L_25:
        /*004c*/ 	.word	0x00000000
        /*0050*/ 	.short	0x0009
        /*0052*/ 	.short	0x0030
        /*0054*/ 	.byte	0x00, 0xf0, 0x11, 0x00


	//----- nvinfo : EIATTR_KPARAM_INFO
	.align		4
.L_26:
        /*0058*/ 	.byte	0x04, 0x17
        /*005a*/ 	.short	(.L_28 - .L_27)
.L_27:
        /*005c*/ 	.word	0x00000000
        /*0060*/ 	.short	0x0008
        /*0062*/ 	.short	0x002c
        /*0064*/ 	.byte	0x00, 0xf0, 0x11, 0x00


	//----- nvinfo : EIATTR_KPARAM_INFO
	.align		4
.L_28:
        /*0068*/ 	.byte	0x04, 0x17
        /*006a*/ 	.short	(.L_30 - .L_29)
.L_29:
        /*006c*/ 	.word	0x00000000
        /*0070*/ 	.short	0x0007
        /*0072*/ 	.short	0x0028
        /*0074*/ 	.byte	0x00, 0xf0, 0x11, 0x00


	//----- nvinfo : EIATTR_KPARAM_INFO
	.align		4
.L_30:
        /*0078*/ 	.byte	0x04, 0x17
        /*007a*/ 	.short	(.L_32 - .L_31)
.L_31:
        /*007c*/ 	.word	0x00000000
        /*0080*/ 	.short	0x0006
        /*0082*/ 	.short	0x0024
        /*0084*/ 	.byte	0x00, 0xf0, 0x11, 0x00


	//----- nvinfo : EIATTR_KPARAM_INFO
	.align		4
.L_32:
        /*0088*/ 	.byte	0x04, 0x17
        /*008a*/ 	.short	(.L_34 - .L_33)
.L_33:
        /*008c*/ 	.word	0x00000000
        /*0090*/ 	.short	0x0005
        /*0092*/ 	.short	0x0020
        /*0094*/ 	.byte	0x00, 0xf0, 0x11, 0x00


	//----- nvinfo : EIATTR_KPARAM_INFO
	.align		4
.L_34:
        /*0098*/ 	.byte	0x04, 0x17
        /*009a*/ 	.short	(.L_36 - .L_35)
.L_35:
        /*009c*/ 	.word	0x00000000
        /*00a0*/ 	.short	0x0004
        /*00a2*/ 	.short	0x001c
        /*00a4*/ 	.byte	0x00, 0xf0, 0x11, 0x00


	//----- nvinfo : EIATTR_KPARAM_INFO
	.align		4
.L_36:
        /*00a8*/ 	.byte	0x04, 0x17
        /*00aa*/ 	.short	(.L_38 - .L_37)
.L_37:
        /*00ac*/ 	.word	0x00000000
        /*00b0*/ 	.short	0x0003
        /*00b2*/ 	.short	0x0018
        /*00b4*/ 	.byte	0x00, 0xf0, 0x11, 0x00


	//----- nvinfo : EIATTR_KPARAM_INFO
	.align		4
.L_38:
        /*00b8*/ 	.byte	0x04, 0x17
        /*00ba*/ 	.short	(.L_40 - .L_39)
.L_39:
        /*00bc*/ 	.word	0x00000000
        /*00c0*/ 	.short	0x0002
        /*00c2*/ 	.short	0x0010
        /*00c4*/ 	.byte	0x00, 0xf4, 0x21, 0x00


	//----- nvinfo : EIATTR_KPARAM_INFO
	.align		4
.L_40:
        /*00c8*/ 	.byte	0x04, 0x17
        /*00ca*/ 	.short	(.L_42 - .L_41)
.L_41:
        /*00cc*/ 	.word	0x00000000
        /*00d0*/ 	.short	0x0001
        /*00d2*/ 	.short	0x0008
        /*00d4*/ 	.byte	0x00, 0xf4, 0x21, 0x00


	//----- nvinfo : EIATTR_KPARAM_INFO
	.align		4
.L_42:
        /*00d8*/ 	.byte	0x04, 0x17
        /*00da*/ 	.short	(.L_44 - .L_43)
.L_43:
        /*00dc*/ 	.word	0x00000000
        /*00e0*/ 	.short	0x0000
        /*00e2*/ 	.short	0x0000
        /*00e4*/ 	.byte	0x00, 0xf4, 0x21, 0x00


	//----- nvinfo : EIATTR_AT_ENTRY_FRAGMENTS
	.align		4
.L_44:
        /*00e8*/ 	.byte	0x04, 0x4f
        /*00ea*/ 	.short	(.L_46 - .L_45)


	//   ....[0]....
.L_45:
        /*00ec*/ 	.word	0x00000004


	//----- nvinfo : EIATTR_RESERVED_SMEM_USED
	.align		4
.L_46:
        /*00f0*/ 	.byte	0x01, 0x41
	.zero		2


	//----- nvinfo : EIATTR_SPARSE_MMA_MASK
	.align		4
        /*00f4*/ 	.byte	0x03, 0x50
        /*00f6*/ 	.short	0x0000


	//----- nvinfo : EIATTR_TCGEN05_1CTA_USED
	.align		4
        /*00f8*/ 	.byte	0x01, 0x51
	.zero		2


	//----- nvinfo : EIATTR_MAXREG_COUNT
	.align		4
        /*00fc*/ 	.byte	0x03, 0x1b
        /*00fe*/ 	.short	0x00ff


	//----- nvinfo : EIATTR_NUM_BARRIERS
	.align		4
        /*0100*/ 	.byte	0x02, 0x4c
        /*0102*/ 	.byte	0x01
	.zero		1


	//----- nvinfo : EIATTR_ANNOTATIONS
	.align		4
        /*0104*/ 	.byte	0x04, 0x55
        /*0106*/ 	.short	(.L_48 - .L_47)


	//   ....[0]....
.L_47:
        /*0108*/ 	.word	0x00000001
        /*010c*/ 	.byte	0xf0, 0x09, 0x00, 0x00, 0x01, 0x00, 0x00, 0x00, 0x40, 0x0d, 0x00, 0x00, 0x01, 0x00, 0x00, 0x00
        /* <DEDUP_REMOVED lines=1423> */
        /*5a0c*/ 	.byte	0x10, 0x7f, 0x02, 0x00, 0x01, 0x00, 0x00, 0x00, 0xb0, 0x7f, 0x02, 0x00


	//----- nvinfo : EIATTR_INT_WARP_WIDE_INSTR_OFFSETS
	.align		4
.L_48:
        /*5a18*/ 	.byte	0x04, 0x31
        /*5a1a*/ 	.short	(.L_50 - .L_49)


	//   ....[0]....
.L_49:
        /*5a1c*/ 	.word	0x0000feb0


	//   ....[1]....
        /*5a20*/ 	.word	0x0000fec0


	//   ....[2]....
        /*5a24*/ 	.word	0x0003c7d0


	//   ....[3]....
        /*5a28*/ 	.word	0x00084230


	//   ....[4]....
        /*5a2c*/ 	.word	0x00084280


	//----- nvinfo : EIATTR_COOP_GROUP_MASK_REGIDS
	.align		4
.L_50:
        /*5a30*/ 	.byte	0x04, 0x29
        /*5a32*/ 	.short	(.L_52 - .L_51)


	//   ....[0]....
.L_51:
        /*5a34*/ 	.word	0xffffffff


	//   ....[1]....
        /*5a38*/ 	.word	0xffffffff


	//   ....[2]....
        /*5a3c*/ 	.word	0xffffffff


	//   ....[3]....
        /*5a40*/ 	.word	0xffffffff


	//----- nvinfo : EIATTR_COOP_GROUP_INSTR_OFFSETS
	.align		4
.L_52:
        /*5a44*/ 	.byte	0x04, 0x28
        /*5a46*/ 	.short	(.L_54 - .L_53)


	//   ....[0]....
.L_53:
        /*5a48*/ 	.word	0x00000070


	//   ....[1]....
        /*5a4c*/ 	.word	0x00000330


	//   ....[2]....
        /*5a50*/ 	.word	0x000840c0


	//   ....[3]....
        /*5a54*/ 	.word	0x00084330


	//----- nvinfo : EIATTR_VRC_CTA_INIT_COUNT
	.align		4
.L_54:
        /*5a58*/ 	.byte	0x02, 0x4a
        /*5a5a*/ 	.byte	0x80
	.zero		1


	//----- nvinfo : EIATTR_MBARRIER_INSTR_OFFSETS
	.align		4
        /*5a5c*/ 	.byte	0x04, 0x39
        /*5a5e*/ 	.short	(.L_56 - .L_55)


	//   ....[0]....
.L_55:
        /*5a60*/ 	.word	0x00010e60
        /*5a64*/ 	.word	0x000000ff
        /*5a68*/ 	.word	0x00000000
        /*5a6c*/ 	.short	0x0100
        /*5a6e*/ 	.byte	0x0a
	.zero		1


	//   ....[1]....
        /*5a70*/ 	.word	0x0003c800
        /*5a74*/ 	.word	0x000000ff
        /*5a78*/ 	.word	0x00028008
        /*5a7c*/ 	.short	0x0100
        /*5a7e*/ 	.byte	0x08
	.zero		1


	//   ....[2]....
        /*5a80*/ 	.word	0x00045bf0
        /*5a84*/ 	.word	0x000000ff
        /*5a88*/ 	.word	0x00000000
        /*5a8c*/ 	.short	0x010a
        /*5a8e*/ 	.byte	0x0a
	.zero		1


	//   ....[3]....
        /*5a90*/ 	.word	0x0006c490
        /*5a94*/ 	.word	0x000000ff
        /*5a98*/ 	.word	0x00000000
        /*5a9c*/ 	.short	0x010a
        /*5a9e*/ 	.byte	0x0a
	.zero		1


	//   ....[4]....
        /*5aa0*/ 	.word	0x0006c610
        /*5aa4*/ 	.word	0x000000ff
        /*5aa8*/ 	.word	0x00028000
        /*5aac*/ 	.short	0x0108
        /*5aae*/ 	.byte	0x08
	.zero		1


	//   ....[5]....
        /*5ab0*/ 	.word	0x0006c720
        /*5ab4*/ 	.word	0x000000ff
        /*5ab8*/ 	.word	0x00028008
        /*5abc*/ 	.short	0x0108
        /*5abe*/ 	.byte	0x08
	.zero		1


	//   ....[6]....
        /*5ac0*/ 	.word	0x00084350
        /*5ac4*/ 	.word	0x000000ff
        /*5ac8*/ 	.word	0x00000000
        /*5acc*/ 	.short	0x010a
        /*5ace*/ 	.byte	0x0a
	.zero		1


	//   ....[7]....
        /*5ad0*/ 	.word	0x00084380
        /*5ad4*/ 	.word	0x000000ff
        /*5ad8*/ 	.word	0x00000000
        /*5adc*/ 	.short	0x010a
        /*5ade*/ 	.byte	0x0a
	.zero		1


	//----- nvinfo : EIATTR_NUM_MBARRIERS
	.align		4
.L_56:
        /*5ae0*/ 	.byte	0x03, 0x38
        /*5ae2*/ 	.short	0x0002


	//----- nvinfo : EIATTR_EXIT_INSTR_OFFSETS
	.align		4
        /*5ae4*/ 	.byte	0x04, 0x1c
        /*5ae6*/ 	.short	(.L_58 - .L_57)


	//   ....[0]....
.L_57:
        /*5ae8*/ 	.word	0x00084340


	//----- nvinfo : EIATTR_REQNTID
	.align		4
.L_58:
        /*5aec*/ 	.byte	0x04, 0x10
        /*5aee*/ 	.short	(.L_60 - .L_59)
.L_59:
        /*5af0*/ 	.word	0x00000080
        /*5af4*/ 	.word	0x00000001
        /*5af8*/ 	.word	0x00000001


	//----- nvinfo : EIATTR_CRS_STACK_SIZE
	.align		4
.L_60:
        /*5afc*/ 	.byte	0x04, 0x1e
        /*5afe*/ 	.short	(.L_62 - .L_61)
.L_61:
        /*5b00*/ 	.word	0x00000000


	//----- nvinfo : EIATTR_CBANK_PARAM_SIZE
	.align		4
.L_62:
        /*5b04*/ 	.byte	0x03, 0x19
        /*5b06*/ 	.short	0x0050


	//----- nvinfo : EIATTR_PARAM_CBANK
	.align		4
        /*5b08*/ 	.byte	0x04, 0x0a
        /*5b0a*/ 	.short	(.L_64 - .L_63)
	.align		4
.L_63:
        /*5b0c*/ 	.word	index@(.nv.constant0.matmul_kernel)
        /*5b10*/ 	.short	0x0380
        /*5b12*/ 	.short	0x0050


	//----- nvinfo : EIATTR_SW_WAR
	.align		4
.L_64:
        /*5b14*/ 	.byte	0x04, 0x36
        /*5b16*/ 	.short	(.L_66 - .L_65)
.L_65:
        /*5b18*/ 	.word	0x00000008
.L_66:


//--------------------- .nv.compat                --------------------------
	.section	.nv.compat,"",@"SHT_CUDA_COMPAT_INFO"
	.align	4
        /*0000*/ 	.byte	0x02, 0x02, 0x02, 0x00, 0x02, 0x05, 0x05, 0x00, 0x02, 0x03, 0x00, 0x00, 0x02, 0x06, 0x01, 0x00


//--------------------- .nv.callgraph             --------------------------
	.section	.nv.callgraph,"",@"SHT_CUDA_CALLGRAPH"
	.align	4
	.sectionentsize	8
	.align		4
        /*0000*/ 	.word	0x00000000
	.align		4
        /*0004*/ 	.word	0xffffffff
	.align		4
        /*0008*/ 	.word	0x00000000
	.align		4
        /*000c*/ 	.word	0xfffffffe
	.align		4
        /*0010*/ 	.word	0x00000000
	.align		4
        /*0014*/ 	.word	0xfffffffd
	.align		4
        /*0018*/ 	.word	0x00000000
	.align		4
        /*001c*/ 	.word	0xfffffffc


//--------------------- .text.matmul_kernel       --------------------------
	.section	.text.matmul_kernel,"ax",@progbits
	.align	128
        .global         matmul_kernel
        .type           matmul_kernel,@function
        .size           matmul_kernel,(.L_x_20 - matmul_kernel)
        .other          matmul_kernel,@"STO_CUDA_ENTRY STV_DEFAULT"
matmul_kernel:
.text.matmul_kernel:
[----:B------:R-:W0:Y:S01]  /*0000*/  LDC R1, c[0x0][0x37c] ;  /* 0x0000df00ff017b82 */ /* 0x000e220000000800 */
[----:B------:R-:W1:Y:S01]  /*0010*/  S2R R3, SR_TID.X ;  /* 0x0000000000037919 */ /* 0x000e620000002100 */
[----:B0-----:R-:W-:Y:S01]  /*0020*/  VIADD R1, R1, 0xffffd258 ;  /* 0xffffd25801017836 */ /* 0x001fe20000000000 */
[----:B-1----:R-:W-:-:S13]  /*0030*/  ISETP.GE.U32.AND P0, PT, R3, 0x20, PT ;  /* 0x000000200300780c */ /* 0x002fda0003f06070 */
[----:B------:R-:W-:Y:S02]  /*0040*/  VOTEU.ANY UP0, P0 ;  /* 0x0000000000ff7886 */ /* 0x000fe40000000100 */
[----:B------:R-:W-:Y:S05]  /*0050*/  BRA.U UP0, `(.L_x_0) ;  /* 0x0000000100b87547 */ /* 0x000fea000b800000 */
[----:B------:R-:W0:Y:S01]  /*0060*/  S2UR UR6, SR_CgaCtaId ;  /* 0x00000000000679c3 */ /* 0x000e220000008800 */
[----:B------:R-:W-:Y:S01]  /*0070*/  NOP ;  /* 0x0000000000007918 */ /* 0x000fe20000000000 */
[----:B------:R-:W-:Y:S02]  /*0080*/  UMOV UR4, 0x40 ;  /* 0x0000004000047882 */ /* 0x000fe40000000000 */
[----:B0-----:R-:W-:-:S09]  /*0090*/  ULEA UR4, UR6, UR4, 0x18 ;  /* 0x0000000406047291 */ /* 0x001fd2000f8ec0ff */
[----:B------:R-:W0:Y:S01]  /*00a0*/  LDS.U8 R0, [UR4] ;  /* 0x00000004ff007984 */ /* 0x000e220008000000 */
[----:B------:R-:W-:Y:S02]  /*00b0*/  UMOV UR4, 0x400 ;  /* 0x0000040000047882 */ /* 0x000fe40000000000 */
[----:B------:R-:W-:Y:S01]  /*00c0*/  ULEA UR4, UR6, UR4, 0x18 ;  /* 0x0000000406047291 */ /* 0x000fe2000f8ec0ff */
[----:B0-----:R-:W-:-:S13]  /*00d0*/  ISETP.NE.AND P0, PT, R0, RZ, PT ;  /* 0x000000ff0000720c */ /* 0x001fda0003f05270 */
[----:B------:R-:W-:Y:S05]  /*00e0*/  @P0 BRA `(.L_x_1) ;  /* 0x00000000007c0947 */ /* 0x000fea0003800000 */
[----:B------:R-:W-:-:S13]  /*00f0*/  ELECT P0, URZ, PT ;  /* 0x0000000000ff782f */ /* 0x000fda0003800000 */
[----:B------:R-:W-:Y:S05]  /*0100*/  @!P0 BRA `(.L_x_2) ;  /* 0x0000000000848947 */ /* 0x000fea0003800000 */
[----:B------:R-:W-:Y:S01]  /*0110*/  UMOV UR5, 0x10 ;  /* 0x0000001000057882 */ /* 0x000fe20000000000 */
[----:B------:R-:W-:Y:S02]  /*0120*/  IMAD.MOV.U32 R7, RZ, RZ, 0x1 ;  /* 0x00000001ff077424 */ /* 0x000fe400078e00ff */
[----:B------:R-:W-:Y:S02]  /*0130*/  IMAD.MOV.U32 R5, RZ, RZ, 0xffff ;  /* 0x0000ffffff057424 */ /* 0x000fe400078e00ff */
[----:B------:R-:W-:Y:S04]  /*0140*/  DEPBAR.LE SB0, 0x36 ;  /* 0x00008d800000791a */ /* 0x000fe80000000000 */
[----:B------:R-:W0:Y:S02]  /*0150*/  UTCATOMSWS.FIND_AND_SET.ALIGN UP1, UR5, UR5 ;  /* 0x00000005000575e3 */ /* 0x000e240008020800 */
[----:B0-----:R-:W-:-:S04]  /*0160*/  PLOP3.LUT P0, PT, PT, PT, UP1, 0x80, 0x8 ;  /* 0x000000000008781c */ /* 0x001fc80003f0f018 */
[----:B------:R-:W-:-:S04]  /*0170*/  SEL R0, RZ, 0xffffffff, !P0 ;  /* 0xffffffffff007807 */ /* 0x000fc80004000000 */
[----:B------:R-:W-:Y:S01]  /*0180*/  ISETP.NE.AND P0, PT, R0, RZ, PT ;  /* 0x000000ff0000720c */ /* 0x000fe20003f05270 */
[----:B------:R-:W-:-:S12]  /*0190*/  IMAD.U32 R0, RZ, RZ, UR5 ;  /* 0x00000005ff007e24 */ /* 0x000fd8000f8e00ff */
[----:B------:R-:W-:Y:S05]  /*01a0*/  @P0 BRA `(.L_x_3) ;  /* 0x0000000000240947 */ /* 0x000fea0003800000 */
.L_x_4:
[----:B------:R-:W-:Y:S05]  /*01b0*/  NANOSLEEP 0x64 ;  /* 0x000000640000795d */ /* 0x000fea0003800000 */
[----:B------:R-:W-:-:S05]  /*01c0*/  UMOV UR5, 0x10 ;  /* 0x0000001000057882 */ /* 0x000fca0000000000 */
[----:B------:R-:W-:Y:S04]  /*01d0*/  DEPBAR.LE SB0, 0x36 ;  /* 0x00008d800000791a */ /* 0x000fe80000000000 */
[----:B------:R-:W0:Y:S02]  /*01e0*/  UTCATOMSWS.FIND_AND_SET.ALIGN UP1, UR5, UR5 ;  /* 0x00000005000575e3 */ /* 0x000e240008020800 */
[----:B0-----:R-:W-:-:S04]  /*01f0*/  PLOP3.LUT P0, PT, PT, PT, UP1, 0x80, 0x8 ;  /* 0x000000000008781c */ /* 0x001fc80003f0f018 */
[----:B------:R-:W-:-:S04]  /*0200*/  SEL R0, RZ, 0xffffffff, !P0 ;  /* 0xffffffffff007807 */ /* 0x000fc80004000000 */
[----:B------:R-:W-:Y:S01]  /*0210*/  ISETP.NE.AND P0, PT, R0, RZ, PT ;  /* 0x000000ff0000720c */ /* 0x000fe20003f05270 */
[----:B------:R-:W-:-:S12]  /*0220*/  IMAD.U32 R0, RZ, RZ, UR5 ;  /* 0x00000005ff007e24 */ /* 0x000fd8000f8e00ff */
[----:B------:R-:W-:Y:S05]  /*0230*/  @!P0 BRA `(.L_x_4) ;  /* 0xfffffffc00dc8947 */ /* 0x000fea000383ffff */
.L_x_3:
[C---:B------:R-:W-:Y:S01]  /*0240*/  VIADD R4, R0.reuse, 0x10 ;  /* 0x0000001000047836 */ /* 0x040fe20000000000 */
[----:B------:R-:W-:Y:S01]  /*0250*/  UMOV UR5, 0x50 ;  /* 0x0000005000057882 */ /* 0x000fe20000000000 */
[----:B------:R-:W-:Y:S01]  /*0260*/  SHF.L.U32 R2, R5, R0, RZ ;  /* 0x0000000005027219 */ /* 0x000fe200000006ff */
[----:B------:R-:W-:Y:S01]  /*0270*/  ULEA UR5, UR6, UR5, 0x18 ;  /* 0x0000000506057291 */ /* 0x000fe2000f8ec0ff */
[----:B------:R-:W-:Y:S01]  /*0280*/  IMAD.SHL.U32 R0, R0, 0x20, RZ ;  /* 0x0000002000007824 */ /* 0x000fe200078e00ff */
[----:B------:R-:W-:-:S04]  /*0290*/  SHF.L.U32 R5, R7, R4, RZ ;  /* 0x0000000407057219 */ /* 0x000fc800000006ff */
[----:B------:R-:W-:-:S05]  /*02a0*/  LOP3.LUT R2, R5, R2, RZ, 0xfc, !PT ;  /* 0x0000000205027212 */ /* 0x000fca00078efcff */
[----:B------:R0:W-:Y:S04]  /*02b0*/  ATOMS.OR RZ, [UR5], R2 ;  /* 0x00000002ffff798c */ /* 0x0001e8000b000005 */
[----:B------:R0:W-:Y:S01]  /*02c0*/  STS [UR4], R0 ;  /* 0x00000000ff007988 */ /* 0x0001e20008000804 */
[----:B------:R-:W-:Y:S05]  /*02d0*/  BRA `(.L_x_2) ;  /* 0x0000000000107947 */ /* 0x000fea0003800000 */
.L_x_1:
[----:B------:R-:W-:Y:S01]  /*02e0*/  IMAD.MOV.U32 R0, RZ, RZ, -0x1 ;  /* 0xffffffffff007424 */ /* 0x000fe200078e00ff */
[----:B------:R-:W-:-:S04]  /*02f0*/  MOV R4, 0x320 ;  /* 0x0000032000047802 */ /* 0x000fc80000000f00 */
[----:B------:R0:W-:Y:S03]  /*0300*/  STS [UR4], R0 ;  /* 0x00000000ff007988 */ /* 0x0001e60008000804 */
[----:B0-----:R-:W-:Y:S05]  /*0310*/  CALL.REL.NOINC `($__internal_1_$__cuda_sm10x_tcgen05_guardrail_trap_phase_invalid_during_alloc) ;  /* 0x0000084000307944 */ /* 0x001fea0003c00000 */
.L_x_2:
[----:B------:R-:W-:Y:S05]  /*0320*/  WARPSYNC.ALL ;  /* 0x0000000000007948 */ /* 0x000fea0003800000 */
[----:B------:R-:W-:Y:S01]  /*0330*/  NOP ;  /* 0x0000000000007918 */ /* 0x000fe20000000000 */
.L_x_0:
[----:B------:R-:W1:Y:S01]  /*0340*/  LDC.64 R8, c[0x0][0x398] ;  /* 0x0000e600ff087b82 */ /* 0x000e620000000a00 */
[----:B------:R-:W2:Y:S01]  /*0350*/  S2R R7, SR_CTAID.X ;  /* 0x0000000000077919 */ /* 0x000ea20000002500 */
[----:B------:R-:W-:Y:S01]  /*0360*/  IMAD.MOV.U32 R16, RZ, RZ, RZ ;  /* 0x000000ffff107224 */ /* 0x000fe200078e00ff */
[----:B------:R-:W-:Y:S01]  /*0370*/  UMOV UR8, 0x400 ;  /* 0x0000040000087882 */ /* 0x000fe20000000000 */
[----:B------:R-:W3:Y:S04]  /*0380*/  LDCU UR11, c[0x0][0x3a0] ;  /* 0x00007400ff0b77ac */ /* 0x000ee80008000800 */
[----:B------:R-:W4:Y:S01]  /*0390*/  S2UR UR5, SR_CgaCtaId ;  /* 0x00000000000579c3 */ /* 0x000f220000008800 */
[----:B------:R-:W0:Y:S01]  /*03a0*/  LDCU UR12, c[0x0][0x3ac] ;  /* 0x00007580ff0c77ac */ /* 0x000e220008000800 */
[----:B------:R-:W0:Y:S01]  /*03b0*/  LDCU.64 UR16, c[0x0][0x388] ;  /* 0x00007100ff1077ac */ /* 0x000e220008000a00 */
[----:B------:R-:W0:Y:S01]  /*03c0*/  LDCU UR6, c[0x0][0x39c] ;  /* 0x00007380ff0677ac */ /* 0x000e220008000800 */
[----:B------:R-:W0:Y:S02]  /*03d0*/  LDCU UR13, c[0x0][0x3a0] ;  /* 0x00007400ff0d77ac */ /* 0x000e240008000800 */
[----:B01----:R-:W-:Y:S01]  /*03e0*/  VIADD R0, R9, 0x1ff ;  /* 0x000001ff09007836 */ /* 0x003fe20000000000 */
[----:B------:R-:W-:Y:S01]  /*03f0*/  IABS R15, R9 ;  /* 0x00000009000f7213 */ /* 0x000fe20000000000 */
[----:B------:R-:W-:Y:S03]  /*0400*/  BAR.SYNC.DEFER_BLOCKING 0x0 ;  /* 0x0000000000007b1d */ /* 0x000fe60000010000 */
[----:B------:R-:W-:Y:S01]  /*0410*/  SHF.R.S32.HI R5, RZ, 0x1f, R0 ;  /* 0x0000001fff057819 */ /* 0x000fe20000011400 */
[----:B----4-:R-:W-:-:S03]  /*0420*/  ULEA UR8, UR5, UR8, 0x18 ;  /* 0x0000000805087291 */ /* 0x010fc6000f8ec0ff */
[----:B------:R-:W-:Y:S01]  /*0430*/  LEA.HI R5, R5, R0, RZ, 0x9 ;  /* 0x0000000005057211 */ /* 0x000fe200078f48ff */
[----:B------:R-:W0:Y:S01]  /*0440*/  LDCU.64 UR20, c[0x0][0x358] ;  /* 0x00006b00ff1477ac */ /* 0x000e220008000a00 */
[----:B--2---:R-:W-:Y:S02]  /*0450*/  IABS R10, R7 ;  /* 0x00000007000a7213 */ /* 0x004fe40000000000 */
[----:B------:R-:W-:Y:S01]  /*0460*/  SHF.R.S32.HI R5, RZ, 0x9, R5 ;  /* 0x00000009ff057819 */ /* 0x000fe20000011405 */
[----:B------:R-:W1:Y:S04]  /*0470*/  LDCU UR15, c[0x0][0x3b0] ;  /* 0x00007600ff0f77ac */ /* 0x000e680008000800 */
[----:B------:R-:W-:Y:S01]  /*0480*/  IMAD.SHL.U32 R2, R5, 0x8, RZ ;  /* 0x0000000805027824 */ /* 0x000fe200078e00ff */
[----:B------:R-:W2:Y:S04]  /*0490*/  LDCU UR18, c[0x0][0x3b0] ;  /* 0x00007600ff1277ac */ /* 0x000ea80008000800 */
[-C--:B------:R-:W-:Y:S01]  /*04a0*/  IABS R11, R2.reuse ;  /* 0x00000002000b7213 */ /* 0x080fe20000000000 */
[----:B------:R-:W4:Y:S01]  /*04b0*/  LDCU UR19, c[0x0][0x3b0] ;  /* 0x00007600ff1377ac */ /* 0x000f220008000800 */
[----:B------:R-:W-:Y:S01]  /*04c0*/  IABS R12, R2 ;  /* 0x00000002000c7213 */ /* 0x000fe20000000000 */
[----:B------:R-:W0:Y:S01]  /*04d0*/  LDS R18, [UR8] ;  /* 0x00000008ff127984 */ /* 0x000e220008000800 */
[----:B------:R-:W1:Y:S01]  /*04e0*/  I2F.RP R0, R11 ;  /* 0x0000000b00007306 */ /* 0x000e620000209400 */
[----:B------:R-:W0:Y:S07]  /*04f0*/  LDCU UR22, c[0x0][0x3b0] ;  /* 0x00007600ff1677ac */ /* 0x000e2e0008000800 */
[----:B-1----:R-:W1:Y:S02]  /*0500*/  MUFU.RCP R0, R0 ;  /* 0x0000000000007308 */ /* 0x002e640000001000 */
[----:B-1----:R-:W-:-:S02]  /*0510*/  VIADD R4, R0, 0xffffffe ;  /* 0x0ffffffe00047836 */ /* 0x002fc40000000000 */
[----:B------:R-:W-:-:S04]  /*0520*/  IMAD.MOV R0, RZ, RZ, -R12 ;  /* 0x000000ffff007224 */ /* 0x000fc800078e0a0c */
[----:B------:R1:W2:Y:S01]  /*0530*/  F2I.FTZ.U32.TRUNC.NTZ R5, R4 ;  /* 0x0000000400057305 */ /* 0x0002a2000021f000 */
[----:B0-----:R-:W-:Y:S01]  /*0540*/  R2UR UR7, R18 ;  /* 0x00000000120772ca */ /* 0x001fe200000e0000 */
[----:B-1----:R-:W-:Y:S02]  /*0550*/  IMAD.MOV.U32 R4, RZ, RZ, RZ ;  /* 0x000000ffff047224 */ /* 0x002fe400078e00ff */
[----:B--2---:R-:W-:-:S04]  /*0560*/  IMAD.MOV R6, RZ, RZ, -R5 ;  /* 0x000000ffff067224 */ /* 0x004fc800078e0a05 */
[----:B------:R-:W-:Y:S02]  /*0570*/  IMAD R13, R6, R11, RZ ;  /* 0x0000000b060d7224 */ /* 0x000fe400078e02ff */
[----:B------:R-:W-:Y:S02]  /*0580*/  IMAD.MOV.U32 R6, RZ, RZ, R10 ;  /* 0x000000ffff067224 */ /* 0x000fe400078e000a */
[----:B------:R-:W-:-:S06]  /*0590*/  IMAD.HI.U32 R5, R5, R13, R4 ;  /* 0x0000000d05057227 */ /* 0x000fcc00078e0004 */
[----:B------:R-:W-:-:S04]  /*05a0*/  IMAD.HI.U32 R5, R5, R6, RZ ;  /* 0x0000000605057227 */ /* 0x000fc800078e00ff */
[----:B------:R-:W-:Y:S01]  /*05b0*/  IMAD R0, R5, R0, R6 ;  /* 0x0000000005007224 */ /* 0x000fe200078e0206 */
[----:B------:R-:W-:Y:S04]  /*05c0*/  BAR.SYNC.DEFER_BLOCKING 0x0 ;  /* 0x0000000000007b1d */ /* 0x000fe80000010000 */
[----:B------:R-:W-:-:S13]  /*05d0*/  ISETP.GT.U32.AND P1, PT, R11, R0, PT ;  /* 0x000000000b00720c */ /* 0x000fda0003f24070 */
[----:B------:R-:W-:Y:S02]  /*05e0*/  @!P1 IMAD.IADD R0, R0, 0x1, -R11 ;  /* 0x0000000100009824 */ /* 0x000fe400078e0a0b */
[----:B------:R-:W-:Y:S01]  /*05f0*/  @!P1 VIADD R5, R5, 0x1 ;  /* 0x0000000105059836 */ /* 0x000fe20000000000 */
[----:B------:R-:W-:Y:S02]  /*0600*/  ISETP.NE.AND P1, PT, R2, RZ, PT ;  /* 0x000000ff0200720c */ /* 0x000fe40003f25270 */
[----:B------:R-:W-:Y:S02]  /*0610*/  ISETP.GE.U32.AND P0, PT, R0, R11, PT ;  /* 0x0000000b0000720c */ /* 0x000fe40003f06070 */
[----:B------:R-:W-:-:S04]  /*0620*/  LOP3.LUT R0, R7, R2, RZ, 0x3c, !PT ;  /* 0x0000000207007212 */ /* 0x000fc800078e3cff */
[----:B------:R-:W-:Y:S01]  /*0630*/  ISETP.GE.AND P2, PT, R0, RZ, PT ;  /* 0x000000ff0000720c */ /* 0x000fe20003f46270 */
[----:B------:R-:W-:-:S06]  /*0640*/  VIADD R0, R8, 0x7f ;  /* 0x0000007f08007836 */ /* 0x000fcc0000000000 */
[----:B------:R-:W-:-:S04]  /*0650*/  @P0 VIADD R5, R5, 0x1 ;  /* 0x0000000105050836 */ /* 0x000fc80000000000 */
[----:B------:R-:W-:Y:S01]  /*0660*/  IMAD.MOV.U32 R4, RZ, RZ, R5 ;  /* 0x000000ffff047224 */ /* 0x000fe200078e0005 */
[----:B------:R-:W-:-:S03]  /*0670*/  SHF.R.S32.HI R5, RZ, 0x1f, R0 ;  /* 0x0000001fff057819 */ /* 0x000fc60000011400 */
[----:B------:R-:W-:Y:S01]  /*0680*/  @!P2 IMAD.MOV R4, RZ, RZ, -R4 ;  /* 0x000000ffff04a224 */ /* 0x000fe200078e0a04 */
[----:B------:R-:W-:Y:S02]  /*0690*/  @!P1 LOP3.LUT R4, RZ, R2, RZ, 0x33, !PT ;  /* 0x00000002ff049212 */ /* 0x000fe400078e33ff */
[----:B------:R-:W-:-:S03]  /*06a0*/  LEA.HI R5, R5, R0, RZ, 0x7 ;  /* 0x0000000005057211 */ /* 0x000fc600078f38ff */
[----:B------:R-:W-:Y:S02]  /*06b0*/  IMAD.SHL.U32 R10, R4, 0x8, RZ ;  /* 0x00000008040a7824 */ /* 0x000fe400078e00ff */
[----:B------:R-:W-:-:S03]  /*06c0*/  IMAD.MOV R4, RZ, RZ, -R4 ;  /* 0x000000ffff047224 */ /* 0x000fc600078e0a04 */
[----:B------:R-:W-:Y:S01]  /*06d0*/  LEA.HI.SX32 R5, R5, -R10, 0x19 ;  /* 0x8000000a05057211 */ /* 0x000fe200078fcaff */
[----:B------:R-:W-:Y:S02]  /*06e0*/  IMAD R12, R2, R4, R7 ;  /* 0x00000004020c7224 */ /* 0x000fe400078e0207 */
[----:B------:R-:W-:Y:S01]  /*06f0*/  IMAD.MOV.U32 R4, RZ, RZ, RZ ;  /* 0x000000ffff047224 */ /* 0x000fe200078e00ff */
[----:B------:R-:W-:Y:S02]  /*0700*/  VIMNMX R17, PT, PT, R5, 0x8, PT ;  /* 0x0000000805117848 */ /* 0x000fe40003fe0100 */
[----:B------:R-:W-:Y:S02]  /*0710*/  IABS R13, R12 ;  /* 0x0000000c000d7213 */ /* 0x000fe40000000000 */
[----:B------:R-:W-:-:S04]  /*0720*/  IABS R11, R17 ;  /* 0x00000011000b7213 */ /* 0x000fc80000000000 */
[----:B------:R-:W0:Y:S08]  /*0730*/  I2F.RP R0, R11 ;  /* 0x0000000b00007306 */ /* 0x000e300000209400 */
[----:B0-----:R-:W0:Y:S02]  /*0740*/  MUFU.RCP R0, R0 ;  /* 0x0000000000007308 */ /* 0x001e240000001000 */
[----:B0-----:R-:W-:-:S06]  /*0750*/  VIADD R5, R0, 0xffffffe ;  /* 0x0ffffffe00057836 */ /* 0x001fcc0000000000 */
[----:B------:R-:W0:Y:S02]  /*0760*/  F2I.FTZ.U32.TRUNC.NTZ R5, R5 ;  /* 0x0000000500057305 */ /* 0x000e24000021f000 */
[----:B0-----:R-:W-:-:S04]  /*0770*/  IMAD.MOV R6, RZ, RZ, -R5 ;  /* 0x000000ffff067224 */ /* 0x001fc800078e0a05 */
[----:B------:R-:W-:Y:S02]  /*0780*/  IMAD.MOV.U32 R2, RZ, RZ, R6 ;  /* 0x000000ffff027224 */ /* 0x000fe400078e0006 */
[----:B------:R-:W0:Y:S02]  /*0790*/  I2F.RP R6, R15 ;  /* 0x0000000f00067306 */ /* 0x000e240000209400 */
[----:B------:R-:W-:Y:S01]  /*07a0*/  IMAD R7, R2, R11, RZ ;  /* 0x0000000b02077224 */ /* 0x000fe200078e02ff */
[----:B------:R-:W-:-:S03]  /*07b0*/  IABS R2, R17 ;  /* 0x0000001100027213 */ /* 0x000fc60000000000 */
[----:B------:R-:W-:-:S04]  /*07c0*/  IMAD.HI.U32 R4, R5, R7, R4 ;  /* 0x0000000705047227 */ /* 0x000fc800078e0004 */
[----:B------:R-:W-:Y:S02]  /*07d0*/  IMAD.MOV R0, RZ, RZ, -R2 ;  /* 0x000000ffff007224 */ /* 0x000fe400078e0a02 */
[----:B------:R-:W-:Y:S01]  /*07e0*/  IMAD.HI.U32 R4, R4, R13, RZ ;  /* 0x0000000d04047227 */ /* 0x000fe200078e00ff */
[----:B0-----:R-:W0:Y:S03]  /*07f0*/  MUFU.RCP R6, R6 ;  /* 0x0000000600067308 */ /* 0x001e260000001000 */
[----:B------:R-:W-:Y:S01]  /*0800*/  IMAD R0, R4, R0, R13 ;  /* 0x0000000004007224 */ /* 0x000fe200078e020d */
[----:B------:R-:W-:-:S04]  /*0810*/  IABS R13, R8 ;  /* 0x00000008000d7213 */ /* 0x000fc80000000000 */
[----:B------:R-:W-:Y:S01]  /*0820*/  ISETP.GT.U32.AND P1, PT, R11, R0, PT ;  /* 0x000000000b00720c */ /* 0x000fe20003f24070 */
[----:B------:R-:W1:Y:S01]  /*0830*/  I2F.RP R2, R13 ;  /* 0x0000000d00027306 */ /* 0x000e620000209400 */
[----:B0-----:R-:W-:-:S11]  /*0840*/  VIADD R6, R6, 0xffffffe ;  /* 0x0ffffffe06067836 */ /* 0x001fd60000000000 */
[----:B------:R-:W-:Y:S02]  /*0850*/  @!P1 IMAD.IADD R0, R0, 0x1, -R11 ;  /* 0x0000000100009824 */ /* 0x000fe400078e0a0b */
[----:B------:R-:W-:Y:S01]  /*0860*/  @!P1 VIADD R4, R4, 0x1 ;  /* 0x0000000104049836 */ /* 0x000fe20000000000 */
[----:B------:R-:W-:Y:S01]  /*0870*/  ISETP.NE.AND P1, PT, R17, RZ, PT ;  /* 0x000000ff1100720c */ /* 0x000fe20003f25270 */
[----:B-1----:R-:W0:Y:S01]  /*0880*/  MUFU.RCP R2, R2 ;  /* 0x0000000200027308 */ /* 0x002e220000001000 */
[----:B------:R-:W-:Y:S02]  /*0890*/  ISETP.GE.U32.AND P0, PT, R0, R11, PT ;  /* 0x0000000b0000720c */ /* 0x000fe40003f06070 */
[----:B------:R-:W-:-:S04]  /*08a0*/  LOP3.LUT R0, R12, R17, RZ, 0x3c, !PT ;  /* 0x000000110c007212 */ /* 0x000fc800078e3cff */
[----:B------:R-:W-:-:S07]  /*08b0*/  ISETP.GE.AND P2, PT, R0, RZ, PT ;  /* 0x000000ff0000720c */ /* 0x000fce0003f46270 */
[----:B------:R-:W-:-:S04]  /*08c0*/  @P0 VIADD R4, R4, 0x1 ;  /* 0x0000000104040836 */ /* 0x000fc80000000000 */
[----:B------:R-:W-:Y:S02]  /*08d0*/  IMAD.MOV.U32 R9, RZ, RZ, R4 ;  /* 0x000000ffff097224 */ /* 0x000fe400078e0004 */
[----:B0-----:R-:W-:Y:S01]  /*08e0*/  VIADD R4, R2, 0xffffffe ;  /* 0x0ffffffe02047836 */ /* 0x001fe20000000000 */
[----:B------:R-:W-:Y:S01]  /*08f0*/  LOP3.LUT R2, R3, 0x7f, RZ, 0xc0, !PT ;  /* 0x0000007f03027812 */ /* 0x000fe200078ec0ff */
[----:B------:R-:W-:Y:S01]  /*0900*/  @!P2 IMAD.MOV R9, RZ, RZ, -R9 ;  /* 0x000000ffff09a224 */ /* 0x000fe200078e0a09 */
[----:B------:R-:W-:Y:S01]  /*0910*/  @!P1 LOP3.LUT R9, RZ, R17, RZ, 0x33, !PT ;  /* 0x00000011ff099212 */ /* 0x000fe200078e33ff */
[----:B------:R0:W1:Y:S01]  /*0920*/  F2I.FTZ.U32.TRUNC.NTZ R5, R4 ;  /* 0x0000000400057305 */ /* 0x000062000021f000 */
[----:B------:R-:W-:-:S03]  /*0930*/  ISETP.NE.AND P2, PT, R8, RZ, PT ;  /* 0x000000ff0800720c */ /* 0x000fc60003f45270 */
[----:B------:R-:W-:-:S04]  /*0940*/  IMAD.MOV R0, RZ, RZ, -R9 ;  /* 0x000000ffff007224 */ /* 0x000fc800078e0a09 */
[----:B------:R-:W-:Y:S02]  /*0950*/  IMAD R0, R17, R0, R12 ;  /* 0x0000000011007224 */ /* 0x000fe400078e020c */
[----:B0-----:R-:W-:Y:S01]  /*0960*/  IMAD.MOV.U32 R4, RZ, RZ, RZ ;  /* 0x000000ffff047224 */ /* 0x001fe200078e00ff */
[----:B------:R-:W0:Y:S01]  /*0970*/  F2I.FTZ.U32.TRUNC.NTZ R17, R6 ;  /* 0x0000000600117305 */ /* 0x000e22000021f000 */
[----:B------:R-:W-:Y:S02]  /*0980*/  IMAD.IADD R7, R10, 0x1, R0 ;  /* 0x000000010a077824 */ /* 0x000fe400078e0200 */
[----:B-1----:R-:W-:Y:S02]  /*0990*/  IMAD.MOV R11, RZ, RZ, -R5 ;  /* 0x000000ffff0b7224 */ /* 0x002fe400078e0a05 */
[----:B------:R-:W-:Y:S02]  /*09a0*/  IMAD R19, R7, 0x80, R2 ;  /* 0x0000008007137824 */ /* 0x000fe400078e0202 */
[----:B------:R-:W-:-:S03]  /*09b0*/  IMAD.MOV.U32 R0, RZ, RZ, R11 ;  /* 0x000000ffff007224 */ /* 0x000fc600078e000b */
[----:B------:R-:W-:Y:S01]  /*09c0*/  ISETP.GE.AND P6, PT, R19, RZ, PT ;  /* 0x000000ff1300720c */ /* 0x000fe20003fc6270 */
[----:B------:R-:W-:Y:S01]  /*09d0*/  IMAD R7, R0, R13, RZ ;  /* 0x0000000d00077224 */ /* 0x000fe200078e02ff */
[----:B------:R-:W-:Y:S01]  /*09e0*/  IABS R0, R19 ;  /* 0x0000001300007213 */ /* 0x000fe20000000000 */
[----:B------:R-:W-:Y:S01]  /*09f0*/  STL [R1+0x1de0], R19 ;  /* 0x001de01301007387 */ /* 0x000fe20000100800 */
[----:B0-----:R-:W-:Y:S02]  /*0a00*/  IMAD.MOV R10, RZ, RZ, -R17 ;  /* 0x000000ffff0a7224 */ /* 0x001fe400078e0a11 */
[----:B------:R-:W-:-:S04]  /*0a10*/  IMAD.HI.U32 R4, R5, R7, R4 ;  /* 0x0000000705047227 */ /* 0x000fc800078e0004 */
[----:B------:R-:W-:Y:S02]  /*0a20*/  IMAD.MOV.U32 R5, RZ, RZ, R0 ;  /* 0x000000ffff057224 */ /* 0x000fe400078e0000 */
[----:B------:R-:W-:Y:S02]  /*0a30*/  IMAD.SHL.U32 R0, R9, 0x200, RZ ;  /* 0x0000020009007824 */ /* 0x000fe400078e00ff */
[----:B------:R-:W-:-:S03]  /*0a40*/  IMAD.HI.U32 R4, R4, R5, RZ ;  /* 0x0000000504047227 */ /* 0x000fc600078e00ff */
[----:B------:R-:W-:Y:S01]  /*0a50*/  IABS R84, R0 ;  /* 0x0000000000547213 */ /* 0x000fe20000000000 */
[----:B------:R-:W-:Y:S02]  /*0a60*/  IMAD.MOV R4, RZ, RZ, -R4 ;  /* 0x000000ffff047224 */ /* 0x000fe400078e0a04 */
[----:B------:R-:W-:Y:S02]  /*0a70*/  VIADD R9, R0, 0x58 ;  /* 0x0000005800097836 */ /* 0x000fe40000000000 */
[C---:B------:R-:W-:Y:S02]  /*0a80*/  IMAD R4, R13.reuse, R4, R5 ;  /* 0x000000040d047224 */ /* 0x040fe400078e0205 */
[----:B------:R-:W-:Y:S01]  /*0a90*/  IMAD R5, R10, R15, RZ ;  /* 0x0000000f0a057224 */ /* 0x000fe200078e02ff */
[----:B------:R-:W-:Y:S01]  /*0aa0*/  IABS R6, R9 ;  /* 0x0000000900067213 */ /* 0x000fe20000000000 */
[----:B------:R-:W-:Y:S01]  /*0ab0*/  VIADD R11, R0, 0x59 ;  /* 0x00000059000b7836 */ /* 0x000fe20000000000 */
[----:B------:R-:W-:Y:S01]  /*0ac0*/  ISETP.GT.U32.AND P0, PT, R13, R4, PT ;  /* 0x000000040d00720c */ /* 0x000fe20003f04070 */
[----:B------:R-:W-:Y:S01]  /*0ad0*/  IMAD.HI.U32 R16, R17, R5, R16 ;  /* 0x0000000511107227 */ /* 0x000fe200078e0010 */
[----:B------:R-:W-:-:S02]  /*0ae0*/  SHF.R.U32.HI R5, RZ, 0x5, R3 ;  /* 0x00000005ff057819 */ /* 0x000fc40000011603 */
[----:B------:R-:W-:Y:S01]  /*0af0*/  IABS R10, R11 ;  /* 0x0000000b000a7213 */ /* 0x000fe20000000000 */
[----:B------:R-:W-:Y:S01]  /*0b00*/  VIADD R14, R0, 0x5a ;  /* 0x0000005a000e7836 */ /* 0x000fe20000000000 */
[----:B------:R-:W-:Y:S01]  /*0b10*/  R2UR UR14, R5 ;  /* 0x00000000050e72ca */ /* 0x000fe200000e0000 */
[----:B------:R-:W-:Y:S01]  /*0b20*/  IMAD.HI.U32 R3, R16, R6, RZ ;  /* 0x0000000610037227 */ /* 0x000fe200078e00ff */
[----:B------:R-:W-:Y:S02]  /*0b30*/  ISETP.GE.AND P3, PT, R9, RZ, PT ;  /* 0x000000ff0900720c */ /* 0x000fe40003f66270 */
[----:B------:R-:W-:Y:S01]  /*0b40*/  IABS R12, R14 ;  /* 0x0000000e000c7213 */ /* 0x000fe20000000000 */
[----:B------:R-:W-:Y:S01]  /*0b50*/  IMAD.MOV R7, RZ, RZ, -R3 ;  /* 0x000000ffff077224 */ /* 0x000fe200078e0a03 */
[----:B------:R-:W-:Y:S01]  /*0b60*/  ISETP.GE.AND P4, PT, R14, RZ, PT ;  /* 0x000000ff0e00720c */ /* 0x000fe20003f86270 */
[----:B------:R-:W-:Y:S01]  /*0b70*/  @!P0 IMAD.IADD R4, R4, 0x1, -R13 ;  /* 0x0000000104048824 */ /* 0x000fe200078e0a0d */
[----:B------:R-:W-:Y:S01]  /*0b80*/  ISETP.GE.AND P0, PT, R11, RZ, PT ;  /* 0x000000ff0b00720c */ /* 0x000fe20003f06270 */
[----:B------:R-:W-:-:S02]  /*0b90*/  IMAD R6, R15, R7, R6 ;  /* 0x000000070f067224 */ /* 0x000fc400078e0206 */
[C---:B------:R-:W-:Y:S01]  /*0ba0*/  IMAD.HI.U32 R3, R16.reuse, R10, RZ ;  /* 0x0000000a10037227 */ /* 0x040fe200078e00ff */
[----:B------:R-:W-:Y:S02]  /*0bb0*/  ISETP.GT.U32.AND P5, PT, R13, R4, PT ;  /* 0x000000040d00720c */ /* 0x000fe40003fa4070 */
[----:B------:R-:W-:Y:S01]  /*0bc0*/  ISETP.GT.U32.AND P1, PT, R15, R6, PT ;  /* 0x000000060f00720c */ /* 0x000fe20003f24070 */
[----:B------:R-:W-:-:S04]  /*0bd0*/  IMAD.HI.U32 R5, R16, R12, RZ ;  /* 0x0000000c10057227 */ /* 0x000fc800078e00ff */
[----:B------:R-:W-:Y:S02]  /*0be0*/  IMAD.MOV R3, RZ, RZ, -R3 ;  /* 0x000000ffff037224 */ /* 0x000fe400078e0a03 */
[----:B------:R-:W-:Y:S02]  /*0bf0*/  IMAD.MOV R5, RZ, RZ, -R5 ;  /* 0x000000ffff057224 */ /* 0x000fe400078e0a05 */
[C---:B------:R-:W-:Y:S02]  /*0c00*/  IMAD R10, R15.reuse, R3, R10 ;  /* 0x000000030f0a7224 */ /* 0x040fe400078e020a */
[C---:B------:R-:W-:Y:S02]  /*0c10*/  IMAD R12, R15.reuse, R5, R12 ;  /* 0x000000050f0c7224 */ /* 0x040fe400078e020c */
[----:B------:R-:W-:Y:S01]  /*0c20*/  @!P5 IMAD.IADD R4, R4, 0x1, -R13 ;  /* 0x000000010404d824 */ /* 0x000fe200078e0a0d */
[C---:B------:R-:W-:Y:S01]  /*0c30*/  ISETP.GT.U32.AND P5, PT, R15.reuse, R10, PT ;  /* 0x0000000a0f00720c */ /* 0x040fe20003fa4070 */
[----:B------:R-:W-:Y:S01]  /*0c40*/  @!P1 IMAD.IADD R6, R6, 0x1, -R15 ;  /* 0x0000000106069824 */ /* 0x000fe200078e0a0f */
[----:B------:R-:W-:Y:S01]  /*0c50*/  ISETP.GT.U32.AND P1, PT, R15, R12, PT ;  /* 0x0000000c0f00720c */ /* 0x000fe20003f24070 */
[----:B------:R-:W-:-:S02]  /*0c60*/  IMAD.MOV.U32 R2, RZ, RZ, R4 ;  /* 0x000000ffff027224 */ /* 0x000fc400078e0004 */
[C---:B------:R-:W-:Y:S02]  /*0c70*/  VIADD R9, R0.reuse, 0x5b ;  /* 0x0000005b00097836 */ /* 0x040fe40000000000 */
[----:B------:R-:W-:Y:S01]  /*0c80*/  @!P6 IMAD.MOV R2, RZ, RZ, -R2 ;  /* 0x000000ffff02e224 */ /* 0x000fe200078e0a02 */
[----:B------:R-:W-:Y:S01]  /*0c90*/  ISETP.GT.U32.AND P6, PT, R15, R6, PT ;  /* 0x000000060f00720c */ /* 0x000fe20003fc4070 */
[C---:B------:R-:W-:Y:S01]  /*0ca0*/  VIADD R11, R0.reuse, 0x5c ;  /* 0x0000005c000b7836 */ /* 0x040fe20000000000 */
[----:B------:R-:W-:Y:S01]  /*0cb0*/  IABS R5, R9 ;  /* 0x0000000900057213 */ /* 0x000fe20000000000 */
[----:B------:R-:W-:Y:S01]  /*0cc0*/  VIADD R13, R0, 0x5d ;  /* 0x0000005d000d7836 */ /* 0x000fe20000000000 */
[----:B------:R-:W-:Y:S01]  /*0cd0*/  @!P2 LOP3.LUT R2, RZ, R8, RZ, 0x33, !PT ;  /* 0x00000008ff02a212 */ /* 0x000fe200078e33ff */
[--C-:B------:R-:W-:Y:S01]  /*0ce0*/  @!P5 IMAD.IADD R10, R10, 0x1, -R15.reuse ;  /* 0x000000010a0ad824 */ /* 0x100fe200078e0a0f */
[----:B------:R-:W-:Y:S01]  /*0cf0*/  IABS R7, R11 ;  /* 0x0000000b00077213 */ /* 0x000fe20000000000 */
[--C-:B------:R-:W-:Y:S01]  /*0d00*/  @!P1 IMAD.IADD R12, R12, 0x1, -R15.reuse ;  /* 0x000000010c0c9824 */ /* 0x100fe200078e0a0f */
[----:B------:R-:W-:Y:S01]  /*0d10*/  ISETP.GE.AND P2, PT, R9, RZ, PT ;  /* 0x000000ff0900720c */ /* 0x000fe20003f46270 */
[----:B------:R-:W-:Y:S01]  /*0d20*/  IMAD.HI.U32 R3, R16, R5, RZ ;  /* 0x0000000510037227 */ /* 0x000fe200078e00ff */
[C---:B------:R-:W-:Y:S01]  /*0d30*/  ISETP.GT.U32.AND P5, PT, R15.reuse, R10, PT ;  /* 0x0000000a0f00720c */ /* 0x040fe20003fa4070 */
[----:B------:R0:W-:Y:S01]  /*0d40*/  STL [R1+0x6d8], R2 ;  /* 0x0006d80201007387 */ /* 0x0001e20000100800 */
[----:B------:R-:W-:Y:S01]  /*0d50*/  IABS R9, R13 ;  /* 0x0000000d00097213 */ /* 0x000fe20000000000 */
[----:B------:R-:W-:Y:S01]  /*0d60*/  @!P6 IMAD.IADD R6, R6, 0x1, -R15 ;  /* 0x000000010606e824 */ /* 0x000fe200078e0a0f */
[----:B------:R-:W-:Y:S01]  /*0d70*/  ISETP.GT.U32.AND P6, PT, R15, R12, PT ;  /* 0x0000000c0f00720c */ /* 0x000fe20003fc4070 */
[----:B------:R-:W-:Y:S01]  /*0d80*/  IMAD.HI.U32 R4, R16, R7, RZ ;  /* 0x0000000710047227 */ /* 0x000fe200078e00ff */
[----:B------:R-:W-:-:S03]  /*0d90*/  ISETP.GE.AND P1, PT, R11, RZ, PT ;  /* 0x000000ff0b00720c */ /* 0x000fc60003f26270 */
[----:B------:R-:W-:Y:S02]  /*0da0*/  IMAD.MOV R8, RZ, RZ, -R3 ;  /* 0x000000ffff087224 */ /* 0x000fe400078e0a03 */
[----:B------:R-:W-:Y:S02]  /*0db0*/  IMAD.MOV R14, RZ, RZ, -R4 ;  /* 0x000000ffff0e7224 */ /* 0x000fe400078e0a04 */
[C---:B------:R-:W-:Y:S02]  /*0dc0*/  IMAD R4, R15.reuse, R8, R5 ;  /* 0x000000080f047224 */ /* 0x040fe400078e0205 */
[C---:B------:R-:W-:Y:S02]  /*0dd0*/  IMAD R8, R15.reuse, R14, R7 ;  /* 0x0000000e0f087224 */ /* 0x040fe400078e0207 */
[--C-:B------:R-:W-:Y:S01]  /*0de0*/  @!P5 IMAD.IADD R10, R10, 0x1, -R15.reuse ;  /* 0x000000010a0ad824 */ /* 0x100fe200078e0a0f */
[C---:B------:R-:W-:Y:S01]  /*0df0*/  ISETP.GT.U32.AND P5, PT, R15.reuse, R4, PT ;  /* 0x000000040f00720c */ /* 0x040fe20003fa4070 */
[----:B------:R-:W-:Y:S01]  /*0e00*/  @!P6 IMAD.IADD R12, R12, 0x1, -R15 ;  /* 0x000000010c0ce824 */ /* 0x000fe200078e0a0f */
[----:B------:R-:W-:Y:S01]  /*0e10*/  ISETP.GT.U32.AND P6, PT, R15, R8, PT ;  /* 0x000000080f00720c */ /* 0x000fe20003fc4070 */
[----:B------:R-:W-:-:S02]  /*0e20*/  IMAD.MOV.U32 R5, RZ, RZ, R9 ;  /* 0x000000ffff057224 */ /* 0x000fc400078e0009 */
[----:B------:R-:W-:Y:S02]  /*0e30*/  VIADD R11, R0, 0x5e ;  /* 0x0000005e000b7836 */ /* 0x000fe40000000000 */
[----:B0-----:R-:W-:Y:S02]  /*0e40*/  IMAD.MOV.U32 R2, RZ, RZ, R6 ;  /* 0x000000ffff027224 */ /* 0x001fe400078e0006 */
[----:B------:R-:W-:Y:S01]  /*0e50*/  IMAD.HI.U32 R3, R16, R5, RZ ;  /* 0x0000000510037227 */ /* 0x000fe200078e00ff */
[----:B------:R-:W-:-:S03]  /*0e60*/  IABS R7, R11 ;  /* 0x0000000b00077213 */ /* 0x000fc60000000000 */
[--C-:B------:R-:W-:Y:S02]  /*0e70*/  @!P5 IMAD.IADD R4, R4, 0x1, -R15.reuse ;  /* 0x000000010404d824 */ /* 0x100fe400078e0a0f */
[----:B------:R-:W-:Y:S02]  /*0e80*/  VIADD R17, R0, 0x5f ;  /* 0x0000005f00117836 */ /* 0x000fe40000000000 */
[----:B------:R-:W-:Y:S01]  /*0e90*/  @!P6 IMAD.IADD R8, R8, 0x1, -R15 ;  /* 0x000000010808e824 */ /* 0x000fe200078e0a0f */
[----:B------:R-:W-:Y:S01]  /*0ea0*/  ISETP.GT.U32.AND P6, PT, R15, R4, PT ;  /* 0x000000040f00720c */ /* 0x000fe20003fc4070 */
[----:B------:R-:W-:Y:S01]  /*0eb0*/  @!P3 IMAD.MOV R2, RZ, RZ, -R2 ;  /* 0x000000ffff02b224 */ /* 0x000fe200078e0a02 */
[----:B------:R-:W-:Y:S01]  /*0ec0*/  IABS R18, R17 ;  /* 0x0000001100127213 */ /* 0x000fe20000000000 */
[----:B------:R-:W-:Y:S01]  /*0ed0*/  IMAD.MOV R14, RZ, RZ, -R3 ;  /* 0x000000ffff0e7224 */ /* 0x000fe200078e0a03 */
[----:B------:R-:W-:Y:S01]  /*0ee0*/  ISETP.GE.AND P3, PT, R13, RZ, PT ;  /* 0x000000ff0d00720c */ /* 0x000fe20003f66270 */
[----:B------:R-:W-:Y:S01]  /*0ef0*/  IMAD.HI.U32 R3, R16, R7, RZ ;  /* 0x0000000710037227 */ /* 0x000fe200078e00ff */
[----:B------:R0:W-:Y:S03]  /*0f00*/  STL [R1+0x59c], R2 ;  /* 0x00059c0201007387 */ /* 0x0001e60000100800 */
[----:B------:R-:W-:-:S02]  /*0f10*/  IMAD R14, R15, R14, R5 ;  /* 0x0000000e0f0e7224 */ /* 0x000fc400078e0205 */
[----:B------:R-:W-:Y:S02]  /*0f20*/  VIADD R19, R0, 0x60 ;  /* 0x0000006000137836 */ /* 0x000fe40000000000 */
[----:B------:R-:W-:Y:S01]  /*0f30*/  IMAD.HI.U32 R5, R16, R18, RZ ;  /* 0x0000001210057227 */ /* 0x000fe200078e00ff */
[----:B------:R-:W-:Y:S02]  /*0f40*/  ISETP.GT.U32.AND P5, PT, R15, R14, PT ;  /* 0x0000000e0f00720c */ /* 0x000fe40003fa4070 */
[----:B------:R-:W-:Y:S01]  /*0f50*/  IABS R9, R19 ;  /* 0x0000001300097213 */ /* 0x000fe20000000000 */
[----:B0-----:R-:W-:Y:S02]  /*0f60*/  IMAD.MOV.U32 R2, RZ, RZ, R10 ;  /* 0x000000ffff027224 */ /* 0x001fe400078e000a */
[----:B------:R-:W-:Y:S02]  /*0f70*/  IMAD.MOV R6, RZ, RZ, -R3 ;  /* 0x000000ffff067224 */ /* 0x000fe400078e0a03 */
[----:B------:R-:W-:-:S02]  /*0f80*/  VIADD R21, R0, 0x61 ;  /* 0x0000006100157836 */ /* 0x000fc40000000000 */
[----:B------:R-:W-:Y:S02]  /*0f90*/  @!P0 IMAD.MOV R2, RZ, RZ, -R2 ;  /* 0x000000ffff028224 */ /* 0x000fe400078e0a02 */
[----:B------:R-:W-:Y:S01]  /*0fa0*/  IMAD.MOV R5, RZ, RZ, -R5 ;  /* 0x000000ffff057224 */ /* 0x000fe200078e0a05 */
[----:B------:R-:W-:Y:S01]  /*0fb0*/  IABS R3, R21 ;  /* 0x0000001500037213 */ /* 0x000fe20000000000 */
[C---:B------:R-:W-:Y:S01]  /*0fc0*/  IMAD R6, R15.reuse, R6, R7 ;  /* 0x000000060f067224 */ /* 0x040fe200078e0207 */
[----:B------:R0:W-:Y:S01]  /*0fd0*/  STL [R1+0x5a0], R2 ;  /* 0x0005a00201007387 */ /* 0x0001e20000100800 */
[----:B------:R-:W-:Y:S02]  /*0fe0*/  @!P6 IMAD.IADD R4, R4, 0x1, -R15 ;  /* 0x000000010404e824 */ /* 0x000fe400078e0a0f */
[C---:B------:R-:W-:Y:S01]  /*0ff0*/  IMAD R18, R15.reuse, R5, R18 ;  /* 0x000000050f127224 */ /* 0x040fe200078e0212 */
[----:B------:R-:W-:Y:S01]  /*1000*/  ISETP.GT.U32.AND P6, PT, R15, R6, PT ;  /* 0x000000060f00720c */ /* 0x000fe20003fc4070 */
[----:B------:R-:W-:-:S02]  /*1010*/  IMAD.MOV.U32 R7, RZ, RZ, R9 ;  /* 0x000000ffff077224 */ /* 0x000fc400078e0009 */
[----:B------:R-:W-:Y:S02]  /*1020*/  IMAD.MOV.U32 R10, RZ, RZ, R3 ;  /* 0x000000ffff0a7224 */ /* 0x000fe400078e0003 */
[----:B------:R-:W-:-:S04]  /*1030*/  IMAD.HI.U32 R3, R16, R7, RZ ;  /* 0x0000000710037227 */ /* 0x000fc800078e00ff */
[----:B0-----:R-:W-:Y:S02]  /*1040*/  IMAD.MOV.U32 R2, RZ, RZ, R4 ;  /* 0x000000ffff027224 */ /* 0x001fe400078e0004 */
[----:B------:R-:W-:Y:S01]  /*1050*/  @!P5 IMAD.IADD R14, R14, 0x1, -R15 ;  /* 0x000000010e0ed824 */ /* 0x000fe200078e0a0f */
[C---:B------:R-:W-:Y:S01]  /*1060*/  ISETP.GT.U32.AND P5, PT, R15.reuse, R8, PT ;  /* 0x000000080f00720c */ /* 0x040fe20003fa4070 */
[----:B------:R-:W-:Y:S01]  /*1070*/  @!P2 IMAD.MOV R2, RZ, RZ, -R2 ;  /* 0x000000ffff02a224 */ /* 0x000fe200078e0a02 */
[C---:B------:R-:W-:Y:S01]  /*1080*/  ISETP.GT.U32.AND P2, PT, R15.reuse, R18, PT ;  /* 0x000000120f00720c */ /* 0x040fe20003f44070 */
[----:B------:R-:W-:Y:S01]  /*1090*/  IMAD.MOV R4, RZ, RZ, -R3 ;  /* 0x000000ffff047224 */ /* 0x000fe200078e0a03 */
[C---:B------:R-:W-:Y:S01]  /*10a0*/  ISETP.GT.U32.AND P0, PT, R15.reuse, R14, PT ;  /* 0x0000000e0f00720c */ /* 0x040fe20003f04070 */
[----:B------:R-:W-:Y:S02]  /*10b0*/  IMAD.MOV.U32 R9, RZ, RZ, R12 ;  /* 0x000000ffff097224 */ /* 0x000fe400078e000c */
[----:B------:R-:W-:-:S02]  /*10c0*/  IMAD R4, R15, R4, R7 ;  /* 0x000000040f047224 */ /* 0x000fc400078e0207 */
[----:B------:R-:W-:Y:S02]  /*10d0*/  @!P6 IMAD.IADD R6, R6, 0x1, -R15 ;  /* 0x000000010606e824 */ /* 0x000fe400078e0a0f */
[----:B------:R-:W-:Y:S01]  /*10e0*/  @!P4 IMAD.MOV R9, RZ, RZ, -R9 ;  /* 0x000000ffff09c224 */ /* 0x000fe200078e0a09 */
[----:B------:R-:W-:Y:S01]  /*10f0*/  ISETP.GT.U32.AND P6, PT, R15, R4, PT ;  /* 0x000000040f00720c */ /* 0x000fe20003fc4070 */
[----:B------:R-:W-:Y:S01]  /*1100*/  IMAD.HI.U32 R5, R16, R10, RZ ;  /* 0x0000000a10057227 */ /* 0x000fe200078e00ff */
[----:B------:R-:W-:Y:S02]  /*1110*/  ISETP.GE.AND P4, PT, R11, RZ, PT ;  /* 0x000000ff0b00720c */ /* 0x000fe40003f86270 */
[----:B------:R0:W-:Y:S01]  /*1120*/  STL [R1+0x5a4], R9 ;  /* 0x0005a40901007387 */ /* 0x0001e20000100800 */
[--C-:B------:R-:W-:Y:S01]  /*1130*/  @!P2 IMAD.IADD R18, R18, 0x1, -R15.reuse ;  /* 0x000000011212a824 */ /* 0x100fe200078e0a0f */
[----:B------:R-:W-:Y:S01]  /*1140*/  ISETP.GT.U32.AND P2, PT, R15, R6, PT ;  /* 0x000000060f00720c */ /* 0x000fe20003f44070 */
[----:B------:R-:W-:Y:S01]  /*1150*/  @!P5 IMAD.IADD R8, R8, 0x1, -R15 ;  /* 0x000000010808d824 */ /* 0x000fe200078e0a0f */
[----:B------:R1:W-:Y:S01]  /*1160*/  STL [R1+0x5a8], R2 ;  /* 0x0005a80201007387 */ /* 0x0003e20000100800 */
[----:B------:R-:W-:Y:S01]  /*1170*/  IMAD.MOV R5, RZ, RZ, -R5 ;  /* 0x000000ffff057224 */ /* 0x000fe200078e0a05 */
[----:B------:R-:W-:Y:S01]  /*1180*/  ISETP.GE.AND P5, PT, R17, RZ, PT ;  /* 0x000000ff1100720c */ /* 0x000fe20003fa6270 */
[----:B------:R-:W-:-:S02]  /*1190*/  VIADD R11, R0, 0x63 ;  /* 0x00000063000b7836 */ /* 0x000fc40000000000 */
[C---:B------:R-:W-:Y:S02]  /*11a0*/  IMAD R10, R15.reuse, R5, R10 ;  /* 0x000000050f0a7224 */ /* 0x040fe400078e020a */
[----:B0-----:R-:W-:Y:S01]  /*11b0*/  VIADD R9, R0, 0x62 ;  /* 0x0000006200097836 */ /* 0x001fe20000000000 */
[----:B------:R-:W-:Y:S01]  /*11c0*/  IABS R12, R11 ;  /* 0x0000000b000c7213 */ /* 0x000fe20000000000 */
[----:B------:R-:W-:Y:S02]  /*11d0*/  @!P6 IMAD.IADD R4, R4, 0x1, -R15 ;  /* 0x000000010404e824 */ /* 0x000fe400078e0a0f */
[----:B-1----:R-:W-:Y:S01]  /*11e0*/  IMAD.MOV.U32 R2, RZ, RZ, R8 ;  /* 0x000000ffff027224 */ /* 0x002fe200078e0008 */
[----:B------:R-:W-:Y:S01]  /*11f0*/  IABS R8, R9 ;  /* 0x0000000900087213 */ /* 0x000fe20000000000 */
[----:B------:R-:W-:Y:S01]  /*1200*/  VIADD R13, R0, 0x64 ;  /* 0x00000064000d7836 */ /* 0x000fe20000000000 */
[C---:B------:R-:W-:Y:S01]  /*1210*/  ISETP.GT.U32.AND P6, PT, R15.reuse, R4, PT ;  /* 0x000000040f00720c */ /* 0x040fe20003fc4070 */
[----:B------:R-:W-:Y:S01]  /*1220*/  @!P1 IMAD.MOV R2, RZ, RZ, -R2 ;  /* 0x000000ffff029224 */ /* 0x000fe200078e0a02 */
[----:B------:R-:W-:Y:S01]  /*1230*/  ISETP.GT.U32.AND P1, PT, R15, R18, PT ;  /* 0x000000120f00720c */ /* 0x000fe20003f24070 */
[----:B------:R-:W-:Y:S01]  /*1240*/  IMAD.HI.U32 R3, R16, R8, RZ ;  /* 0x0000000810037227 */ /* 0x000fe200078e00ff */
[----:B------:R-:W-:-:S02]  /*1250*/  IABS R20, R13 ;  /* 0x0000000d00147213 */ /* 0x000fc40000000000 */
[----:B------:R0:W-:Y:S01]  /*1260*/  STL [R1+0x5ac], R2 ;  /* 0x0005ac0201007387 */ /* 0x0001e20000100800 */
[----:B------:R-:W-:Y:S01]  /*1270*/  @!P2 IMAD.IADD R6, R6, 0x1, -R15 ;  /* 0x000000010606a824 */ /* 0x000fe200078e0a0f */
[----:B------:R-:W-:Y:S01]  /*1280*/  ISETP.GT.U32.AND P2, PT, R15, R10, PT ;  /* 0x0000000a0f00720c */ /* 0x000fe20003f44070 */
[----:B------:R-:W-:Y:S02]  /*1290*/  IMAD.MOV R3, RZ, RZ, -R3 ;  /* 0x000000ffff037224 */ /* 0x000fe400078e0a03 */
[----:B------:R-:W-:-:S04]  /*12a0*/  IMAD.HI.U32 R5, R16, R20, RZ ;  /* 0x0000001410057227 */ /* 0x000fc800078e00ff */
[----:B------:R-:W-:Y:S02]  /*12b0*/  IMAD R8, R15, R3, R8 ;  /* 0x000000030f087224 */ /* 0x000fe400078e0208 */
[----:B------:R-:W-:-:S04]  /*12c0*/  IMAD.HI.U32 R3, R16, R12, RZ ;  /* 0x0000000c10037227 */ /* 0x000fc800078e00ff */
[----:B------:R-:W-:Y:S02]  /*12d0*/  VIADD R17, R0, 0x65 ;  /* 0x0000006500117836 */ /* 0x000fe40000000000 */
[----:B------:R-:W-:Y:S02]  /*12e0*/  IMAD.MOV R3, RZ, RZ, -R3 ;  /* 0x000000ffff037224 */ /* 0x000fe400078e0a03 */
[--C-:B------:R-:W-:Y:S01]  /*12f0*/  @!P0 IMAD.IADD R14, R14, 0x1, -R15.reuse ;  /* 0x000000010e0e8824 */ /* 0x100fe200078e0a0f */
[----:B------:R-:W-:Y:S01]  /*1300*/  IABS R22, R17 ;  /* 0x0000001100167213 */ /* 0x000fe20000000000 */
[----:B------:R-:W-:Y:S01]  /*1310*/  @!P1 IMAD.IADD R18, R18, 0x1, -R15 ;  /* 0x0000000112129824 */ /* 0x000fe200078e0a0f */
[----:B------:R-:W-:Y:S01]  /*1320*/  ISETP.GE.AND P1, PT, R21, RZ, PT ;  /* 0x000000ff1500720c */ /* 0x000fe20003f26270 */
[----:B------:R-:W-:Y:S01]  /*1330*/  IMAD.MOV R5, RZ, RZ, -R5 ;  /* 0x000000ffff057224 */ /* 0x000fe200078e0a05 */
[----:B------:R-:W-:Y:S01]  /*1340*/  ISETP.GE.AND P0, PT, R19, RZ, PT ;  /* 0x000000ff1300720c */ /* 0x000fe20003f06270 */
[----:B------:R-:W-:Y:S01]  /*1350*/  @!P2 IMAD.IADD R10, R10, 0x1, -R15 ;  /* 0x000000010a0aa824 */ /* 0x000fe200078e0a0f */
[----:B------:R-:W-:Y:S01]  /*1360*/  ISETP.GE.AND P2, PT, R9, RZ, PT ;  /* 0x000000ff0900720c */ /* 0x000fe20003f46270 */
[----:B------:R-:W-:-:S02]  /*1370*/  IMAD R12, R15, R3, R12 ;  /* 0x000000030f0c7224 */ /* 0x000fc400078e020c */
[----:B0-----:R-:W-:Y:S02]  /*1380*/  IMAD.MOV.U32 R2, RZ, RZ, R6 ;  /* 0x000000ffff027224 */ /* 0x001fe400078e0006 */
[----:B------:R-:W-:Y:S01]  /*1390*/  @!P6 IMAD.IADD R4, R4, 0x1, -R15 ;  /* 0x000000010404e824 */ /* 0x000fe200078e0a0f */
[C---:B------:R-:W-:Y:S01]  /*13a0*/  ISETP.GT.U32.AND P6, PT, R15.reuse, R8, PT ;  /* 0x000000080f00720c */ /* 0x040fe20003fc4070 */
[C---:B------:R-:W-:Y:S02]  /*13b0*/  IMAD R20, R15.reuse, R5, R20 ;  /* 0x000000050f147224 */ /* 0x040fe400078e0214 */
[----:B------:R-:W-:Y:S01]  /*13c0*/  @!P3 IMAD.MOV R14, RZ, RZ, -R14 ;  /* 0x000000ffff0eb224 */ /* 0x000fe200078e0a0e */
[C---:B------:R-:W-:Y:S01]  /*13d0*/  ISETP.GT.U32.AND P3, PT, R15.reuse, R10, PT ;  /* 0x0000000a0f00720c */ /* 0x040fe20003f64070 */
[----:B------:R-:W-:Y:S02]  /*13e0*/  IMAD.MOV.U32 R3, RZ, RZ, R18 ;  /* 0x000000ffff037224 */ /* 0x000fe400078e0012 */
[----:B------:R-:W-:Y:S01]  /*13f0*/  @!P4 IMAD.MOV R2, RZ, RZ, -R2 ;  /* 0x000000ffff02c224 */ /* 0x000fe200078e0a02 */
[C---:B------:R-:W-:Y:S01]  /*1400*/  ISETP.GT.U32.AND P4, PT, R15.reuse, R12, PT ;  /* 0x0000000c0f00720c */ /* 0x040fe20003f84070 */
[----:B------:R-:W-:Y:S01]  /*1410*/  IMAD.HI.U32 R7, R16, R22, RZ ;  /* 0x0000001610077227 */ /* 0x000fe200078e00ff */
[----:B------:R-:W-:Y:S03]  /*1420*/  STL [R1+0x5b0], R14 ;  /* 0x0005b00e01007387 */ /* 0x000fe60000100800 */
[----:B------:R-:W-:Y:S01]  /*1430*/  @!P5 IMAD.MOV R3, RZ, RZ, -R3 ;  /* 0x000000ffff03d224 */ /* 0x000fe200078e0a03 */
[----:B------:R-:W-:Y:S01]  /*1440*/  ISETP.GT.U32.AND P5, PT, R15, R20, PT ;  /* 0x000000140f00720c */ /* 0x000fe20003fa4070 */
[----:B------:R-:W-:Y:S01]  /*1450*/  IMAD.MOV R7, RZ, RZ, -R7 ;  /* 0x000000ffff077224 */ /* 0x000fe200078e0a07 */
[----:B------:R0:W-:Y:S01]  /*1460*/  STL [R1+0x5b4], R2 ;  /* 0x0005b40201007387 */ /* 0x0001e20000100800 */
[----:B------:R-:W-:-:S02]  /*1470*/  @!P6 IMAD.IADD R8, R8, 0x1, -R15 ;  /* 0x000000010808e824 */ /* 0x000fc400078e0a0f */
[C---:B------:R-:W-:Y:S01]  /*1480*/  IMAD R22, R15.reuse, R7, R22 ;  /* 0x000000070f167224 */ /* 0x040fe200078e0216 */
[----:B------:R1:W-:Y:S01]  /*1490*/  STL [R1+0x5b8], R3 ;  /* 0x0005b80301007387 */ /* 0x0003e20000100800 */
[C---:B------:R-:W-:Y:S01]  /*14a0*/  VIADD R7, R0.reuse, 0x66 ;  /* 0x0000006600077836 */ /* 0x040fe20000000000 */
[C---:B------:R-:W-:Y:S01]  /*14b0*/  ISETP.GT.U32.AND P6, PT, R15.reuse, R8, PT ;  /* 0x000000080f00720c */ /* 0x040fe20003fc4070 */
[----:B------:R-:W-:Y:S02]  /*14c0*/  VIADD R9, R0, 0x67 ;  /* 0x0000006700097836 */ /* 0x000fe40000000000 */
[--C-:B------:R-:W-:Y:S01]  /*14d0*/  @!P3 IMAD.IADD R10, R10, 0x1, -R15.reuse ;  /* 0x000000010a0ab824 */ /* 0x100fe200078e0a0f */
[----:B------:R-:W-:Y:S01]  /*14e0*/  ISETP.GT.U32.AND P3, PT, R15, R22, PT ;  /* 0x000000160f00720c */ /* 0x000fe20003f64070 */
[----:B0-----:R-:W-:Y:S01]  /*14f0*/  IMAD.MOV.U32 R2, RZ, RZ, R4 ;  /* 0x000000ffff027224 */ /* 0x001fe200078e0004 */
[----:B------:R-:W-:Y:S01]  /*1500*/  IABS R4, R7 ;  /* 0x0000000700047213 */ /* 0x000fe20000000000 */
[--C-:B------:R-:W-:Y:S01]  /*1510*/  @!P4 IMAD.IADD R12, R12, 0x1, -R15.reuse ;  /* 0x000000010c0cc824 */ /* 0x100fe200078e0a0f */
[----:B------:R-:W-:Y:S01]  /*1520*/  IABS R6, R9 ;  /* 0x0000000900067213 */ /* 0x000fe20000000000 */
[----:B------:R-:W-:Y:S01]  /*1530*/  @!P5 IMAD.IADD R20, R20, 0x1, -R15 ;  /* 0x000000011414d824 */ /* 0x000fe200078e0a0f */
[----:B------:R-:W-:Y:S01]  /*1540*/  ISETP.GE.AND P4, PT, R17, RZ, PT ;  /* 0x000000ff1100720c */ /* 0x000fe20003f86270 */
[----:B------:R-:W-:Y:S01]  /*1550*/  IMAD.MOV.U32 R14, RZ, RZ, R10 ;  /* 0x000000ffff0e7224 */ /* 0x000fe200078e000a */
[----:B------:R-:W-:Y:S01]  /*1560*/  ISETP.GT.U32.AND P5, PT, R15, R12, PT ;  /* 0x0000000c0f00720c */ /* 0x000fe20003fa4070 */
[----:B-1----:R-:W-:-:S04]  /*1570*/  IMAD.HI.U32 R3, R16, R4, RZ ;  /* 0x0000000410037227 */ /* 0x002fc800078e00ff */
[----:B------:R-:W-:Y:S01]  /*1580*/  @!P1 IMAD.MOV R14, RZ, RZ, -R14 ;  /* 0x000000ffff0e9224 */ /* 0x000fe200078e0a0e */
[----:B------:R-:W-:Y:S01]  /*1590*/  ISETP.GT.U32.AND P1, PT, R15, R20, PT ;  /* 0x000000140f00720c */ /* 0x000fe20003f24070 */
[----:B------:R-:W-:-:S04]  /*15a0*/  IMAD.HI.U32 R5, R16, R6, RZ ;  /* 0x0000000610057227 */ /* 0x000fc800078e00ff */
[----:B------:R-:W-:Y:S02]  /*15b0*/  IMAD.MOV R3, RZ, RZ, -R3 ;  /* 0x000000ffff037224 */ /* 0x000fe400078e0a03 */
[----:B------:R-:W-:Y:S02]  /*15c0*/  IMAD.MOV R5, RZ, RZ, -R5 ;  /* 0x000000ffff057224 */ /* 0x000fe400078e0a05 */
[----:B------:R-:W-:Y:S01]  /*15d0*/  @!P0 IMAD.MOV R2, RZ, RZ, -R2 ;  /* 0x000000ffff028224 */ /* 0x000fe200078e0a02 */
[----:B------:R-:W-:Y:S01]  /*15e0*/  ISETP.GE.AND P0, PT, R11, RZ, PT ;  /* 0x000000ff0b00720c */ /* 0x000fe20003f06270 */
[C---:B------:R-:W-:Y:S02]  /*15f0*/  IMAD R4, R15.reuse, R3, R4 ;  /* 0x000000030f047224 */ /* 0x040fe400078e0204 */
[--C-:B------:R-:W-:Y:S01]  /*1600*/  @!P6 IMAD.IADD R8, R8, 0x1, -R15.reuse ;  /* 0x000000010808e824 */ /* 0x100fe200078e0a0f */
[----:B------:R0:W-:Y:S01]  /*1610*/  STL [R1+0x5bc], R2 ;  /* 0x0005bc0201007387 */ /* 0x0001e20000100800 */
[----:B------:R-:W-:Y:S01]  /*1620*/  IMAD R6, R15, R5, R6 ;  /* 0x000000050f067224 */ /* 0x000fe200078e0206 */
[----:B------:R-:W-:Y:S01]  /*1630*/  ISETP.GE.AND P6, PT, R13, RZ, PT ;  /* 0x000000ff0d00720c */ /* 0x000fe20003fc6270 */
[--C-:B------:R-:W-:Y:S01]  /*1640*/  @!P5 IMAD.IADD R12, R12, 0x1, -R15.reuse ;  /* 0x000000010c0cd824 */ /* 0x100fe200078e0a0f */
[C---:B------:R-:W-:Y:S01]  /*1650*/  ISETP.GT.U32.AND P5, PT, R15.reuse, R4, PT ;  /* 0x000000040f00720c */ /* 0x040fe20003fa4070 */
[--C-:B------:R-:W-:Y:S01]  /*1660*/  @!P1 IMAD.IADD R20, R20, 0x1, -R15.reuse ;  /* 0x0000000114149824 */ /* 0x100fe200078e0a0f */
[----:B------:R-:W-:Y:S01]  /*1670*/  ISETP.GT.U32.AND P1, PT, R15, R6, PT ;  /* 0x000000060f00720c */ /* 0x000fe20003f24070 */
[----:B------:R-:W-:Y:S01]  /*1680*/  @!P3 IMAD.IADD R22, R22, 0x1, -R15 ;  /* 0x000000011616b824 */ /* 0x000fe200078e0a0f */
[----:B------:R1:W-:Y:S01]  /*1690*/  STL [R1+0x5c0], R14 ;  /* 0x0005c00e01007387 */ /* 0x0003e20000100800 */
[----:B------:R-:W-:-:S02]  /*16a0*/  VIADD R11, R0, 0x69 ;  /* 0x00000069000b7836 */ /* 0x000fc40000000000 */
[----:B0-----:R-:W-:Y:S01]  /*16b0*/  IMAD.MOV.U32 R2, RZ, RZ, R8 ;  /* 0x000000ffff027224 */ /* 0x001fe200078e0008 */
[----:B------:R-:W-:Y:S01]  /*16c0*/  ISETP.GT.U32.AND P3, PT, R15, R22, PT ;  /* 0x000000160f00720c */ /* 0x000fe20003f64070 */
[C---:B------:R-:W-:Y:S01]  /*16d0*/  VIADD R13, R0.reuse, 0x6a ;  /* 0x0000006a000d7836 */ /* 0x040fe20000000000 */
[----:B------:R-:W-:Y:S01]  /*16e0*/  IABS R10, R11 ;  /* 0x0000000b000a7213 */ /* 0x000fe20000000000 */
[----:B------:R-:W-:Y:S01]  /*16f0*/  @!P2 IMAD.MOV R2, RZ, RZ, -R2 ;  /* 0x000000ffff02a224 */ /* 0x000fe200078e0a02 */
[----:B------:R-:W-:Y:S01]  /*1700*/  ISETP.GE.AND P2, PT, R7, RZ, PT ;  /* 0x000000ff0700720c */ /* 0x000fe20003f46270 */
[----:B------:R-:W-:Y:S01]  /*1710*/  VIADD R7, R0, 0x68 ;  /* 0x0000006800077836 */ /* 0x000fe20000000000 */
[----:B------:R-:W-:Y:S01]  /*1720*/  IABS R87, R13 ;  /* 0x0000000d00577213 */ /* 0x000fe20000000000 */
[--C-:B------:R-:W-:Y:S01]  /*1730*/  @!P5 IMAD.IADD R4, R4, 0x1, -R15.reuse ;  /* 0x000000010404d824 */ /* 0x100fe200078e0a0f */
[----:B------:R0:W-:Y:S01]  /*1740*/  STL [R1+0x5c4], R2 ;  /* 0x0005c40201007387 */ /* 0x0001e20000100800 */
[--C-:B------:R-:W-:Y:S01]  /*1750*/  @!P1 IMAD.IADD R6, R6, 0x1, -R15.reuse ;  /* 0x0000000106069824 */ /* 0x100fe200078e0a0f */
[----:B------:R-:W-:Y:S01]  /*1760*/  IABS R8, R7 ;  /* 0x0000000700087213 */ /* 0x000fe20000000000 */
[----:B-1----:R-:W-:Y:S01]  /*1770*/  VIADD R14, R0, 0x8 ;  /* 0x00000008000e7836 */ /* 0x002fe20000000000 */
[----:B------:R-:W-:Y:S01]  /*1780*/  ISETP.GE.AND P5, PT, R7, RZ, PT ;  /* 0x000000ff0700720c */ /* 0x000fe20003fa6270 */
[----:B------:R-:W-:Y:S01]  /*1790*/  @!P3 IMAD.IADD R22, R22, 0x1, -R15 ;  /* 0x000000011616b824 */ /* 0x000fe200078e0a0f */
[----:B------:R-:W-:Y:S01]  /*17a0*/  ISETP.GT.U32.AND P1, PT, R15, R6, PT ;  /* 0x000000060f00720c */ /* 0x000fe20003f24070 */
[----:B------:R-:W-:Y:S01]  /*17b0*/  IMAD.HI.U32 R3, R16, R8, RZ ;  /* 0x0000000810037227 */ /* 0x000fe200078e00ff */
[----:B------:R-:W-:-:S02]  /*17c0*/  ISETP.GE.AND P3, PT, R9, RZ, PT ;  /* 0x000000ff0900720c */ /* 0x000fc40003f66270 */
[----:B------:R-:W-:Y:S01]  /*17d0*/  IABS R71, R14 ;  /* 0x0000000e00477213 */ /* 0x000fe20000000000 */
[----:B0-----:R-:W-:Y:S02]  /*17e0*/  IMAD.MOV.U32 R2, RZ, RZ, R12 ;  /* 0x000000ffff027224 */ /* 0x001fe400078e000c */
[----:B------:R-:W-:Y:S02]  /*17f0*/  IMAD.MOV R5, RZ, RZ, -R3 ;  /* 0x000000ffff057224 */ /* 0x000fe400078e0a03 */
[----:B------:R-:W-:Y:S01]  /*1800*/  @!P0 IMAD.MOV R2, RZ, RZ, -R2 ;  /* 0x000000ffff028224 */ /* 0x000fe200078e0a02 */
[----:B------:R-:W-:Y:S01]  /*1810*/  ISETP.GT.U32.AND P0, PT, R15, R4, PT ;  /* 0x000000040f00720c */ /* 0x000fe20003f04070 */
[----:B------:R-:W-:-:S03]  /*1820*/  IMAD.HI.U32 R3, R16, R10, RZ ;  /* 0x0000000a10037227 */ /* 0x000fc600078e00ff */
[----:B------:R0:W-:Y:S01]  /*1830*/  STL [R1+0x5c8], R2 ;  /* 0x0005c80201007387 */ /* 0x0001e20000100800 */
[----:B------:R-:W-:Y:S02]  /*1840*/  IMAD.MOV.U32 R7, RZ, RZ, R20 ;  /* 0x000000ffff077224 */ /* 0x000fe400078e0014 */
[----:B------:R-:W-:Y:S02]  /*1850*/  IMAD.MOV R3, RZ, RZ, -R3 ;  /* 0x000000ffff037224 */ /* 0x000fe400078e0a03 */
[C---:B------:R-:W-:Y:S02]  /*1860*/  IMAD R8, R15.reuse, R5, R8 ;  /* 0x000000050f087224 */ /* 0x040fe400078e0208 */
[----:B------:R-:W-:Y:S02]  /*1870*/  @!P6 IMAD.MOV R7, RZ, RZ, -R7 ;  /* 0x000000ffff07e224 */ /* 0x000fe400078e0a07 */
[C---:B------:R-:W-:Y:S01]  /*1880*/  IMAD R10, R15.reuse, R3, R10 ;  /* 0x000000030f0a7224 */ /* 0x040fe200078e020a */
[----:B------:R-:W-:Y:S01]  /*1890*/  ISETP.GT.U32.AND P6, PT, R15, R8, PT ;  /* 0x000000080f00720c */ /* 0x000fe20003fc4070 */
[----:B0-----:R-:W-:Y:S01]  /*18a0*/  IMAD.MOV.U32 R2, RZ, RZ, R22 ;  /* 0x000000ffff027224 */ /* 0x001fe200078e0016 */
[----:B------:R-:W-:Y:S01]  /*18b0*/  STL [R1+0x5cc], R7 ;  /* 0x0005cc0701007387 */ /* 0x000fe20000100800 */
[--C-:B------:R-:W-:Y:S01]  /*18c0*/  @!P0 IMAD.IADD R4, R4, 0x1, -R15.reuse ;  /* 0x0000000104048824 */ /* 0x100fe200078e0a0f */
[----:B------:R-:W-:Y:S01]  /*18d0*/  ISETP.GE.AND P0, PT, R13, RZ, PT ;  /* 0x000000ff0d00720c */ /* 0x000fe20003f06270 */
[----:B------:R-:W-:Y:S01]  /*18e0*/  @!P4 IMAD.MOV R2, RZ, RZ, -R2 ;  /* 0x000000ffff02c224 */ /* 0x000fe200078e0a02 */
[----:B------:R-:W-:Y:S01]  /*18f0*/  ISETP.GE.AND P4, PT, R11, RZ, PT ;  /* 0x000000ff0b00720c */ /* 0x000fe20003f86270 */
[----:B------:R-:W-:Y:S01]  /*1900*/  @!P1 IMAD.IADD R6, R6, 0x1, -R15 ;  /* 0x0000000106069824 */ /* 0x000fe200078e0a0f */
[----:B------:R-:W-:Y:S01]  /*1910*/  ISETP.GT.U32.AND P1, PT, R15, R10, PT ;  /* 0x0000000a0f00720c */ /* 0x000fe20003f24070 */
[----:B------:R-:W-:Y:S01]  /*1920*/  IMAD.HI.U32 R5, R16, R87, RZ ;  /* 0x0000005710057227 */ /* 0x000fe200078e00ff */
[----:B------:R0:W-:Y:S03]  /*1930*/  STL [R1+0x5d0], R2 ;  /* 0x0005d00201007387 */ /* 0x0001e60000100800 */
[----:B------:R-:W-:-:S02]  /*1940*/  IMAD.MOV R12, RZ, RZ, -R5 ;  /* 0x000000ffff0c7224 */ /* 0x000fc400078e0a05 */
[----:B------:R-:W-:Y:S02]  /*1950*/  @!P6 IMAD.IADD R8, R8, 0x1, -R15 ;  /* 0x000000010808e824 */ /* 0x000fe400078e0a0f */
[----:B------:R-:W-:Y:S02]  /*1960*/  IMAD R87, R15, R12, R87 ;  /* 0x0000000c0f577224 */ /* 0x000fe400078e0257 */
[----:B------:R-:W-:Y:S02]  /*1970*/  VIADD R3, R0, 0x6b ;  /* 0x0000006b00037836 */ /* 0x000fe40000000000 */
[----:B0-----:R-:W-:Y:S02]  /*1980*/  IMAD.MOV.U32 R2, RZ, RZ, R4 ;  /* 0x000000ffff027224 */ /* 0x001fe400078e0004 */
[----:B------:R-:W-:Y:S01]  /*1990*/  @!P1 IMAD.IADD R10, R10, 0x1, -R15 ;  /* 0x000000010a0a9824 */ /* 0x000fe200078e0a0f */
[----:B------:R-:W-:Y:S01]  /*19a0*/  ISETP.GE.AND P6, PT, R3, RZ, PT ;  /* 0x000000ff0300720c */ /* 0x000fe20003fc6270 */
[----:B------:R-:W-:Y:S01]  /*19b0*/  @!P2 IMAD.MOV R2, RZ, RZ, -R2 ;  /* 0x000000ffff02a224 */ /* 0x000fe200078e0a02 */
[C---:B------:R-:W-:Y:S01]  /*19c0*/  ISETP.GT.U32.AND P2, PT, R15.reuse, R8, PT ;  /* 0x000000080f00720c */ /* 0x040fe20003f44070 */
[C---:B------:R-:W-:Y:S01]  /*19d0*/  VIADD R5, R0.reuse, 0x6c ;  /* 0x0000006c00057836 */ /* 0x040fe20000000000 */
[----:B------:R-:W-:Y:S01]  /*19e0*/  ISETP.GT.U32.AND P1, PT, R15, R10, PT ;  /* 0x0000000a0f00720c */ /* 0x000fe20003f24070 */
[----:B------:R-:W-:Y:S01]  /*19f0*/  VIADD R7, R0, 0x6d ;  /* 0x0000006d00077836 */ /* 0x000fe20000000000 */
[----:B------:R0:W-:Y:S01]  /*1a00*/  STL [R1+0x5d4], R2 ;  /* 0x0005d40201007387 */ /* 0x0001e20000100800 */
[----:B------:R-:W-:Y:S01]  /*1a10*/  IABS R83, R3 ;  /* 0x0000000300537213 */ /* 0x000fe20000000000 */
[----:B------:R-:W-:Y:S01]  /*1a20*/  IMAD.HI.U32 R3, R16, R84, RZ ;  /* 0x0000005410037227 */ /* 0x000fe200078e00ff */
[----:B------:R-:W-:-:S02]  /*1a30*/  IABS R85, R5 ;  /* 0x0000000500557213 */ /* 0x000fc40000000000 */
[----:B------:R-:W-:Y:S01]  /*1a40*/  IABS R86, R7 ;  /* 0x0000000700567213 */ /* 0x000fe20000000000 */
[----:B------:R-:W-:-:S04]  /*1a50*/  IMAD.HI.U32 R4, R16, R83, RZ ;  /* 0x0000005310047227 */ /* 0x000fc800078e00ff */
[----:B0-----:R-:W-:Y:S02]  /*1a60*/  IMAD.MOV.U32 R2, RZ, RZ, R6 ;  /* 0x000000ffff027224 */ /* 0x001fe400078e0006 */
[----:B------:R-:W-:Y:S02]  /*1a70*/  IMAD.MOV R6, RZ, RZ, -R3 ;  /* 0x000000ffff067224 */ /* 0x000fe400078e0a03 */
[----:B------:R-:W-:Y:S01]  /*1a80*/  @!P3 IMAD.MOV R2, RZ, RZ, -R2 ;  /* 0x000000ffff02b224 */ /* 0x000fe200078e0a02 */
[----:B------:R-:W-:Y:S01]  /*1a90*/  ISETP.GT.U32.AND P3, PT, R15, R87, PT ;  /* 0x000000570f00720c */ /* 0x000fe20003f64070 */
[--C-:B------:R-:W-:Y:S01]  /*1aa0*/  @!P2 IMAD.IADD R8, R8, 0x1, -R15.reuse ;  /* 0x000000010808a824 */ /* 0x100fe200078e0a0f */
[----:B------:R-:W-:Y:S01]  /*1ab0*/  ISETP.GE.AND P2, PT, R5, RZ, PT ;  /* 0x000000ff0500720c */ /* 0x000fe20003f46270 */
[----:B------:R-:W-:Y:S01]  /*1ac0*/  IMAD R84, R15, R6, R84 ;  /* 0x000000060f547224 */ /* 0x000fe200078e0254 */
[----:B------:R-:W-:Y:S01]  /*1ad0*/  STL [R1+0x5d8], R2 ;  /* 0x0005d80201007387 */ /* 0x000fe20000100800 */
[----:B------:R-:W-:Y:S01]  /*1ae0*/  @!P1 IMAD.IADD R10, R10, 0x1, -R15 ;  /* 0x000000010a0a9824 */ /* 0x000fe200078e0a0f */
[----:B------:R-:W-:Y:S01]  /*1af0*/  ISETP.GE.AND P1, PT, R7, RZ, PT ;  /* 0x000000ff0700720c */ /* 0x000fe20003f26270 */
[C---:B------:R-:W-:Y:S01]  /*1b00*/  IMAD.HI.U32 R3, R16.reuse, R85, RZ ;  /* 0x0000005510037227 */ /* 0x040fe200078e00ff */
[----:B------:R0:W-:Y:S03]  /*1b10*/  STL [R1+0x2604], R84 ;  /* 0x0026045401007387 */ /* 0x0001e60000100800 */
[----:B------:R-:W-:-:S04]  /*1b20*/  IMAD.HI.U32 R5, R16, R86, RZ ;  /* 0x0000005610057227 */ /* 0x000fc800078e00ff */
[----:B------:R-:W-:Y:S02]  /*1b30*/  @!P3 IMAD.IADD R87, R87, 0x1, -R15 ;  /* 0x000000015757b824 */ /* 0x000fe400078e0a0f */
[----:B------:R-:W-:Y:S02]  /*1b40*/  IMAD.MOV.U32 R11, RZ, RZ, R8 ;  /* 0x000000ffff0b7224 */ /* 0x000fe400078e0008 */
[----:B------:R-:W-:Y:S01]  /*1b50*/  IMAD.MOV R4, RZ, RZ, -R4 ;  /* 0x000000ffff047224 */ /* 0x000fe200078e0a04 */
[----:B------:R-:W-:Y:S01]  /*1b60*/  ISETP.GT.U32.AND P3, PT, R15, R87, PT ;  /* 0x000000570f00720c */ /* 0x000fe20003f64070 */
[----:B------:R-:W-:Y:S02]  /*1b70*/  IMAD.MOV.U32 R9, RZ, RZ, R10 ;  /* 0x000000ffff097224 */ /* 0x000fe400078e000a */
[C---:B0-----:R-:W-:Y:S02]  /*1b80*/  VIADD R84, R0.reuse, 0x1 ;  /* 0x0000000100547836 */ /* 0x041fe40000000000 */
[----:B------:R-:W-:-:S02]  /*1b90*/  VIADD R2, R0, 0x2 ;  /* 0x0000000200027836 */ /* 0x000fc40000000000 */
[----:B------:R-:W-:Y:S01]  /*1ba0*/  IMAD.MOV R12, RZ, RZ, -R3 ;  /* 0x000000ffff0c7224 */ /* 0x000fe200078e0a03 */
[----:B------:R-:W-:Y:S01]  /*1bb0*/  STL [R1+0x1f4c], R84 ;  /* 0x001f4c5401007387 */ /* 0x000fe20000100800 */
[----:B------:R-:W-:Y:S01]  /*1bc0*/  IMAD.MOV R5, RZ, RZ, -R5 ;  /* 0x000000ffff057224 */ /* 0x000fe200078e0a05 */
[----:B------:R-:W-:Y:S01]  /*1bd0*/  IABS R76, R84 ;  /* 0x00000054004c7213 */ /* 0x000fe20000000000 */
[----:B------:R-:W-:Y:S01]  /*1be0*/  @!P5 IMAD.MOV R11, RZ, RZ, -R11 ;  /* 0x000000ffff0bd224 */ /* 0x000fe200078e0a0b */
[----:B------:R-:W-:Y:S01]  /*1bf0*/  STL [R1+0x1f50], R2 ;  /* 0x001f500201007387 */ /* 0x000fe20000100800 */
[----:B------:R-:W-:Y:S01]  /*1c00*/  IMAD R83, R15, R4, R83 ;  /* 0x000000040f537224 */ /* 0x000fe200078e0253 */
[----:B------:R-:W-:Y:S01]  /*1c10*/  IABS R77, R2 ;  /* 0x00000002004d7213 */ /* 0x000fe20000000000 */
[----:B------:R-:W-:Y:S01]  /*1c20*/  VIADD R3, R0, 0x6e ;  /* 0x0000006e00037836 */ /* 0x000fe20000000000 */
[----:B------:R-:W-:Y:S01]  /*1c30*/  STL [R1+0x5dc], R11 ;  /* 0x0005dc0b01007387 */ /* 0x000fe20000100800 */
[----:B------:R-:W-:-:S02]  /*1c40*/  @!P4 IMAD.MOV R9, RZ, RZ, -R9 ;  /* 0x000000ffff09c224 */ /* 0x000fc400078e0a09 */
[C---:B------:R-:W-:Y:S01]  /*1c50*/  VIADD R4, R0.reuse, 0x6f ;  /* 0x0000006f00047836 */ /* 0x040fe20000000000 */
[----:B------:R-:W-:Y:S01]  /*1c60*/  IABS R8, R3 ;  /* 0x0000000300087213 */ /* 0x000fe20000000000 */
[----:B------:R-:W-:Y:S01]  /*1c70*/  IMAD R86, R15, R5, R86 ;  /* 0x000000050f567224 */ /* 0x000fe200078e0256 */
[----:B------:R0:W-:Y:S01]  /*1c80*/  STL [R1+0x5e0], R9 ;  /* 0x0005e00901007387 */ /* 0x0001e20000100800 */
[----:B------:R-:W-:Y:S01]  /*1c90*/  VIADD R5, R0, 0x70 ;  /* 0x0000007000057836 */ /* 0x000fe20000000000 */
[----:B------:R-:W-:Y:S01]  /*1ca0*/  ISETP.GE.AND P5, PT, R3, RZ, PT ;  /* 0x000000ff0300720c */ /* 0x000fe20003fa6270 */
[----:B------:R-:W-:Y:S01]  /*1cb0*/  @!P3 IMAD.IADD R87, R87, 0x1, -R15 ;  /* 0x000000015757b824 */ /* 0x000fe200078e0a0f */
[----:B------:R-:W-:Y:S01]  /*1cc0*/  ISETP.GE.AND P4, PT, R4, RZ, PT ;  /* 0x000000ff0400720c */ /* 0x000fe20003f86270 */
[C---:B------:R-:W-:Y:S01]  /*1cd0*/  IMAD.HI.U32 R3, R16.reuse, R76, RZ ;  /* 0x0000004c10037227 */ /* 0x040fe200078e00ff */
[----:B------:R-:W-:Y:S02]  /*1ce0*/  ISETP.GE.AND P3, PT, R5, RZ, PT ;  /* 0x000000ff0500720c */ /* 0x000fe40003f66270 */
[----:B------:R-:W-:Y:S01]  /*1cf0*/  IABS R10, R5 ;  /* 0x00000005000a7213 */ /* 0x000fe20000000000 */
[----:B------:R-:W-:Y:S01]  /*1d00*/  IMAD.HI.U32 R5, R16, R8, RZ ;  /* 0x0000000810057227 */ /* 0x000fe200078e00ff */
[----:B0-----:R-:W-:-:S03]  /*1d10*/  IABS R9, R4 ;  /* 0x0000000400097213 */ /* 0x001fc60000000000 */
[----:B------:R-:W-:Y:S02]  /*1d20*/  IMAD.MOV R5, RZ, RZ, -R5 ;  /* 0x000000ffff057224 */ /* 0x000fe400078e0a05 */
[----:B------:R-:W-:-:S04]  /*1d30*/  IMAD.HI.U32 R6, R16, R9, RZ ;  /* 0x0000000910067227 */ /* 0x000fc800078e00ff */
[----:B------:R-:W-:Y:S02]  /*1d40*/  IMAD.MOV R6, RZ, RZ, -R6 ;  /* 0x000000ffff067224 */ /* 0x000fe400078e0a06 */
[----:B------:R-:W-:-:S04]  /*1d50*/  IMAD.HI.U32 R7, R16, R10, RZ ;  /* 0x0000000a10077227 */ /* 0x000fc800078e00ff */
[C---:B------:R-:W-:Y:S02]  /*1d60*/  IMAD R8, R15.reuse, R5, R8 ;  /* 0x000000050f087224 */ /* 0x040fe400078e0208 */
[C---:B------:R-:W-:Y:S02]  /*1d70*/  IMAD R5, R15.reuse, R6, R9 ;  /* 0x000000060f057224 */ /* 0x040fe400078e0209 */
[----:B------:R-:W-:Y:S01]  /*1d80*/  IMAD.MOV R7, RZ, RZ, -R7 ;  /* 0x000000ffff077224 */ /* 0x000fe200078e0a07 */
[----:B------:R0:W-:Y:S01]  /*1d90*/  STL [R1+0x48], R8 ;  /* 0x0000480801007387 */ /* 0x0001e20000100800 */
[C---:B------:R-:W-:Y:S02]  /*1da0*/  VIADD R9, R0.reuse, 0x4 ;  /* 0x0000000400097836 */ /* 0x040fe40000000000 */
[----:B------:R-:W-:Y:S01]  /*1db0*/  IMAD R2, R15, R7, R10 ;  /* 0x000000070f027224 */ /* 0x000fe200078e020a */
[----:B------:R1:W-:Y:S01]  /*1dc0*/  STL [R1+0x5c], R5 ;  /* 0x00005c0501007387 */ /* 0x0003e20000100800 */
[----:B------:R-:W-:Y:S01]  /*1dd0*/  VIADD R6, R0, 0x5 ;  /* 0x0000000500067836 */ /* 0x000fe20000000000 */
[----:B------:R-:W-:Y:S01]  /*1de0*/  IABS R75, R9 ;  /* 0x00000009004b7213 */ /* 0x000fe20000000000 */
[----:B------:R-:W-:Y:S01]  /*1df0*/  IMAD.HI.U32 R4, R16, R77, RZ ;  /* 0x0000004d10047227 */ /* 0x000fe200078e00ff */
[----:B------:R2:W-:Y:S02]  /*1e00*/  STL [R1+0x78], R2 ;  /* 0x0000780201007387 */ /* 0x0005e40000100800 */
[----:B------:R-:W-:Y:S01]  /*1e10*/  IABS R73, R6 ;  /* 0x0000000600497213 */ /* 0x000fe20000000000 */
[----:B0-----:R-:W-:-:S02]  /*1e20*/  VIADD R8, R0, 0x3 ;  /* 0x0000000300087836 */ /* 0x001fc40000000000 */
[----:B------:R-:W-:Y:S02]  /*1e30*/  IMAD.MOV R3, RZ, RZ, -R3 ;  /* 0x000000ffff037224 */ /* 0x000fe400078e0a03 */
[C---:B-1----:R-:W-:Y:S01]  /*1e40*/  VIADD R5, R0.reuse, 0x6 ;  /* 0x0000000600057836 */ /* 0x042fe20000000000 */
[----:B------:R0:W-:Y:S01]  /*1e50*/  STL [R1+0x1f54], R8 ;  /* 0x001f540801007387 */ /* 0x0001e20000100800 */
[C---:B------:R-:W-:Y:S02]  /*1e60*/  VIADD R11, R0.reuse, 0xa ;  /* 0x0000000a000b7836 */ /* 0x040fe40000000000 */
[C---:B--2---:R-:W-:Y:S01]  /*1e70*/  VIADD R2, R0.reuse, 0x7 ;  /* 0x0000000700027836 */ /* 0x044fe20000000000 */
[----:B------:R-:W-:Y:S01]  /*1e80*/  IABS R74, R5 ;  /* 0x00000005004a7213 */ /* 0x000fe20000000000 */
[----:B------:R-:W-:Y:S01]  /*1e90*/  STL [R1+0x1f58], R9 ;  /* 0x001f580901007387 */ /* 0x000fe20000100800 */
[----:B------:R-:W-:Y:S01]  /*1ea0*/  IMAD.MOV R4, RZ, RZ, -R4 ;  /* 0x000000ffff047224 */ /* 0x000fe200078e0a04 */
[----:B------:R-:W-:Y:S01]  /*1eb0*/  IABS R61, R11 ;  /* 0x0000000b003d7213 */ /* 0x000fe20000000000 */
[----:B------:R-:W-:Y:S01]  /*1ec0*/  VIADD R13, R0, 0x9 ;  /* 0x00000009000d7836 */ /* 0x000fe20000000000 */
[----:B------:R1:W-:Y:S01]  /*1ed0*/  STL [R1+0x1f5c], R6 ;  /* 0x001f5c0601007387 */ /* 0x0003e20000100800 */
[----:B0-----:R-:W-:Y:S01]  /*1ee0*/  IABS R8, R8 ;  /* 0x0000000800087213 */ /* 0x001fe20000000000 */
[C---:B------:R-:W-:Y:S01]  /*1ef0*/  IMAD R76, R15.reuse, R3, R76 ;  /* 0x000000030f4c7224 */ /* 0x040fe200078e024c */
[----:B------:R-:W-:Y:S01]  /*1f00*/  IABS R72, R2 ;  /* 0x0000000200487213 */ /* 0x000fe20000000000 */
[----:B------:R0:W-:Y:S01]  /*1f10*/  STL [R1+0x1f60], R5 ;  /* 0x001f600501007387 */ /* 0x0001e20000100800 */
[----:B------:R-:W-:Y:S01]  /*1f20*/  IMAD R77, R15, R4, R77 ;  /* 0x000000040f4d7224 */ /* 0x000fe200078e024d */
[----:B------:R-:W-:Y:S01]  /*1f30*/  IABS R70, R13 ;  /* 0x0000000d00467213 */ /* 0x000fe20000000000 */
[C---:B------:R-:W-:Y:S01]  /*1f40*/  IMAD.HI.U32 R3, R16.reuse, R8, RZ ;  /* 0x0000000810037227 */ /* 0x040fe200078e00ff */
[----:B------:R-:W-:Y:S03]  /*1f50*/  STL [R1+0x1f64], R2 ;  /* 0x001f640201007387 */ /* 0x000fe60000100800 */
[----:B-1----:R-:W-:Y:S01]  /*1f60*/  IMAD.HI.U32 R6, R16, R74, RZ ;  /* 0x0000004a10067227 */ /* 0x002fe200078e00ff */
[----:B------:R1:W-:Y:S03]  /*1f70*/  STL [R1+0x1f68], R14 ;  /* 0x001f680e01007387 */ /* 0x0003e60000100800 */
[----:B------:R-:W-:Y:S01]  /*1f80*/  IMAD.MOV R6, RZ, RZ, -R6 ;  /* 0x000000ffff067224 */ /* 0x000fe200078e0a06 */
[----:B------:R-:W-:Y:S01]  /*1f90*/  STL [R1+0x1f6c], R13 ;  /* 0x001f6c0d01007387 */ /* 0x000fe20000100800 */
[----:B------:R-:W-:-:S02]  /*1fa0*/  VIADD R9, R0, 0xb ;  /* 0x0000000b00097836 */ /* 0x000fc40000000000 */
[C---:B------:R-:W-:Y:S01]  /*1fb0*/  IMAD.HI.U32 R4, R16.reuse, R75, RZ ;  /* 0x0000004b10047227 */ /* 0x040fe200078e00ff */
[----:B------:R2:W-:Y:S02]  /*1fc0*/  STL [R1+0x1f70], R11 ;  /* 0x001f700b01007387 */ /* 0x0005e40000100800 */
[----:B------:R-:W-:Y:S01]  /*1fd0*/  IABS R55, R9 ;  /* 0x0000000900377213 */ /* 0x000fe20000000000 */
[C---:B0-----:R-:W-:Y:S01]  /*1fe0*/  IMAD.HI.U32 R5, R16.reuse, R73, RZ ;  /* 0x0000004910057227 */ /* 0x041fe200078e00ff */
[----:B------:R0:W-:Y:S03]  /*1ff0*/  STL [R1+0x1f74], R9 ;  /* 0x001f740901007387 */ /* 0x0001e60000100800 */
[----:B------:R-:W-:-:S04]  /*2000*/  IMAD.HI.U32 R7, R16, R72, RZ ;  /* 0x0000004810077227 */ /* 0x000fc800078e00ff */
[----:B------:R-:W-:Y:S02]  /*2010*/  IMAD.MOV R3, RZ, RZ, -R3 ;  /* 0x000000ffff037224 */ /* 0x000fe400078e0a03 */
[C---:B-1----:R-:W-:Y:S02]  /*2020*/  VIADD R14, R0.reuse, 0xd ;  /* 0x0000000d000e7836 */ /* 0x042fe40000000000 */
[----:B------:R-:W-:Y:S02]  /*2030*/  IMAD R74, R15, R6, R74 ;  /* 0x000000060f4a7224 */ /* 0x000fe400078e024a */
[C---:B------:R-:W-:Y:S01]  /*2040*/  VIADD R2, R0.reuse, 0xc ;  /* 0x0000000c00027836 */ /* 0x040fe20000000000 */
[----:B------:R-:W-:Y:S01]  /*2050*/  IABS R50, R14 ;  /* 0x0000000e00327213 */ /* 0x000fe20000000000 */
[----:B--2---:R-:W-:Y:S02]  /*2060*/  VIADD R11, R0, 0xf ;  /* 0x0000000f000b7836 */ /* 0x004fe40000000000 */
[----:B------:R-:W-:Y:S01]  /*2070*/  IMAD.HI.U32 R6, R16, R61, RZ ;  /* 0x0000003d10067227 */ /* 0x000fe200078e00ff */
[----:B------:R1:W-:Y:S01]  /*2080*/  STL [R1+0x1f78], R2 ;  /* 0x001f780201007387 */ /* 0x0003e20000100800 */
[----:B------:R-:W-:-:S02]  /*2090*/  IABS R54, R2 ;  /* 0x0000000200367213 */ /* 0x000fc40000000000 */
[C---:B------:R-:W-:Y:S01]  /*20a0*/  IMAD R85, R15.reuse, R12, R85 ;  /* 0x0000000c0f557224 */ /* 0x040fe200078e0255 */
[----:B------:R-:W-:Y:S01]  /*20b0*/  IABS R44, R11 ;  /* 0x0000000b002c7213 */ /* 0x000fe20000000000 */
[----:B------:R-:W-:Y:S01]  /*20c0*/  IMAD.MOV R10, RZ, RZ, -R4 ;  /* 0x000000ffff0a7224 */ /* 0x000fe200078e0a04 */
[----:B------:R2:W-:Y:S01]  /*20d0*/  STL [R1+0x1f7c], R14 ;  /* 0x001f7c0e01007387 */ /* 0x0005e20000100800 */
[C---:B------:R-:W-:Y:S02]  /*20e0*/  VIADD R13, R0.reuse, 0xe ;  /* 0x0000000e000d7836 */ /* 0x040fe40000000000 */
[----:B------:R-:W-:Y:S02]  /*20f0*/  IMAD.MOV R12, RZ, RZ, -R5 ;  /* 0x000000ffff0c7224 */ /* 0x000fe400078e0a05 */
[----:B------:R-:W-:Y:S01]  /*2100*/  IMAD.MOV R7, RZ, RZ, -R7 ;  /* 0x000000ffff077224 */ /* 0x000fe200078e0a07 */
[----:B------:R-:W-:Y:S01]  /*2110*/  STL [R1+0x1f80], R13 ;  /* 0x001f800d01007387 */ /* 0x000fe20000100800 */
[----:B------:R-:W-:Y:S01]  /*2120*/  IMAD R4, R15, R3, R8 ;  /* 0x000000030f047224 */ /* 0x000fe200078e0208 */
[----:B------:R-:W-:Y:S01]  /*2130*/  IABS R47, R13 ;  /* 0x0000000d002f7213 */ /* 0x000fe20000000000 */
[----:B0-----:R-:W-:Y:S01]  /*2140*/  VIADD R9, R0, 0x10 ;  /* 0x0000001000097836 */ /* 0x001fe20000000000 */
[----:B------:R0:W-:Y:S01]  /*2150*/  STL [R1+0x1f98], R11 ;  /* 0x001f980b01007387 */ /* 0x0001e20000100800 */
[----:B------:R-:W-:-:S03]  /*2160*/  IMAD.HI.U32 R3, R16, R71, RZ ;  /* 0x0000004710037227 */ /* 0x000fc600078e00ff */
[----:B------:R-:W-:Y:S01]  /*2170*/  IABS R43, R9 ;  /* 0x00000009002b7213 */ /* 0x000fe20000000000 */
[C---:B------:R-:W-:Y:S01]  /*2180*/  IMAD.HI.U32 R5, R16.reuse, R70, RZ ;  /* 0x0000004610057227 */ /* 0x040fe200078e00ff */
[----:B------:R0:W-:Y:S03]  /*2190*/  STL [R1+0x1fb0], R9 ;  /* 0x001fb00901007387 */ /* 0x0001e60000100800 */
[----:B------:R-:W-:Y:S02]  /*21a0*/  IMAD.MOV R6, RZ, RZ, -R6 ;  /* 0x000000ffff067224 */ /* 0x000fe400078e0a06 */
[C---:B------:R-:W-:Y:S02]  /*21b0*/  IMAD R75, R15.reuse, R10, R75 ;  /* 0x0000000a0f4b7224 */ /* 0x040fe400078e024b */
[----:B------:R-:W-:Y:S02]  /*21c0*/  IMAD R72, R15, R7, R72 ;  /* 0x000000070f487224 */ /* 0x000fe400078e0248 */
[----:B------:R-:W-:-:S04]  /*21d0*/  IMAD.HI.U32 R7, R16, R55, RZ ;  /* 0x0000003710077227 */ /* 0x000fc800078e00ff */
[----:B------:R-:W-:Y:S02]  /*21e0*/  IMAD.MOV R10, RZ, RZ, -R3 ;  /* 0x000000ffff0a7224 */ /* 0x000fe400078e0a03 */
[----:B------:R-:W-:Y:S02]  /*21f0*/  IMAD.MOV R5, RZ, RZ, -R5 ;  /* 0x000000ffff057224 */ /* 0x000fe400078e0a05 */
[C---:B-1----:R-:W-:Y:S02]  /*2200*/  VIADD R2, R0.reuse, 0x11 ;  /* 0x0000001100027836 */ /* 0x042fe40000000000 */
[----:B--2---:R-:W-:Y:S02]  /*2210*/  VIADD R14, R0, 0x12 ;  /* 0x00000012000e7836 */ /* 0x004fe40000000000 */
[----:B------:R-:W-:Y:S01]  /*2220*/  IMAD R61, R15, R6, R61 ;  /* 0x000000060f3d7224 */ /* 0x000fe200078e023d */
[----:B------:R-:W-:Y:S01]  /*2230*/  STL [R1+0x1fb8], R2 ;  /* 0x001fb80201007387 */ /* 0x000fe20000100800 */
[----:B------:R-:W-:Y:S01]  /*2240*/  IMAD.HI.U32 R3, R16, R50, RZ ;  /* 0x0000003210037227 */ /* 0x000fe200078e00ff */
[----:B------:R-:W-:-:S02]  /*2250*/  IABS R41, R14 ;  /* 0x0000000e00297213 */ /* 0x000fc40000000000 */
[----:B------:R-:W-:Y:S01]  /*2260*/  STL [R1+0x1fcc], R14 ;  /* 0x001fcc0e01007387 */ /* 0x000fe20000100800 */
[----:B0-----:R-:W-:Y:S01]  /*2270*/  VIADD R11, R0, 0x14 ;  /* 0x00000014000b7836 */ /* 0x001fe20000000000 */
[----:B------:R-:W-:Y:S01]  /*2280*/  IABS R42, R2 ;  /* 0x00000002002a7213 */ /* 0x000fe20000000000 */
[----:B------:R-:W-:-:S03]  /*2290*/  IMAD.HI.U32 R6, R16, R44, RZ ;  /* 0x0000002c10067227 */ /* 0x000fc600078e00ff */
[----:B------:R-:W-:Y:S01]  /*22a0*/  IABS R39, R11 ;  /* 0x0000000b00277213 */ /* 0x000fe20000000000 */
[C---:B------:R-:W-:Y:S02]  /*22b0*/  VIADD R13, R0.reuse, 0x13 ;  /* 0x00000013000d7836 */ /* 0x040fe40000000000 */
[C---:B------:R-:W-:Y:S02]  /*22c0*/  IMAD R73, R15.reuse, R12, R73 ;  /* 0x0000000c0f497224 */ /* 0x040fe400078e0249 */
[----:B------:R-:W-:Y:S01]  /*22d0*/  IMAD.MOV R12, RZ, RZ, -R7 ;  /* 0x000000ffff0c7224 */ /* 0x000fe200078e0a07 */
[----:B------:R-:W-:Y:S01]  /*22e0*/  STL [R1+0x1fd8], R13 ;  /* 0x001fd80d01007387 */ /* 0x000fe20000100800 */
[----:B------:R-:W-:Y:S01]  /*22f0*/  IMAD R70, R15, R5, R70 ;  /* 0x000000050f467224 */ /* 0x000fe200078e0246 */
[----:B------:R-:W-:Y:S01]  /*2300*/  IABS R40, R13 ;  /* 0x0000000d00287213 */ /* 0x000fe20000000000 */
[----:B------:R-:W-:Y:S01]  /*2310*/  VIADD R9, R0, 0x15 ;  /* 0x0000001500097836 */ /* 0x000fe20000000000 */
[----:B------:R-:W-:Y:S01]  /*2320*/  STL [R1+0x200c], R11 ;  /* 0x00200c0b01007387 */ /* 0x000fe20000100800 */
[----:B------:R-:W-:-:S03]  /*2330*/  IMAD.HI.U32 R5, R16, R47, RZ ;  /* 0x0000002f10057227 */ /* 0x000fc600078e00ff */
[----:B------:R0:W-:Y:S01]  /*2340*/  STL [R1+0x2014], R9 ;  /* 0x0020140901007387 */ /* 0x0001e20000100800 */
[----:B------:R-:W-:Y:S01]  /*2350*/  IMAD.HI.U32 R7, R16, R43, RZ ;  /* 0x0000002b10077227 */ /* 0x000fe200078e00ff */
[----:B------:R-:W-:-:S03]  /*2360*/  IABS R38, R9 ;  /* 0x0000000900267213 */ /* 0x000fc60000000000 */
[----:B------:R-:W-:Y:S02]  /*2370*/  IMAD.MOV R3, RZ, RZ, -R3 ;  /* 0x000000ffff037224 */ /* 0x000fe400078e0a03 */
[----:B------:R-:W-:Y:S02]  /*2380*/  IMAD.MOV R6, RZ, RZ, -R6 ;  /* 0x000000ffff067224 */ /* 0x000fe400078e0a06 */
[C---:B------:R-:W-:Y:S02]  /*2390*/  IMAD R71, R15.reuse, R10, R71 ;  /* 0x0000000a0f477224 */ /* 0x040fe400078e0247 */
[----:B------:R-:W-:Y:S02]  /*23a0*/  IMAD R55, R15, R12, R55 ;  /* 0x0000000c0f377224 */ /* 0x000fe400078e0237 */
[----:B------:R-:W-:-:S04]  /*23b0*/  IMAD.HI.U32 R8, R16, R54, RZ ;  /* 0x0000003610087227 */ /* 0x000fc800078e00ff */
[----:B------:R-:W-:Y:S02]  /*23c0*/  IMAD.MOV R10, RZ, RZ, -R5 ;  /* 0x000000ffff0a7224 */ /* 0x000fe400078e0a05 */
[----:B------:R-:W-:Y:S02]  /*23d0*/  IMAD.MOV R12, RZ, RZ, -R7 ;  /* 0x000000ffff0c7224 */ /* 0x000fe400078e0a07 */
[C---:B------:R-:W-:Y:S02]  /*23e0*/  IMAD R50, R15.reuse, R3, R50 ;  /* 0x000000030f327224 */ /* 0x040fe400078e0232 */
[----:B------:R-:W-:Y:S02]  /*23f0*/  IMAD R44, R15, R6, R44 ;  /* 0x000000060f2c7224 */ /* 0x000fe400078e022c */
[----:B------:R-:W-:-:S04]  /*2400*/  IMAD.HI.U32 R3, R16, R41, RZ ;  /* 0x0000002910037227 */ /* 0x000fc800078e00ff */
[----:B0-----:R-:W-:Y:S02]  /*2410*/  VIADD R9, R0, 0x1a ;  /* 0x0000001a00097836 */ /* 0x001fe40000000000 */
[----:B------:R-:W-:-:S03]  /*2420*/  IMAD.HI.U32 R6, R16, R39, RZ ;  /* 0x0000002710067227 */ /* 0x000fc600078e00ff */
[----:B------:R-:W-:Y:S01]  /*2430*/  IABS R33, R9 ;  /* 0x0000000900217213 */ /* 0x000fe20000000000 */
[C---:B------:R-:W-:Y:S02]  /*2440*/  VIADD R2, R0.reuse, 0x16 ;  /* 0x0000001600027836 */ /* 0x040fe40000000000 */
[----:B------:R-:W-:Y:S02]  /*2450*/  IMAD.MOV R8, RZ, RZ, -R8 ;  /* 0x000000ffff087224 */ /* 0x000fe400078e0a08 */
[C---:B------:R-:W-:Y:S01]  /*2460*/  IMAD R47, R15.reuse, R10, R47 ;  /* 0x0000000a0f2f7224 */ /* 0x040fe200078e022f */
[----:B------:R0:W-:Y:S01]  /*2470*/  STL [R1+0x202c], R2 ;  /* 0x00202c0201007387 */ /* 0x0001e20000100800 */
[----:B------:R-:W-:Y:S01]  /*2480*/  IMAD R43, R15, R12, R43 ;  /* 0x0000000c0f2b7224 */ /* 0x000fe200078e022b */
[----:B------:R-:W-:Y:S01]  /*2490*/  IABS R37, R2 ;  /* 0x0000000200257213 */ /* 0x000fe20000000000 */
[----:B------:R-:W-:Y:S02]  /*24a0*/  VIADD R13, R0, 0x17 ;  /* 0x00000017000d7836 */ /* 0x000fe40000000000 */
[----:B------:R-:W-:-:S02]  /*24b0*/  IMAD.MOV R10, RZ, RZ, -R3 ;  /* 0x000000ffff0a7224 */ /* 0x000fc400078e0a03 */
[C---:B------:R-:W-:Y:S01]  /*24c0*/  VIADD R12, R0.reuse, 0x18 ;  /* 0x00000018000c7836 */ /* 0x040fe20000000000 */
[----:B------:R-:W-:Y:S01]  /*24d0*/  STL [R1+0x2030], R13 ;  /* 0x0020300d01007387 */ /* 0x000fe20000100800 */
[----:B------:R-:W-:Y:S01]  /*24e0*/  IMAD.MOV R6, RZ, RZ, -R6 ;  /* 0x000000ffff067224 */ /* 0x000fe200078e0a06 */
[----:B------:R-:W-:Y:S01]  /*24f0*/  IABS R36, R13 ;  /* 0x0000000d00247213 */ /* 0x000fe20000000000 */
[----:B------:R-:W-:Y:S01]  /*2500*/  VIADD R11, R0, 0x19 ;  /* 0x00000019000b7836 */ /* 0x000fe20000000000 */
[----:B------:R1:W-:Y:S01]  /*2510*/  STL [R1+0x2048], R12 ;  /* 0x0020480c01007387 */ /* 0x0003e20000100800 */
[----:B------:R-:W-:Y:S01]  /*2520*/  IMAD R54, R15, R8, R54 ;  /* 0x000000080f367224 */ /* 0x000fe200078e0236 */
[----:B------:R-:W-:Y:S01]  /*2530*/  IABS R35, R12 ;  /* 0x0000000c00237213 */ /* 0x000fe20000000000 */
[----:B------:R-:W-:Y:S01]  /*2540*/  IMAD.HI.U32 R8, R16, R42, RZ ;  /* 0x0000002a10087227 */ /* 0x000fe200078e00ff */
[----:B------:R2:W-:Y:S01]  /*2550*/  STL [R1+0x2070], R11 ;  /* 0x0020700b01007387 */ /* 0x0005e20000100800 */
[----:B------:R-:W-:-:S02]  /*2560*/  IABS R34, R11 ;  /* 0x0000000b00227213 */ /* 0x000fc40000000000 */
[C---:B------:R-:W-:Y:S01]  /*2570*/  IMAD R41, R15.reuse, R10, R41 ;  /* 0x0000000a0f297224 */ /* 0x040fe200078e0229 */
[----:B------:R1:W-:Y:S01]  /*2580*/  STL [R1+0x2084], R9 ;  /* 0x0020840901007387 */ /* 0x0003e20000100800 */
[----:B------:R-:W-:Y:S02]  /*2590*/  IMAD R39, R15, R6, R39 ;  /* 0x000000060f277224 */ /* 0x000fe400078e0227 */
[C---:B0-----:R-:W-:Y:S02]  /*25a0*/  VIADD R2, R0.reuse, 0x1b ;  /* 0x0000001b00027836 */ /* 0x041fe40000000000 */
[----:B------:R-:W-:Y:S02]  /*25b0*/  VIADD R10, R0, 0x1e ;  /* 0x0000001e000a7836 */ /* 0x000fe40000000000 */
[----:B------:R-:W-:Y:S01]  /*25c0*/  IMAD.HI.U32 R6, R16, R33, RZ ;  /* 0x0000002110067227 */ /* 0x000fe200078e00ff */
[----:B------:R0:W-:Y:S01]  /*25d0*/  STL [R1+0x2090], R2 ;  /* 0x0020900201007387 */ /* 0x0001e20000100800 */
[----:B------:R-:W-:-:S02]  /*25e0*/  IABS R32, R2 ;  /* 0x0000000200207213 */ /* 0x000fc40000000000 */
[C---:B-1----:R-:W-:Y:S01]  /*25f0*/  VIADD R12, R0.reuse, 0x1c ;  /* 0x0000001c000c7836 */ /* 0x042fe20000000000 */
[----:B------:R-:W-:Y:S01]  /*2600*/  IABS R29, R10 ;  /* 0x0000000a001d7213 */ /* 0x000fe20000000000 */
[----:B--2---:R-:W-:Y:S02]  /*2610*/  VIADD R11, R0, 0x1d ;  /* 0x0000001d000b7836 */ /* 0x004fe40000000000 */
[----:B------:R-:W-:Y:S01]  /*2620*/  IMAD.MOV R8, RZ, RZ, -R8 ;  /* 0x000000ffff087224 */ /* 0x000fe200078e0a08 */
[----:B------:R-:W-:Y:S01]  /*2630*/  STL [R1+0x2098], R12 ;  /* 0x0020980c01007387 */ /* 0x000fe20000100800 */
[----:B------:R-:W-:Y:S01]  /*2640*/  IMAD.HI.U32 R7, R16, R38, RZ ;  /* 0x0000002610077227 */ /* 0x000fe200078e00ff */
[----:B------:R-:W-:Y:S02]  /*2650*/  IABS R31, R12 ;  /* 0x0000000c001f7213 */ /* 0x000fe40000000000 */
[----:B------:R-:W-:Y:S01]  /*2660*/  STL [R1+0x2094], R11 ;  /* 0x0020940b01007387 */ /* 0x000fe20000100800 */
[----:B------:R-:W-:Y:S01]  /*2670*/  IMAD.MOV R6, RZ, RZ, -R6 ;  /* 0x000000ffff067224 */ /* 0x000fe200078e0a06 */
[----:B------:R-:W-:Y:S01]  /*2680*/  IABS R30, R11 ;  /* 0x0000000b001e7213 */ /* 0x000fe20000000000 */
[----:B------:R-:W-:Y:S01]  /*2690*/  IMAD R42, R15, R8, R42 ;  /* 0x000000080f2a7224 */ /* 0x000fe200078e022a */
[----:B------:R1:W-:Y:S01]  /*26a0*/  STL [R1+0x20a0], R10 ;  /* 0x0020a00a01007387 */ /* 0x0003e20000100800 */
[----:B------:R-:W-:-:S02]  /*26b0*/  IMAD.MOV R7, RZ, RZ, -R7 ;  /* 0x000000ffff077224 */ /* 0x000fc400078e0a07 */
[----:B------:R-:W-:-:S04]  /*26c0*/  IMAD.HI.U32 R8, R16, R37, RZ ;  /* 0x0000002510087227 */ /* 0x000fc800078e00ff */
[C---:B------:R-:W-:Y:S02]  /*26d0*/  VIADD R9, R0.reuse, 0x1f ;  /* 0x0000001f00097836 */ /* 0x040fe40000000000 */
[----:B------:R-:W-:Y:S02]  /*26e0*/  IMAD R33, R15, R6, R33 ;  /* 0x000000060f217224 */ /* 0x000fe400078e0221 */
[C---:B0-----:R-:W-:Y:S01]  /*26f0*/  VIADD R2, R0.reuse, 0x20 ;  /* 0x0000002000027836 */ /* 0x041fe20000000000 */
[----:B------:R0:W-:Y:S01]  /*2700*/  STL [R1+0x209c], R9 ;  /* 0x00209c0901007387 */ /* 0x0001e20000100800 */
[----:B-1----:R-:W-:Y:S01]  /*2710*/  VIADD R10, R0, 0x23 ;  /* 0x00000023000a7836 */ /* 0x002fe20000000000 */
[----:B------:R-:W-:Y:S01]  /*2720*/  IABS R27, R9 ;  /* 0x00000009001b7213 */ /* 0x000fe20000000000 */
[----:B------:R-:W-:Y:S01]  /*2730*/  IMAD.HI.U32 R6, R16, R29, RZ ;  /* 0x0000001d10067227 */ /* 0x000fe200078e00ff */
[----:B------:R1:W-:Y:S01]  /*2740*/  STL [R1+0x20a4], R2 ;  /* 0x0020a40201007387 */ /* 0x0003e20000100800 */
[----:B------:R-:W-:-:S02]  /*2750*/  IABS R28, R2 ;  /* 0x00000002001c7213 */ /* 0x000fc40000000000 */
[C---:B------:R-:W-:Y:S01]  /*2760*/  VIADD R12, R0.reuse, 0x21 ;  /* 0x00000021000c7836 */ /* 0x040fe20000000000 */
[----:B------:R-:W-:Y:S01]  /*2770*/  IABS R24, R10 ;  /* 0x0000000a00187213 */ /* 0x000fe20000000000 */
[----:B------:R-:W-:Y:S02]  /*2780*/  IMAD R38, R15, R7, R38 ;  /* 0x000000070f267224 */ /* 0x000fe400078e0226 */
[----:B------:R-:W-:Y:S01]  /*2790*/  VIADD R11, R0, 0x22 ;  /* 0x00000022000b7836 */ /* 0x000fe20000000000 */
[----:B------:R2:W-:Y:S01]  /*27a0*/  STL [R1+0x2078], R12 ;  /* 0x0020780c01007387 */ /* 0x0005e20000100800 */
[----:B------:R-:W-:Y:S01]  /*27b0*/  IMAD.MOV R8, RZ, RZ, -R8 ;  /* 0x000000ffff087224 */ /* 0x000fe200078e0a08 */
[----:B------:R-:W-:Y:S01]  /*27c0*/  IABS R26, R12 ;  /* 0x0000000c001a7213 */ /* 0x000fe20000000000 */
[----:B------:R-:W-:Y:S01]  /*27d0*/  IMAD.HI.U32 R7, R16, R36, RZ ;  /* 0x0000002410077227 */ /* 0x000fe200078e00ff */
[----:B------:R1:W-:Y:S01]  /*27e0*/  STL [R1+0x2080], R11 ;  /* 0x0020800b01007387 */ /* 0x0003e20000100800 */
[----:B------:R-:W-:-:S02]  /*27f0*/  IABS R25, R11 ;  /* 0x0000000b00197213 */ /* 0x000fc40000000000 */
[----:B------:R-:W-:Y:S01]  /*2800*/  IMAD.HI.U32 R5, R16, R40, RZ ;  /* 0x0000002810057227 */ /* 0x000fe200078e00ff */
[----:B------:R1:W-:Y:S03]  /*2810*/  STL [R1+0x207c], R10 ;  /* 0x00207c0a01007387 */ /* 0x0003e60000100800 */
[----:B------:R-:W-:Y:S02]  /*2820*/  IMAD.MOV R6, RZ, RZ, -R6 ;  /* 0x000000ffff067224 */ /* 0x000fe400078e0a06 */
[C---:B0-----:R-:W-:Y:S02]  /*2830*/  VIADD R9, R0.reuse, 0x24 ;  /* 0x0000002400097836 */ /* 0x041fe40000000000 */
[----:B------:R-:W-:Y:S02]  /*2840*/  IMAD R37, R15, R8, R37 ;  /* 0x000000080f257224 */ /* 0x000fe400078e0225 */
[----:B------:R-:W-:Y:S01]  /*2850*/  IMAD.MOV R7, RZ, RZ, -R7 ;  /* 0x000000ffff077224 */ /* 0x000fe200078e0a07 */
[----:B------:R0:W-:Y:S01]  /*2860*/  STL [R1+0x208c], R9 ;  /* 0x00208c0901007387 */ /* 0x0001e20000100800 */
[----:B-1----:R-:W-:Y:S01]  /*2870*/  VIADD R2, R0, 0x25 ;  /* 0x0000002500027836 */ /* 0x002fe20000000000 */
[----:B------:R-:W-:Y:S01]  /*2880*/  IABS R23, R9 ;  /* 0x0000000900177213 */ /* 0x000fe20000000000 */
[----:B------:R-:W-:-:S02]  /*2890*/  IMAD.MOV R5, RZ, RZ, -R5 ;  /* 0x000000ffff057224 */ /* 0x000fc400078e0a05 */
[C---:B------:R-:W-:Y:S01]  /*28a0*/  IMAD.HI.U32 R8, R16.reuse, R35, RZ ;  /* 0x0000002310087227 */ /* 0x040fe200078e00ff */
[----:B------:R1:W-:Y:S01]  /*28b0*/  STL [R1+0x2088], R2 ;  /* 0x0020880201007387 */ /* 0x0003e20000100800 */
[----:B------:R-:W-:Y:S02]  /*28c0*/  IABS R22, R2 ;  /* 0x0000000200167213 */ /* 0x000fe40000000000 */
[----:B------:R-:W-:-:S04]  /*28d0*/  IMAD.HI.U32 R3, R16, R32, RZ ;  /* 0x0000002010037227 */ /* 0x000fc800078e00ff */
[C---:B--2---:R-:W-:Y:S02]  /*28e0*/  VIADD R12, R0.reuse, 0x26 ;  /* 0x00000026000c7836 */ /* 0x044fe40000000000 */
[----:B------:R-:W-:Y:S02]  /*28f0*/  IMAD R29, R15, R6, R29 ;  /* 0x000000060f1d7224 */ /* 0x000fe400078e021d */
[C---:B------:R-:W-:Y:S01]  /*2900*/  VIADD R11, R0.reuse, 0x27 ;  /* 0x00000027000b7836 */ /* 0x040fe20000000000 */
[----:B------:R-:W-:Y:S01]  /*2910*/  STL [R1+0x2064], R12 ;  /* 0x0020640c01007387 */ /* 0x000fe20000100800 */
[----:B------:R-:W-:Y:S01]  /*2920*/  VIADD R10, R0, 0x28 ;  /* 0x00000028000a7836 */ /* 0x000fe20000000000 */
[----:B------:R-:W-:Y:S01]  /*2930*/  IABS R21, R12 ;  /* 0x0000000c00157213 */ /* 0x000fe20000000000 */
[----:B------:R-:W-:Y:S01]  /*2940*/  IMAD.HI.U32 R6, R16, R24, RZ ;  /* 0x0000001810067227 */ /* 0x000fe200078e00ff */
[----:B------:R2:W-:Y:S01]  /*2950*/  STL [R1+0x2060], R11 ;  /* 0x0020600b01007387 */ /* 0x0005e20000100800 */
[----:B------:R-:W-:-:S02]  /*2960*/  IABS R20, R11 ;  /* 0x0000000b00147213 */ /* 0x000fc40000000000 */
[C---:B------:R-:W-:Y:S01]  /*2970*/  IMAD R36, R15.reuse, R7, R36 ;  /* 0x000000070f247224 */ /* 0x040fe200078e0224 */
[----:B------:R-:W-:Y:S01]  /*2980*/  IABS R19, R10 ;  /* 0x0000000a00137213 */ /* 0x000fe20000000000 */
[----:B0-----:R-:W-:Y:S01]  /*2990*/  VIADD R9, R0, 0x29 ;  /* 0x0000002900097836 */ /* 0x001fe20000000000 */
[----:B------:R0:W-:Y:S01]  /*29a0*/  STL [R1+0x206c], R10 ;  /* 0x00206c0a01007387 */ /* 0x0001e20000100800 */
[----:B------:R-:W-:Y:S02]  /*29b0*/  IMAD R40, R15, R5, R40 ;  /* 0x000000050f287224 */ /* 0x000fe400078e0228 */
[----:B------:R-:W-:Y:S01]  /*29c0*/  IMAD.MOV R8, RZ, RZ, -R8 ;  /* 0x000000ffff087224 */ /* 0x000fe200078e0a08 */
[----:B------:R-:W-:Y:S01]  /*29d0*/  STL [R1+0x2068], R9 ;  /* 0x0020680901007387 */ /* 0x000fe20000100800 */
[----:B------:R-:W-:Y:S01]  /*29e0*/  IMAD.MOV R3, RZ, RZ, -R3 ;  /* 0x000000ffff037224 */ /* 0x000fe200078e0a03 */
[----:B------:R-:W-:Y:S01]  /*29f0*/  IABS R18, R9 ;  /* 0x0000000900127213 */ /* 0x000fe20000000000 */
[----:B------:R-:W-:-:S04]  /*2a00*/  IMAD.HI.U32 R7, R16, R30, RZ ;  /* 0x0000001e10077227 */ /* 0x000fc800078e00ff */
[----:B------:R-:W-:-:S04]  /*2a10*/  IMAD.HI.U32 R5, R16, R34, RZ ;  /* 0x0000002210057227 */ /* 0x000fc800078e00ff */
[----:B------:R-:W-:Y:S02]  /*2a20*/  IMAD.MOV R6, RZ, RZ, -R6 ;  /* 0x000000ffff067224 */ /* 0x000fe400078e0a06 */
[C---:B-1----:R-:W-:Y:S02]  /*2a30*/  VIADD R2, R0.reuse, 0x2a ;  /* 0x0000002a00027836 */ /* 0x042fe40000000000 */
[C---:B--2---:R-:W-:Y:S02]  /*2a40*/  VIADD R11, R0.reuse, 0x2b ;  /* 0x0000002b000b7836 */ /* 0x044fe40000000000 */
[C---:B------:R-:W-:Y:S01]  /*2a50*/  IMAD R35, R15.reuse, R8, R35 ;  /* 0x000000080f237224 */ /* 0x040fe200078e0223 */
[----:B------:R-:W-:Y:S01]  /*2a60*/  STL [R1+0x2074], R2 ;  /* 0x0020740201007387 */ /* 0x000fe20000100800 */
[----:B------:R-:W-:Y:S01]  /*2a70*/  IMAD R32, R15, R3, R32 ;  /* 0x000000030f207224 */ /* 0x000fe200078e0220 */
[----:B------:R-:W-:Y:S01]  /*2a80*/  IABS R17, R2 ;  /* 0x0000000200117213 */ /* 0x000fe20000000000 */
[----:B------:R-:W-:Y:S01]  /*2a90*/  IMAD.MOV R7, RZ, RZ, -R7 ;  /* 0x000000ffff077224 */ /* 0x000fe200078e0a07 */
[----:B------:R1:W-:Y:S01]  /*2aa0*/  STL [R1+0x204c], R11 ;  /* 0x00204c0b01007387 */ /* 0x0003e20000100800 */
[----:B0-----:R-:W-:-:S02]  /*2ab0*/  VIADD R10, R0, 0x2c ;  /* 0x0000002c000a7836 */ /* 0x001fc40000000000 */
[----:B------:R-:W-:Y:S02]  /*2ac0*/  IMAD.MOV R5, RZ, RZ, -R5 ;  /* 0x000000ffff057224 */ /* 0x000fe400078e0a05 */
[C---:B------:R-:W-:Y:S01]  /*2ad0*/  IMAD.HI.U32 R8, R16.reuse, R31, RZ ;  /* 0x0000001f10087227 */ /* 0x040fe200078e00ff */
[----:B------:R0:W-:Y:S03]  /*2ae0*/  STL [R1+0x2054], R10 ;  /* 0x0020540a01007387 */ /* 0x0001e60000100800 */
[----:B------:R-:W-:Y:S01]  /*2af0*/  IMAD.HI.U32 R3, R16, R28, RZ ;  /* 0x0000001c10037227 */ /* 0x000fe200078e00ff */
[----:B-1----:R-:W-:-:S03]  /*2b00*/  IABS R11, R11 ;  /* 0x0000000b000b7213 */ /* 0x002fc60000000000 */
[----:B------:R-:W-:Y:S02]  /*2b10*/  VIADD R9, R0, 0x2d ;  /* 0x0000002d00097836 */ /* 0x000fe40000000000 */
[C---:B------:R-:W-:Y:S01]  /*2b20*/  IMAD R24, R15.reuse, R6, R24 ;  /* 0x000000060f187224 */ /* 0x040fe200078e0218 */
[----:B0-----:R-:W-:Y:S01]  /*2b30*/  IABS R10, R10 ;  /* 0x0000000a000a7213 */ /* 0x001fe20000000000 */
[----:B------:R-:W-:Y:S01]  /*2b40*/  IMAD.HI.U32 R6, R16, R19, RZ ;  /* 0x0000001310067227 */ /* 0x000fe200078e00ff */
[----:B------:R0:W-:Y:S03]  /*2b50*/  STL [R1+0x2050], R9 ;  /* 0x0020500901007387 */ /* 0x0001e60000100800 */
[C---:B------:R-:W-:Y:S02]  /*2b60*/  IMAD R30, R15.reuse, R7, R30 ;  /* 0x000000070f1e7224 */ /* 0x040fe400078e021e */
[----:B------:R-:W-:-:S02]  /*2b70*/  IMAD R34, R15, R5, R34 ;  /* 0x000000050f227224 */ /* 0x000fc400078e0222 */
[----:B------:R-:W-:Y:S02]  /*2b80*/  IMAD.MOV R8, RZ, RZ, -R8 ;  /* 0x000000ffff087224 */ /* 0x000fe400078e0a08 */
[----:B------:R-:W-:Y:S01]  /*2b90*/  IMAD.MOV R3, RZ, RZ, -R3 ;  /* 0x000000ffff037224 */ /* 0x000fe200078e0a03 */
[----:B0-----:R-:W-:Y:S01]  /*2ba0*/  IABS R9, R9 ;  /* 0x0000000900097213 */ /* 0x001fe20000000000 */
[----:B------:R-:W-:-:S04]  /*2bb0*/  IMAD.HI.U32 R7, R16, R25, RZ ;  /* 0x0000001910077227 */ /* 0x000fc800078e00ff */
[----:B------:R-:W-:-:S04]  /*2bc0*/  IMAD.HI.U32 R5, R16, R27, RZ ;  /* 0x0000001b10057227 */ /* 0x000fc800078e00ff */
[----:B------:R-:W-:Y:S02]  /*2bd0*/  IMAD.MOV R6, RZ, RZ, -R6 ;  /* 0x000000ffff067224 */ /* 0x000fe400078e0a06 */
[C---:B------:R-:W-:Y:S02]  /*2be0*/  IMAD R31, R15.reuse, R8, R31 ;  /* 0x000000080f1f7224 */ /* 0x040fe400078e021f */
[----:B------:R-:W-:Y:S02]  /*2bf0*/  IMAD R28, R15, R3, R28 ;  /* 0x000000030f1c7224 */ /* 0x000fe400078e021c */
[----:B------:R-:W-:Y:S02]  /*2c00*/  IMAD.MOV R7, RZ, RZ, -R7 ;  /* 0x000000ffff077224 */ /* 0x000fe400078e0a07 */
[----:B------:R-:W-:Y:S02]  /*2c10*/  IMAD.MOV R5, RZ, RZ, -R5 ;  /* 0x000000ffff057224 */ /* 0x000fe400078e0a05 */
[----:B------:R-:W-:-:S04]  /*2c20*/  IMAD.HI.U32 R8, R16, R26, RZ ;  /* 0x0000001a10087227 */ /* 0x000fc800078e00ff */
[----:B------:R-:W-:-:S04]  /*2c30*/  IMAD.HI.U32 R3, R16, R22, RZ ;  /* 0x0000001610037227 */ /* 0x000fc800078e00ff */
[----:B------:R-:W-:Y:S02]  /*2c40*/  IMAD R19, R15, R6, R19 ;  /* 0x000000060f137224 */ /* 0x000fe400078e0213 */
[----:B------:R-:W-:-:S04]  /*2c50*/  IMAD.HI.U32 R6, R16, R9, RZ ;  /* 0x0000000910067227 */ /* 0x000fc800078e00ff */
[C---:B------:R-:W-:Y:S02]  /*2c60*/  IMAD R25, R15.reuse, R7, R25 ;  /* 0x000000070f197224 */ /* 0x040fe400078e0219 */
[----:B------:R-:W-:Y:S02]  /*2c70*/  IMAD R27, R15, R5, R27 ;  /* 0x000000050f1b7224 */ /* 0x000fe400078e021b */
[----:B------:R-:W-:Y:S02]  /*2c80*/  IMAD.MOV R8, RZ, RZ, -R8 ;  /* 0x000000ffff087224 */ /* 0x000fe400078e0a08 */
[----:B------:R-:W-:Y:S02]  /*2c90*/  IMAD.MOV R3, RZ, RZ, -R3 ;  /* 0x000000ffff037224 */ /* 0x000fe400078e0a03 */
[----:B------:R-:W-:-:S04]  /*2ca0*/  IMAD.HI.U32 R7, R16, R20, RZ ;  /* 0x0000001410077227 */ /* 0x000fc800078e00ff */
[----:B------:R-:W-:-:S04]  /*2cb0*/  IMAD.HI.U32 R5, R16, R23, RZ ;  /* 0x0000001710057227 */ /* 0x000fc800078e00ff */
[----:B------:R-:W-:Y:S02]  /*2cc0*/  IMAD.MOV R6, RZ, RZ, -R6 ;  /* 0x000000ffff067224 */ /* 0x000fe400078e0a06 */
[C---:B------:R-:W-:Y:S02]  /*2cd0*/  VIADD R48, R0.reuse, 0x30 ;  /* 0x0000003000307836 */ /* 0x040fe40000000000 */
[C---:B------:R-:W-:Y:S02]  /*2ce0*/  IMAD R26, R15.reuse, R8, R26 ;  /* 0x000000080f1a7224 */ /* 0x040fe400078e021a */
[----:B------:R-:W-:Y:S02]  /*2cf0*/  IMAD R22, R15, R3, R22 ;  /* 0x000000030f167224 */ /* 0x000fe400078e0216 */
[----:B------:R-:W-:Y:S02]  /*2d00*/  IMAD.MOV R7, RZ, RZ, -R7 ;  /* 0x000000ffff077224 */ /* 0x000fe400078e0a07 */
[----:B------:R-:W-:-:S02]  /*2d10*/  VIADD R2, R0, 0x2f ;  /* 0x0000002f00027836 */ /* 0x000fc40000000000 */
[----:B------:R-:W-:Y:S02]  /*2d20*/  IMAD.MOV R5, RZ, RZ, -R5 ;  /* 0x000000ffff057224 */ /* 0x000fe400078e0a05 */
[----:B------:R-:W-:-:S04]  /*2d30*/  IMAD.HI.U32 R8, R16, R21, RZ ;  /* 0x0000001510087227 */ /* 0x000fc800078e00ff */
[----:B------:R-:W-:-:S04]  /*2d40*/  IMAD.HI.U32 R3, R16, R17, RZ ;  /* 0x0000001110037227 */ /* 0x000fc800078e00ff */
[C---:B------:R-:W-:Y:S01]  /*2d50*/  IMAD R9, R15.reuse, R6, R9 ;  /* 0x000000060f097224 */ /* 0x040fe200078e0209 */
[----:B------:R-:W-:Y:S01]  /*2d60*/  IABS R6, R48 ;  /* 0x0000003000067213 */ /* 0x000fe20000000000 */
[C---:B------:R-:W-:Y:S01]  /*2d70*/  IMAD R20, R15.reuse, R7, R20 ;  /* 0x000000070f147224 */ /* 0x040fe200078e0214 */
[----:B------:R-:W-:Y:S01]  /*2d80*/  IABS R7, R2 ;  /* 0x0000000200077213 */ /* 0x000fe20000000000 */
[----:B------:R-:W-:Y:S02]  /*2d90*/  IMAD R23, R15, R5, R23 ;  /* 0x000000050f177224 */ /* 0x000fe400078e0217 */
[----:B------:R-:W-:Y:S02]  /*2da0*/  IMAD.MOV R8, RZ, RZ, -R8 ;  /* 0x000000ffff087224 */ /* 0x000fe400078e0a08 */
[----:B------:R-:W-:Y:S02]  /*2db0*/  IMAD.MOV R3, RZ, RZ, -R3 ;  /* 0x000000ffff037224 */ /* 0x000fe400078e0a03 */
[----:B------:R-:W-:-:S02]  /*2dc0*/  VIADD R12, R0, 0x2e ;  /* 0x0000002e000c7836 */ /* 0x000fc40000000000 */
[----:B------:R-:W-:-:S03]  /*2dd0*/  IMAD.HI.U32 R5, R16, R18, RZ ;  /* 0x0000001210057227 */ /* 0x000fc600078e00ff */
[----:B------:R-:W-:Y:S01]  /*2de0*/  STL [R1+0x205c], R12 ;  /* 0x00205c0c01007387 */ /* 0x000fe20000100800 */
[----:B------:R-:W-:-:S03]  /*2df0*/  IMAD.HI.U32 R49, R16, R6, RZ ;  /* 0x0000000610317227 */ /* 0x000fc600078e00ff */
[----:B------:R0:W-:Y:S01]  /*2e00*/  STL [R1+0x2058], R2 ;  /* 0x0020580201007387 */ /* 0x0001e20000100800 */
[C---:B------:R-:W-:Y:S01]  /*2e10*/  IMAD R21, R15.reuse, R8, R21 ;  /* 0x000000080f157224 */ /* 0x040fe200078e0215 */
[----:B------:R-:W-:Y:S01]  /*2e20*/  IABS R8, R12 ;  /* 0x0000000c00087213 */ /* 0x000fe20000000000 */
[----:B------:R-:W-:Y:S01]  /*2e30*/  IMAD R17, R15, R3, R17 ;  /* 0x000000030f117224 */ /* 0x000fe200078e0211 */
[----:B------:R1:W-:Y:S01]  /*2e40*/  STL [R1+0x2038], R48 ;  /* 0x0020383001007387 */ /* 0x0003e20000100800 */
[----:B------:R-:W-:Y:S02]  /*2e50*/  IMAD.MOV R5, RZ, RZ, -R5 ;  /* 0x000000ffff057224 */ /* 0x000fe400078e0a05 */
[----:B------:R-:W-:-:S04]  /*2e60*/  IMAD.HI.U32 R3, R16, R7, RZ ;  /* 0x0000000710037227 */ /* 0x000fc800078e00ff */
[----:B------:R-:W-:Y:S02]  /*2e70*/  IMAD.MOV R49, RZ, RZ, -R49 ;  /* 0x000000ffff317224 */ /* 0x000fe400078e0a31 */
[C---:B------:R-:W-:Y:S02]  /*2e80*/  VIADD R56, R0.reuse, 0x35 ;  /* 0x0000003500387836 */ /* 0x040fe40000000000 */
[----:B------:R-:W-:Y:S02]  /*2e90*/  IMAD R18, R15, R5, R18 ;  /* 0x000000050f127224 */ /* 0x000fe400078e0212 */
[----:B------:R-:W-:Y:S02]  /*2ea0*/  IMAD.MOV R3, RZ, RZ, -R3 ;  /* 0x000000ffff037224 */ /* 0x000fe400078e0a03 */
[C---:B------:R-:W-:Y:S02]  /*2eb0*/  VIADD R46, R0.reuse, 0x31 ;  /* 0x00000031002e7836 */ /* 0x040fe40000000000 */
[----:B0-----:R-:W-:-:S02]  /*2ec0*/  VIADD R2, R0, 0x34 ;  /* 0x0000003400027836 */ /* 0x001fc40000000000 */
[----:B------:R-:W-:Y:S01]  /*2ed0*/  IMAD.HI.U32 R5, R16, R8, RZ ;  /* 0x0000000810057227 */ /* 0x000fe200078e00ff */
[----:B------:R0:W-:Y:S02]  /*2ee0*/  STL [R1+0x2034], R46 ;  /* 0x0020342e01007387 */ /* 0x0001e40000100800 */
[----:B-1----:R-:W-:Y:S01]  /*2ef0*/  IABS R48, R2 ;  /* 0x0000000200307213 */ /* 0x002fe20000000000 */
[C---:B------:R-:W-:Y:S02]  /*2f00*/  VIADD R45, R0.reuse, 0x32 ;  /* 0x00000032002d7836 */ /* 0x040fe40000000000 */
[----:B------:R-:W-:Y:S02]  /*2f10*/  VIADD R14, R0, 0x33 ;  /* 0x00000033000e7836 */ /* 0x000fe40000000000 */
[C---:B------:R-:W-:Y:S01]  /*2f20*/  IMAD.HI.U32 R12, R16.reuse, R10, RZ ;  /* 0x0000000a100c7227 */ /* 0x040fe200078e00ff */
[----:B------:R1:W-:Y:S03]  /*2f30*/  STL [R1+0x2040], R45 ;  /* 0x0020402d01007387 */ /* 0x0003e60000100800 */
[C---:B------:R-:W-:Y:S01]  /*2f40*/  IMAD R6, R15.reuse, R49, R6 ;  /* 0x000000310f067224 */ /* 0x040fe200078e0206 */
[----:B------:R-:W-:Y:S01]  /*2f50*/  IABS R49, R56 ;  /* 0x0000003800317213 */ /* 0x000fe20000000000 */
[----:B------:R-:W-:Y:S01]  /*2f60*/  IMAD R7, R15, R3, R7 ;  /* 0x000000030f077224 */ /* 0x000fe200078e0207 */
[----:B------:R-:W-:Y:S01]  /*2f70*/  IABS R3, R46 ;  /* 0x0000002e00037213 */ /* 0x000fe20000000000 */
[----:B------:R-:W-:Y:S01]  /*2f80*/  IMAD.MOV R5, RZ, RZ, -R5 ;  /* 0x000000ffff057224 */ /* 0x000fe200078e0a05 */
[----:B0-----:R-:W-:Y:S01]  /*2f90*/  IABS R46, R14 ;  /* 0x0000000e002e7213 */ /* 0x001fe20000000000 */
[----:B------:R-:W-:Y:S01]  /*2fa0*/  IMAD.HI.U32 R13, R16, R11, RZ ;  /* 0x0000000b100d7227 */ /* 0x000fe200078e00ff */
[----:B------:R-:W-:Y:S01]  /*2fb0*/  STL [R1+0x203c], R14 ;  /* 0x00203c0e01007387 */ /* 0x000fe20000100800 */
[----:B-1----:R-:W-:-:S02]  /*2fc0*/  IABS R45, R45 ;  /* 0x0000002d002d7213 */ /* 0x002fc40000000000 */
[----:B------:R-:W-:Y:S01]  /*2fd0*/  IMAD.MOV R12, RZ, RZ, -R12 ;  /* 0x000000ffff0c7224 */ /* 0x000fe200078e0a0c */
[----:B------:R0:W-:Y:S01]  /*2fe0*/  STL [R1+0x2044], R2 ;  /* 0x0020440201007387 */ /* 0x0001e20000100800 */
[C---:B------:R-:W-:Y:S02]  /*2ff0*/  VIADD R51, R0.reuse, 0x36 ;  /* 0x0000003600337836 */ /* 0x040fe40000000000 */
[----:B------:R-:W-:Y:S01]  /*3000*/  VIADD R52, R0, 0x37 ;  /* 0x0000003700347836 */ /* 0x000fe20000000000 */
[----:B------:R1:W-:Y:S01]  /*3010*/  STL [R1+0x2018], R56 ;  /* 0x0020183801007387 */ /* 0x0003e20000100800 */
[----:B------:R-:W-:-:S03]  /*3020*/  IMAD.HI.U32 R57, R16, R49, RZ ;  /* 0x0000003110397227 */ /* 0x000fc600078e00ff */
[----:B------:R2:W-:Y:S01]  /*3030*/  STL [R1+0x2020], R51 ;  /* 0x0020203301007387 */ /* 0x0005e20000100800 */
[C---:B------:R-:W-:Y:S02]  /*3040*/  IMAD R8, R15.reuse, R5, R8 ;  /* 0x000000050f087224 */ /* 0x040fe400078e0208 */
[C---:B------:R-:W-:Y:S01]  /*3050*/  VIADD R53, R0.reuse, 0x38 ;  /* 0x0000003800357836 */ /* 0x040fe20000000000 */
[----:B------:R3:W-:Y:S01]  /*3060*/  STL [R1+0x201c], R52 ;  /* 0x00201c3401007387 */ /* 0x0007e20000100800 */
[----:B0-----:R-:W-:Y:S02]  /*3070*/  VIADD R2, R0, 0x39 ;  /* 0x0000003900027836 */ /* 0x001fe40000000000 */
[----:B------:R-:W-:Y:S01]  /*3080*/  IMAD.MOV R13, RZ, RZ, -R13 ;  /* 0x000000ffff0d7224 */ /* 0x000fe200078e0a0d */
[----:B------:R0:W-:Y:S01]  /*3090*/  STL [R1+0x2028], R53 ;  /* 0x0020283501007387 */ /* 0x0001e20000100800 */
[----:B------:R-:W-:Y:S01]  /*30a0*/  IMAD R10, R15, R12, R10 ;  /* 0x0000000c0f0a7224 */ /* 0x000fe200078e020a */
[----:B-1----:R-:W-:Y:S01]  /*30b0*/  IABS R56, R2 ;  /* 0x0000000200387213 */ /* 0x002fe20000000000 */
[----:B------:R-:W-:Y:S01]  /*30c0*/  IMAD.HI.U32 R5, R16, R48, RZ ;  /* 0x0000003010057227 */ /* 0x000fe200078e00ff */
[----:B------:R1:W-:Y:S01]  /*30d0*/  STL [R1+0x2024], R2 ;  /* 0x0020240201007387 */ /* 0x0003e20000100800 */
[----:B--2---:R-:W-:-:S02]  /*30e0*/  IABS R51, R51 ;  /* 0x0000003300337213 */ /* 0x004fc40000000000 */
[----:B------:R-:W-:Y:S01]  /*30f0*/  IMAD.HI.U32 R12, R16, R46, RZ ;  /* 0x0000002e100c7227 */ /* 0x000fe200078e00ff */
[----:B---3--:R-:W-:Y:S02]  /*3100*/  IABS R52, R52 ;  /* 0x0000003400347213 */ /* 0x008fe40000000000 */
[----:B0-----:R-:W-:Y:S01]  /*3110*/  IABS R53, R53 ;  /* 0x0000003500357213 */ /* 0x001fe20000000000 */
[----:B------:R-:W-:Y:S02]  /*3120*/  IMAD.MOV R57, RZ, RZ, -R57 ;  /* 0x000000ffff397224 */ /* 0x000fe400078e0a39 */
[----:B------:R-:W-:Y:S02]  /*3130*/  VIADD R62, R0, 0x3a ;  /* 0x0000003a003e7836 */ /* 0x000fe40000000000 */
[----:B------:R-:W-:Y:S02]  /*3140*/  IMAD R11, R15, R13, R11 ;  /* 0x0000000d0f0b7224 */ /* 0x000fe400078e020b */
[----:B------:R-:W-:Y:S01]  /*3150*/  IMAD.MOV R5, RZ, RZ, -R5 ;  /* 0x000000ffff057224 */ /* 0x000fe200078e0a05 */
[----:B------:R0:W-:Y:S01]  /*3160*/  STL [R1+0x2000], R62 ;  /* 0x0020003e01007387 */ /* 0x0001e20000100800 */
[----:B------:R-:W-:-:S04]  /*3170*/  IMAD.HI.U32 R13, R16, R45, RZ ;  /* 0x0000002d100d7227 */ /* 0x000fc800078e00ff */
[----:B------:R-:W-:Y:S02]  /*3180*/  IMAD.MOV R12, RZ, RZ, -R12 ;  /* 0x000000ffff0c7224 */ /* 0x000fe400078e0a0c */
[C---:B------:R-:W-:Y:S01]  /*3190*/  IMAD R49, R15.reuse, R57, R49 ;  /* 0x000000390f317224 */ /* 0x040fe200078e0231 */
[----:B------:R-:W-:Y:S01]  /*31a0*/  IABS R57, R62 ;  /* 0x0000003e00397213 */ /* 0x000fe20000000000 */
[C---:B------:R-:W-:Y:S02]  /*31b0*/  VIADD R58, R0.reuse, 0x3b ;  /* 0x0000003b003a7836 */ /* 0x040fe40000000000 */
[C---:B------:R-:W-:Y:S02]  /*31c0*/  VIADD R59, R0.reuse, 0x3c ;  /* 0x0000003c003b7836 */ /* 0x040fe40000000000 */
[----:B------:R-:W-:Y:S01]  /*31d0*/  IMAD R48, R15, R5, R48 ;  /* 0x000000050f307224 */ /* 0x000fe200078e0230 */
[----:B------:R-:W-:Y:S01]  /*31e0*/  STL [R1+0x1ffc], R58 ;  /* 0x001ffc3a01007387 */ /* 0x000fe20000100800 */
[----:B------:R-:W-:-:S02]  /*31f0*/  VIADD R60, R0, 0x3d ;  /* 0x0000003d003c7836 */ /* 0x000fc40000000000 */
[----:B-1----:R-:W-:Y:S01]  /*3200*/  VIADD R2, R0, 0x3e ;  /* 0x0000003e00027836 */ /* 0x002fe20000000000 */
[----:B------:R1:W-:Y:S01]  /*3210*/  STL [R1+0x2008], R59 ;  /* 0x0020083b01007387 */ /* 0x0003e20000100800 */
[----:B------:R-:W-:-:S03]  /*3220*/  IMAD.HI.U32 R14, R16, R3, RZ ;  /* 0x00000003100e7227 */ /* 0x000fc600078e00ff */
[----:B------:R2:W-:Y:S01]  /*3230*/  STL [R1+0x2004], R60 ;  /* 0x0020043c01007387 */ /* 0x0005e20000100800 */
[----:B------:R-:W-:Y:S01]  /*3240*/  IMAD.MOV R13, RZ, RZ, -R13 ;  /* 0x000000ffff0d7224 */ /* 0x000fe200078e0a0d */
[----:B0-----:R-:W-:Y:S01]  /*3250*/  IABS R62, R2 ;  /* 0x00000002003e7213 */ /* 0x001fe20000000000 */
[----:B------:R-:W-:Y:S01]  /*3260*/  IMAD R46, R15, R12, R46 ;  /* 0x0000000c0f2e7224 */ /* 0x000fe200078e022e */
[----:B------:R0:W-:Y:S01]  /*3270*/  STL [R1+0x2010], R2 ;  /* 0x0020100201007387 */ /* 0x0001e20000100800 */
[C---:B------:R-:W-:Y:S01]  /*3280*/  IMAD.HI.U32 R5, R16.reuse, R56, RZ ;  /* 0x0000003810057227 */ /* 0x040fe200078e00ff */
[----:B-1----:R-:W-:Y:S02]  /*3290*/  IABS R59, R59 ;  /* 0x0000003b003b7213 */ /* 0x002fe40000000000 */
[----:B------:R-:W-:Y:S01]  /*32a0*/  IABS R58, R58 ;  /* 0x0000003a003a7213 */ /* 0x000fe20000000000 */
[----:B------:R-:W-:Y:S01]  /*32b0*/  IMAD.HI.U32 R12, R16, R53, RZ ;  /* 0x00000035100c7227 */ /* 0x000fe200078e00ff */
[----:B--2---:R-:W-:-:S03]  /*32c0*/  IABS R60, R60 ;  /* 0x0000003c003c7213 */ /* 0x004fc60000000000 */
[----:B------:R-:W-:-:S04]  /*32d0*/  IMAD.HI.U32 R63, R16, R57, RZ ;  /* 0x00000039103f7227 */ /* 0x000fc800078e00ff */
[----:B------:R-:W-:Y:S02]  /*32e0*/  IMAD.MOV R14, RZ, RZ, -R14 ;  /* 0x000000ffff0e7224 */ /* 0x000fe400078e0a0e */
[----:B------:R-:W-:Y:S02]  /*32f0*/  IMAD R45, R15, R13, R45 ;  /* 0x0000000d0f2d7224 */ /* 0x000fe400078e022d */
[----:B------:R-:W-:Y:S02]  /*3300*/  IMAD.MOV R5, RZ, RZ, -R5 ;  /* 0x000000ffff057224 */ /* 0x000fe400078e0a05 */
[----:B------:R-:W-:-:S04]  /*3310*/  IMAD.HI.U32 R13, R16, R52, RZ ;  /* 0x00000034100d7227 */ /* 0x000fc800078e00ff */
[----:B------:R-:W-:Y:S02]  /*3320*/  IMAD.MOV R12, RZ, RZ, -R12 ;  /* 0x000000ffff0c7224 */ /* 0x000fe400078e0a0c */
[C---:B------:R-:W-:Y:S02]  /*3330*/  VIADD R67, R0.reuse, 0x3f ;  /* 0x0000003f00437836 */ /* 0x040fe40000000000 */
[C---:B------:R-:W-:Y:S02]  /*3340*/  VIADD R64, R0.reuse, 0x40 ;  /* 0x0000004000407836 */ /* 0x040fe40000000000 */
[----:B------:R-:W-:Y:S01]  /*3350*/  IMAD.MOV R63, RZ, RZ, -R63 ;  /* 0x000000ffff3f7224 */ /* 0x000fe200078e0a3f */
[----:B------:R-:W-:Y:S01]  /*3360*/  STL [R1+0x1fe8], R67 ;  /* 0x001fe84301007387 */ /* 0x000fe20000100800 */
[----:B------:R-:W-:Y:S02]  /*3370*/  VIADD R65, R0, 0x41 ;  /* 0x0000004100417836 */ /* 0x000fe40000000000 */
[C---:B------:R-:W-:Y:S01]  /*3380*/  IMAD R3, R15.reuse, R14, R3 ;  /* 0x0000000e0f037224 */ /* 0x040fe200078e0203 */
[----:B------:R1:W-:Y:S01]  /*3390*/  STL [R1+0x1ff0], R64 ;  /* 0x001ff04001007387 */ /* 0x0003e20000100800 */
[----:B------:R-:W-:-:S02]  /*33a0*/  IMAD R56, R15, R5, R56 ;  /* 0x000000050f387224 */ /* 0x000fc400078e0238 */
[C---:B------:R-:W-:Y:S01]  /*33b0*/  VIADD R66, R0.reuse, 0x42 ;  /* 0x0000004200427836 */ /* 0x040fe20000000000 */
[----:B------:R2:W-:Y:S01]  /*33c0*/  STL [R1+0x1fec], R65 ;  /* 0x001fec4101007387 */ /* 0x0005e20000100800 */
[----:B0-----:R-:W-:Y:S02]  /*33d0*/  VIADD R2, R0, 0x43 ;  /* 0x0000004300027836 */ /* 0x001fe40000000000 */
[C---:B------:R-:W-:Y:S01]  /*33e0*/  IMAD.HI.U32 R14, R16.reuse, R51, RZ ;  /* 0x00000033100e7227 */ /* 0x040fe200078e00ff */
[----:B------:R0:W-:Y:S01]  /*33f0*/  STL [R1+0x1ff8], R66 ;  /* 0x001ff84201007387 */ /* 0x0001e20000100800 */
[----:B-1----:R-:W-:Y:S02]  /*3400*/  IABS R64, R64 ;  /* 0x0000004000407213 */ /* 0x002fe40000000000 */
[----:B------:R-:W-:Y:S01]  /*3410*/  IMAD.MOV R13, RZ, RZ, -R13 ;  /* 0x000000ffff0d7224 */ /* 0x000fe200078e0a0d */
[----:B------:R-:W-:Y:S01]  /*3420*/  STL [R1+0x1ff4], R2 ;  /* 0x001ff40201007387 */ /* 0x000fe20000100800 */
[----:B------:R-:W-:Y:S01]  /*3430*/  IMAD R53, R15, R12, R53 ;  /* 0x0000000c0f357224 */ /* 0x000fe200078e0235 */
[----:B--2---:R-:W-:Y:S01]  /*3440*/  IABS R65, R65 ;  /* 0x0000004100417213 */ /* 0x004fe20000000000 */
[----:B------:R-:W-:Y:S01]  /*3450*/  IMAD.HI.U32 R5, R16, R62, RZ ;  /* 0x0000003e10057227 */ /* 0x000fe200078e00ff */
[----:B0-----:R-:W-:-:S03]  /*3460*/  IABS R66, R66 ;  /* 0x0000004200427213 */ /* 0x001fc60000000000 */
[----:B------:R-:W-:-:S04]  /*3470*/  IMAD.HI.U32 R12, R16, R60, RZ ;  /* 0x0000003c100c7227 */ /* 0x000fc800078e00ff */
[C---:B------:R-:W-:Y:S01]  /*3480*/  IMAD R57, R15.reuse, R63, R57 ;  /* 0x0000003f0f397224 */ /* 0x040fe200078e0239 */
[----:B------:R-:W-:Y:S01]  /*3490*/  IABS R63, R67 ;  /* 0x00000043003f7213 */ /* 0x000fe20000000000 */
[----:B------:R-:W-:Y:S01]  /*34a0*/  IMAD.MOV R14, RZ, RZ, -R14 ;  /* 0x000000ffff0e7224 */ /* 0x000fe200078e0a0e */
[----:B------:R-:W-:Y:S01]  /*34b0*/  IABS R67, R2 ;  /* 0x0000000200437213 */ /* 0x000fe20000000000 */
[----:B------:R-:W-:Y:S02]  /*34c0*/  IMAD R52, R15, R13, R52 ;  /* 0x0000000d0f347224 */ /* 0x000fe400078e0234 */
[----:B------:R-:W-:Y:S02]  /*34d0*/  IMAD.MOV R5, RZ, RZ, -R5 ;  /* 0x000000ffff057224 */ /* 0x000fe400078e0a05 */
[----:B------:R-:W-:-:S04]  /*34e0*/  IMAD.HI.U32 R13, R16, R59, RZ ;  /* 0x0000003b100d7227 */ /* 0x000fc800078e00ff */
[----:B------:R-:W-:Y:S02]  /*34f0*/  IMAD.MOV R12, RZ, RZ, -R12 ;  /* 0x000000ffff0c7224 */ /* 0x000fe400078e0a0c */
[C---:B------:R-:W-:Y:S02]  /*3500*/  VIADD R80, R0.reuse, 0x44 ;  /* 0x0000004400507836 */ /* 0x040fe40000000000 */
[C---:B------:R-:W-:Y:S02]  /*3510*/  IMAD R51, R15.reuse, R14, R51 ;  /* 0x0000000e0f337224 */ /* 0x040fe400078e0233 */
[----:B------:R-:W-:Y:S01]  /*3520*/  IMAD R62, R15, R5, R62 ;  /* 0x000000050f3e7224 */ /* 0x000fe200078e023e */
[----:B------:R-:W-:Y:S01]  /*3530*/  STL [R1+0x1fd4], R80 ;  /* 0x001fd45001007387 */ /* 0x000fe20000100800 */
[----:B------:R-:W-:Y:S02]  /*3540*/  VIADD R69, R0, 0x45 ;  /* 0x0000004500457836 */ /* 0x000fe40000000000 */
[----:B------:R-:W-:-:S03]  /*3550*/  IMAD.HI.U32 R14, R16, R58, RZ ;  /* 0x0000003a100e7227 */ /* 0x000fc600078e00ff */
[----:B------:R0:W-:Y:S01]  /*3560*/  STL [R1+0x1fd0], R69 ;  /* 0x001fd04501007387 */ /* 0x0001e20000100800 */
[----:B------:R-:W-:Y:S02]  /*3570*/  IMAD.MOV R13, RZ, RZ, -R13 ;  /* 0x000000ffff0d7224 */ /* 0x000fe400078e0a0d */
[----:B------:R-:W-:Y:S02]  /*3580*/  IMAD R60, R15, R12, R60 ;  /* 0x0000000c0f3c7224 */ /* 0x000fe400078e023c */
[----:B------:R-:W-:-:S04]  /*3590*/  IMAD.HI.U32 R5, R16, R67, RZ ;  /* 0x0000004310057227 */ /* 0x000fc800078e00ff */
[----:B------:R-:W-:Y:S01]  /*35a0*/  VIADD R78, R0, 0x46 ;  /* 0x00000046004e7836 */ /* 0x000fe20000000000 */
[----:B0-----:R-:W-:Y:S01]  /*35b0*/  IABS R69, R69 ;  /* 0x0000004500457213 */ /* 0x001fe20000000000 */
[----:B------:R-:W-:-:S03]  /*35c0*/  IMAD.HI.U32 R12, R16, R66, RZ ;  /* 0x00000042100c7227 */ /* 0x000fc600078e00ff */
[----:B------:R0:W-:Y:S01]  /*35d0*/  STL [R1+0x1fe0], R78 ;  /* 0x001fe04e01007387 */ /* 0x0001e20000100800 */
[----:B------:R-:W-:Y:S02]  /*35e0*/  IMAD.MOV R14, RZ, RZ, -R14 ;  /* 0x000000ffff0e7224 */ /* 0x000fe400078e0a0e */
[----:B------:R-:W-:Y:S02]  /*35f0*/  IMAD R59, R15, R13, R59 ;  /* 0x0000000d0f3b7224 */ /* 0x000fe400078e023b */
[----:B------:R-:W-:-:S04]  /*3600*/  IMAD.HI.U32 R68, R16, R63, RZ ;  /* 0x0000003f10447227 */ /* 0x000fc800078e00ff */
[----:B------:R-:W-:Y:S01]  /*3610*/  IMAD.MOV R5, RZ, RZ, -R5 ;  /* 0x000000ffff057224 */ /* 0x000fe200078e0a05 */
[----:B0-----:R-:W-:Y:S01]  /*3620*/  IABS R78, R78 ;  /* 0x0000004e004e7213 */ /* 0x001fe20000000000 */
[----:B------:R-:W-:Y:S02]  /*3630*/  VIADD R2, R0, 0x48 ;  /* 0x0000004800027836 */ /* 0x000fe40000000000 */
[----:B------:R-:W-:-:S04]  /*3640*/  IMAD.HI.U32 R13, R16, R65, RZ ;  /* 0x00000041100d7227 */ /* 0x000fc800078e00ff */
[----:B------:R-:W-:Y:S02]  /*3650*/  IMAD.MOV R12, RZ, RZ, -R12 ;  /* 0x000000ffff0c7224 */ /* 0x000fe400078e0a0c */
[----:B------:R-:W-:Y:S02]  /*3660*/  VIADD R79, R0, 0x47 ;  /* 0x00000047004f7836 */ /* 0x000fe40000000000 */
[C---:B------:R-:W-:Y:S02]  /*3670*/  IMAD R58, R15.reuse, R14, R58 ;  /* 0x0000000e0f3a7224 */ /* 0x040fe400078e023a */
[----:B------:R-:W-:Y:S01]  /*3680*/  IMAD.MOV R68, RZ, RZ, -R68 ;  /* 0x000000ffff447224 */ /* 0x000fe200078e0a44 */
[----:B------:R0:W-:Y:S01]  /*3690*/  STL [R1+0x1fdc], R79 ;  /* 0x001fdc4f01007387 */ /* 0x0001e20000100800 */
[----:B------:R-:W-:Y:S01]  /*36a0*/  IMAD R67, R15, R5, R67 ;  /* 0x000000050f437224 */ /* 0x000fe200078e0243 */
[----:B------:R-:W-:Y:S01]  /*36b0*/  IABS R5, R2 ;  /* 0x0000000200057213 */ /* 0x000fe20000000000 */
[----:B------:R-:W-:Y:S01]  /*36c0*/  IMAD.HI.U32 R14, R16, R64, RZ ;  /* 0x00000040100e7227 */ /* 0x000fe200078e00ff */
[----:B------:R1:W-:Y:S03]  /*36d0*/  STL [R1+0x1fe4], R2 ;  /* 0x001fe40201007387 */ /* 0x0003e60000100800 */
[----:B------:R-:W-:-:S02]  /*36e0*/  IMAD.MOV R13, RZ, RZ, -R13 ;  /* 0x000000ffff0d7224 */ /* 0x000fc400078e0a0d */
[----:B------:R-:W-:Y:S01]  /*36f0*/  IMAD R66, R15, R12, R66 ;  /* 0x0000000c0f427224 */ /* 0x000fe200078e0242 */
[----:B------:R-:W-:Y:S01]  /*3700*/  IABS R12, R79 ;  /* 0x0000004f000c7213 */ /* 0x000fe20000000000 */
[----:B0-----:R-:W-:-:S04]  /*3710*/  IMAD.HI.U32 R79, R16, R78, RZ ;  /* 0x0000004e104f7227 */ /* 0x001fc800078e00ff */
[C---:B------:R-:W-:Y:S01]  /*3720*/  IMAD R63, R15.reuse, R68, R63 ;  /* 0x000000440f3f7224 */ /* 0x040fe200078e023f */
[----:B------:R-:W-:Y:S01]  /*3730*/  IABS R68, R80 ;  /* 0x0000005000447213 */ /* 0x000fe20000000000 */
[----:B------:R-:W-:Y:S02]  /*3740*/  IMAD.MOV R14, RZ, RZ, -R14 ;  /* 0x000000ffff0e7224 */ /* 0x000fe400078e0a0e */
[----:B------:R-:W-:Y:S02]  /*3750*/  IMAD R65, R15, R13, R65 ;  /* 0x0000000d0f417224 */ /* 0x000fe400078e0241 */
[----:B------:R-:W-:-:S04]  /*3760*/  IMAD.HI.U32 R80, R16, R69, RZ ;  /* 0x0000004510507227 */ /* 0x000fc800078e00ff */
[----:B------:R-:W-:-:S04]  /*3770*/  IMAD.HI.U32 R13, R16, R5, RZ ;  /* 0x00000005100d7227 */ /* 0x000fc800078e00ff */
[----:B------:R-:W-:Y:S02]  /*3780*/  IMAD.MOV R79, RZ, RZ, -R79 ;  /* 0x000000ffff4f7224 */ /* 0x000fe400078e0a4f */
[----:B------:R-:W-:Y:S02]  /*3790*/  IMAD R64, R15, R14, R64 ;  /* 0x0000000e0f407224 */ /* 0x000fe400078e0240 */
[----:B------:R-:W-:-:S04]  /*37a0*/  IMAD.HI.U32 R14, R16, R12, RZ ;  /* 0x0000000c100e7227 */ /* 0x000fc800078e00ff */
[----:B------:R-:W-:Y:S02]  /*37b0*/  IMAD.MOV R80, RZ, RZ, -R80 ;  /* 0x000000ffff507224 */ /* 0x000fe400078e0a50 */
[----:B------:R-:W-:Y:S02]  /*37c0*/  IMAD.MOV R13, RZ, RZ, -R13 ;  /* 0x000000ffff0d7224 */ /* 0x000fe400078e0a0d */
[----:B------:R-:W-:Y:S02]  /*37d0*/  IMAD R78, R15, R79, R78 ;  /* 0x0000004f0f4e7224 */ /* 0x000fe400078e024e */
[----:B------:R-:W-:-:S03]  /*37e0*/  IMAD.HI.U32 R81, R16, R68, RZ ;  /* 0x0000004410517227 */ /* 0x000fc600078e00ff */
[----:B------:R0:W-:Y:S01]  /*37f0*/  STL [R1], R78 ;  /* 0x0000004e01007387 */ /* 0x0001e20000100800 */
[----:B------:R-:W-:Y:S02]  /*3800*/  IMAD.MOV R14, RZ, RZ, -R14 ;  /* 0x000000ffff0e7224 */ /* 0x000fe400078e0a0e */
[C---:B------:R-:W-:Y:S02]  /*3810*/  IMAD R69, R15.reuse, R80, R69 ;  /* 0x000000500f457224 */ /* 0x040fe400078e0245 */
[C---:B-1----:R-:W-:Y:S02]  /*3820*/  IMAD R2, R15.reuse, R13, R5 ;  /* 0x0000000d0f027224 */ /* 0x042fe400078e0205 */
[C---:B------:R-:W-:Y:S02]  /*3830*/  VIADD R80, R0.reuse, 0x49 ;  /* 0x0000004900507836 */ /* 0x040fe40000000000 */
[----:B------:R-:W-:Y:S01]  /*3840*/  IMAD.MOV R81, RZ, RZ, -R81 ;  /* 0x000000ffff517224 */ /* 0x000fe200078e0a51 */
[----:B------:R1:W-:Y:S01]  /*3850*/  STL [R1+0xc], R2 ;  /* 0x00000c0201007387 */ /* 0x0003e20000100800 */
[C---:B------:R-:W-:Y:S01]  /*3860*/  VIADD R79, R0.reuse, 0x4a ;  /* 0x0000004a004f7836 */ /* 0x040fe20000000000 */
[----:B------:R-:W-:Y:S01]  /*3870*/  IABS R88, R80 ;  /* 0x0000005000587213 */ /* 0x000fe20000000000 */
[----:B0-----:R-:W-:Y:S01]  /*3880*/  VIADD R78, R0, 0x4b ;  /* 0x0000004b004e7836 */ /* 0x001fe20000000000 */
[----:B------:R-:W-:Y:S01]  /*3890*/  STL [R1+0x1fb4], R80 ;  /* 0x001fb45001007387 */ /* 0x000fe20000100800 */
[----:B------:R-:W-:-:S02]  /*38a0*/  IMAD R12, R15, R14, R12 ;  /* 0x0000000e0f0c7224 */ /* 0x000fc400078e020c */
[C---:B------:R-:W-:Y:S01]  /*38b0*/  VIADD R14, R0.reuse, 0x4c ;  /* 0x0000004c000e7836 */ /* 0x040fe20000000000 */
[----:B------:R0:W-:Y:S01]  /*38c0*/  STL [R1+0x1fc0], R79 ;  /* 0x001fc04f01007387 */ /* 0x0001e20000100800 */
[----:B------:R-:W-:Y:S01]  /*38d0*/  IMAD R68, R15, R81, R68 ;  /* 0x000000510f447224 */ /* 0x000fe200078e0244 */
[----:B------:R-:W-:Y:S01]  /*38e0*/  IABS R81, R79 ;  /* 0x0000004f00517213 */ /* 0x000fe20000000000 */
[----:B-1----:R-:W-:Y:S01]  /*38f0*/  VIADD R2, R0, 0x4d ;  /* 0x0000004d00027836 */ /* 0x002fe20000000000 */
[----:B------:R-:W-:Y:S01]  /*3900*/  STL [R1+0x1fbc], R78 ;  /* 0x001fbc4e01007387 */ /* 0x000fe20000100800 */
[----:B------:R-:W-:-:S03]  /*3910*/  IMAD.HI.U32 R89, R16, R88, RZ ;  /* 0x0000005810597227 */ /* 0x000fc600078e00ff */
[----:B------:R1:W-:Y:S01]  /*3920*/  STL [R1+0x1fc8], R14 ;  /* 0x001fc80e01007387 */ /* 0x0003e20000100800 */
[C---:B------:R-:W-:Y:S01]  /*3930*/  IMAD.HI.U32 R82, R16.reuse, R81, RZ ;  /* 0x0000005110527227 */ /* 0x040fe200078e00ff */
[----:B0-----:R-:W-:Y:S02]  /*3940*/  IABS R79, R78 ;  /* 0x0000004e004f7213 */ /* 0x001fe40000000000 */
[----:B------:R-:W-:Y:S01]  /*3950*/  IABS R5, R2 ;  /* 0x0000000200057213 */ /* 0x000fe20000000000 */
[----:B------:R-:W-:Y:S01]  /*3960*/  IMAD.MOV R89, RZ, RZ, -R89 ;  /* 0x000000ffff597224 */ /* 0x000fe200078e0a59 */
[----:B------:R0:W-:Y:S01]  /*3970*/  STL [R1+0x1fc4], R2 ;  /* 0x001fc40201007387 */ /* 0x0001e20000100800 */
[----:B------:R-:W-:Y:S01]  /*3980*/  IMAD.HI.U32 R80, R16, R79, RZ ;  /* 0x0000004f10507227 */ /* 0x000fe200078e00ff */
[----:B-1----:R-:W-:-:S03]  /*3990*/  IABS R14, R14 ;  /* 0x0000000e000e7213 */ /* 0x002fc60000000000 */
[----:B------:R-:W-:Y:S02]  /*39a0*/  IMAD.MOV R82, RZ, RZ, -R82 ;  /* 0x000000ffff527224 */ /* 0x000fe400078e0a52 */
[----:B------:R-:W-:Y:S02]  /*39b0*/  IMAD.MOV R80, RZ, RZ, -R80 ;  /* 0x000000ffff507224 */ /* 0x000fe400078e0a50 */
[----:B------:R-:W-:-:S04]  /*39c0*/  IMAD.HI.U32 R78, R16, R14, RZ ;  /* 0x0000000e104e7227 */ /* 0x000fc800078e00ff */
[----:B------:R-:W-:-:S04]  /*39d0*/  IMAD.HI.U32 R13, R16, R5, RZ ;  /* 0x00000005100d7227 */ /* 0x000fc800078e00ff */
[----:B------:R-:W-:Y:S02]  /*39e0*/  IMAD.MOV R78, RZ, RZ, -R78 ;  /* 0x000000ffff4e7224 */ /* 0x000fe400078e0a4e */
[C---:B------:R-:W-:Y:S02]  /*39f0*/  IMAD R88, R15.reuse, R89, R88 ;  /* 0x000000590f587224 */ /* 0x040fe400078e0258 */
[C---:B0-----:R-:W-:Y:S02]  /*3a00*/  IMAD R2, R15.reuse, R82, R81 ;  /* 0x000000520f027224 */ /* 0x041fe400078e0251 */
[C---:B------:R-:W-:Y:S01]  /*3a10*/  IMAD R79, R15.reuse, R80, R79 ;  /* 0x000000500f4f7224 */ /* 0x040fe200078e024f */
[----:B------:R0:W-:Y:S01]  /*3a20*/  STL [R1+0x10], R88 ;  /* 0x0000105801007387 */ /* 0x0001e20000100800 */
[----:B------:R-:W-:Y:S02]  /*3a30*/  VIADD R80, R0, 0x4e ;  /* 0x0000004e00507836 */ /* 0x000fe40000000000 */
[----:B------:R-:W-:Y:S01]  /*3a40*/  IMAD.MOV R13, RZ, RZ, -R13 ;  /* 0x000000ffff0d7224 */ /* 0x000fe200078e0a0d */
[----:B------:R1:W-:Y:S01]  /*3a50*/  STL [R1+0x8], R2 ;  /* 0x0000080201007387 */ /* 0x0003e20000100800 */
[----:B------:R-:W-:-:S02]  /*3a60*/  IMAD R14, R15, R78, R14 ;  /* 0x0000004e0f0e7224 */ /* 0x000fc400078e020e */
[----:B------:R-:W-:Y:S01]  /*3a70*/  VIADD R78, R0, 0x51 ;  /* 0x00000051004e7836 */ /* 0x000fe20000000000 */
[----:B------:R2:W-:Y:S01]  /*3a80*/  STL [R1+0x14], R79 ;  /* 0x0000144f01007387 */ /* 0x0005e20000100800 */
[----:B0-----:R-:W-:-:S03]  /*3a90*/  IABS R88, R80 ;  /* 0x0000005000587213 */ /* 0x001fc60000000000 */
[----:B------:R0:W-:Y:S01]  /*3aa0*/  STL [R1+0x18], R14 ;  /* 0x0000180e01007387 */ /* 0x0001e20000100800 */
[----:B-1----:R-:W-:Y:S01]  /*3ab0*/  IMAD R2, R15, R13, R5 ;  /* 0x0000000d0f027224 */ /* 0x002fe200078e0205 */
[----:B------:R-:W-:Y:S01]  /*3ac0*/  IABS R5, R78 ;  /* 0x0000004e00057213 */ /* 0x000fe20000000000 */
[----:B------:R-:W-:-:S03]  /*3ad0*/  IMAD.HI.U32 R89, R16, R88, RZ ;  /* 0x0000005810597227 */ /* 0x000fc600078e00ff */
[----:B------:R1:W-:Y:S01]  /*3ae0*/  STL [R1+0x20], R2 ;  /* 0x0000200201007387 */ /* 0x0003e20000100800 */
[C---:B--2---:R-:W-:Y:S02]  /*3af0*/  VIADD R79, R0.reuse, 0x4f ;  /* 0x0000004f004f7836 */ /* 0x044fe40000000000 */
[C---:B0-----:R-:W-:Y:S01]  /*3b00*/  VIADD R14, R0.reuse, 0x50 ;  /* 0x00000050000e7836 */ /* 0x041fe20000000000 */
[----:B------:R-:W-:Y:S01]  /*3b10*/  STL [R1+0x1fa0], R80 ;  /* 0x001fa05001007387 */ /* 0x000fe20000100800 */
[----:B------:R-:W-:Y:S01]  /*3b20*/  IMAD.MOV R89, RZ, RZ, -R89 ;  /* 0x000000ffff597224 */ /* 0x000fe200078e0a59 */
[----:B------:R-:W-:Y:S02]  /*3b30*/  IABS R13, R79 ;  /* 0x0000004f000d7213 */ /* 0x000fe40000000000 */
[----:B------:R0:W-:Y:S01]  /*3b40*/  STL [R1+0x1f9c], R79 ;  /* 0x001f9c4f01007387 */ /* 0x0001e20000100800 */
[----:B-1----:R-:W-:-:S03]  /*3b50*/  VIADD R2, R0, 0x52 ;  /* 0x0000005200027836 */ /* 0x002fc60000000000 */
[----:B------:R1:W-:Y:S01]  /*3b60*/  STL [R1+0x1fa8], R14 ;  /* 0x001fa80e01007387 */ /* 0x0003e20000100800 */
[----:B------:R-:W-:-:S03]  /*3b70*/  IMAD.HI.U32 R82, R16, R13, RZ ;  /* 0x0000000d10527227 */ /* 0x000fc600078e00ff */
[----:B------:R2:W-:Y:S01]  /*3b80*/  STL [R1+0x1fa4], R78 ;  /* 0x001fa44e01007387 */ /* 0x0005e20000100800 */
[----:B------:R-:W-:Y:S02]  /*3b90*/  IMAD.MOV R82, RZ, RZ, -R82 ;  /* 0x000000ffff527224 */ /* 0x000fe400078e0a52 */
[C---:B0-----:R-:W-:Y:S01]  /*3ba0*/  IMAD.HI.U32 R79, R16.reuse, R5, RZ ;  /* 0x00000005104f7227 */ /* 0x041fe200078e00ff */
[----:B------:R0:W-:Y:S01]  /*3bb0*/  STL [R1+0x1fac], R2 ;  /* 0x001fac0201007387 */ /* 0x0001e20000100800 */
[----:B-1----:R-:W-:Y:S02]  /*3bc0*/  IABS R14, R14 ;  /* 0x0000000e000e7213 */ /* 0x002fe40000000000 */
[----:B------:R-:W-:Y:S02]  /*3bd0*/  IMAD.MOV R79, RZ, RZ, -R79 ;  /* 0x000000ffff4f7224 */ /* 0x000fe400078e0a4f */
[----:B------:R-:W-:Y:S01]  /*3be0*/  IMAD R13, R15, R82, R13 ;  /* 0x000000520f0d7224 */ /* 0x000fe200078e020d */
[----:B--2---:R-:W-:Y:S01]  /*3bf0*/  IABS R78, R2 ;  /* 0x00000002004e7213 */ /* 0x004fe20000000000 */
[----:B------:R-:W-:-:S04]  /*3c00*/  IMAD.HI.U32 R81, R16, R14, RZ ;  /* 0x0000000e10517227 */ /* 0x000fc800078e00ff */
[C---:B0-----:R-:W-:Y:S02]  /*3c10*/  IMAD R2, R15.reuse, R89, R88 ;  /* 0x000000590f027224 */ /* 0x041fe400078e0258 */
[----:B------:R-:W-:Y:S02]  /*3c20*/  IMAD.MOV R81, RZ, RZ, -R81 ;  /* 0x000000ffff517224 */ /* 0x000fe400078e0a51 */
[----:B------:R-:W-:Y:S01]  /*3c30*/  IMAD R5, R15, R79, R5 ;  /* 0x0000004f0f057224 */ /* 0x000fe200078e0205 */
[----:B------:R0:W-:Y:S01]  /*3c40*/  STL [R1+0x4], R2 ;  /* 0x0000040201007387 */ /* 0x0001e20000100800 */
[----:B------:R-:W-:-:S03]  /*3c50*/  IMAD.HI.U32 R80, R16, R78, RZ ;  /* 0x0000004e10507227 */ /* 0x000fc600078e00ff */
[----:B------:R1:W-:Y:S01]  /*3c60*/  STL [R1+0x1c], R5 ;  /* 0x00001c0501007387 */ /* 0x0003e20000100800 */
[C---:B------:R-:W-:Y:S02]  /*3c70*/  VIADD R82, R0.reuse, 0x54 ;  /* 0x0000005400527836 */ /* 0x040fe40000000000 */
[C---:B------:R-:W-:Y:S02]  /*3c80*/  VIADD R89, R0.reuse, 0x55 ;  /* 0x0000005500597836 */ /* 0x040fe40000000000 */
[C---:B------:R-:W-:Y:S02]  /*3c90*/  IMAD R14, R15.reuse, R81, R14 ;  /* 0x000000510f0e7224 */ /* 0x040fe400078e020e */
[C---:B0-----:R-:W-:Y:S02]  /*3ca0*/  VIADD R2, R0.reuse, 0x53 ;  /* 0x0000005300027836 */ /* 0x041fe40000000000 */
[C---:B------:R-:W-:Y:S01]  /*3cb0*/  VIADD R88, R0.reuse, 0x56 ;  /* 0x0000005600587836 */ /* 0x040fe20000000000 */
[----:B-1----:R-:W-:Y:S01]  /*3cc0*/  IABS R5, R89 ;  /* 0x0000005900057213 */ /* 0x002fe20000000000 */
[----:B------:R-:W-:Y:S01]  /*3cd0*/  IMAD.MOV R80, RZ, RZ, -R80 ;  /* 0x000000ffff507224 */ /* 0x000fe200078e0a50 */
[----:B------:R-:W-:Y:S01]  /*3ce0*/  STL [R1+0x1f84], R2 ;  /* 0x001f840201007387 */ /* 0x000fe20000100800 */
[----:B------:R-:W-:Y:S01]  /*3cf0*/  VIADD R81, R0, 0x57 ;  /* 0x0000005700517836 */ /* 0x000fe20000000000 */
[----:B------:R-:W-:Y:S01]  /*3d00*/  IABS R79, R2 ;  /* 0x00000002004f7213 */ /* 0x000fe20000000000 */
[----:B------:R-:W-:Y:S01]  /*3d10*/  IMAD R78, R15, R80, R78 ;  /* 0x000000500f4e7224 */ /* 0x000fe200078e024e */
[----:B------:R0:W-:Y:S01]  /*3d20*/  STL [R1+0x1f88], R82 ;  /* 0x001f885201007387 */ /* 0x0001e20000100800 */
[----:B------:R-:W-:-:S02]  /*3d30*/  IABS R80, R88 ;  /* 0x0000005800507213 */ /* 0x000fc40000000000 */
[C---:B------:R-:W-:Y:S01]  /*3d40*/  IMAD.HI.U32 R92, R16.reuse, R79, RZ ;  /* 0x0000004f105c7227 */ /* 0x040fe200078e00ff */
[----:B------:R1:W-:Y:S03]  /*3d50*/  STL [R1+0x1f8c], R89 ;  /* 0x001f8c5901007387 */ /* 0x0003e60000100800 */
[----:B------:R-:W-:Y:S01]  /*3d60*/  IMAD.HI.U32 R90, R16, R80, RZ ;  /* 0x00000050105a7227 */ /* 0x000fe200078e00ff */
[----:B------:R2:W-:Y:S01]  /*3d70*/  STL [R1+0x1f90], R88 ;  /* 0x001f905801007387 */ /* 0x0005e20000100800 */
[----:B0-----:R-:W-:Y:S02]  /*3d80*/  IABS R82, R82 ;  /* 0x0000005200527213 */ /* 0x001fe40000000000 */
[----:B------:R-:W-:Y:S01]  /*3d90*/  IMAD.MOV R90, RZ, RZ, -R90 ;  /* 0x000000ffff5a7224 */ /* 0x000fe200078e0a5a */
[----:B------:R0:W-:Y:S01]  /*3da0*/  STL [R1+0x1f94], R81 ;  /* 0x001f945101007387 */ /* 0x0001e20000100800 */
[----:B------:R-:W-:-:S02]  /*3db0*/  IMAD.MOV R92, RZ, RZ, -R92 ;  /* 0x000000ffff5c7224 */ /* 0x000fc400078e0a5c */
[----:B-1----:R-:W-:-:S04]  /*3dc0*/  IMAD.HI.U32 R89, R16, R5, RZ ;  /* 0x0000000510597227 */ /* 0x002fc800078e00ff */
[----:B--2---:R-:W-:Y:S01]  /*3dd0*/  IMAD.HI.U32 R88, R16, R82, RZ ;  /* 0x0000005210587227 */ /* 0x004fe200078e00ff */
[----:B0-----:R-:W-:-:S03]  /*3de0*/  IABS R81, R81 ;  /* 0x0000005100517213 */ /* 0x001fc60000000000 */
[----:B------:R-:W-:Y:S02]  /*3df0*/  IMAD.MOV R88, RZ, RZ, -R88 ;  /* 0x000000ffff587224 */ /* 0x000fe400078e0a58 */
[----:B------:R-:W-:Y:S02]  /*3e00*/  IMAD.MOV R89, RZ, RZ, -R89 ;  /* 0x000000ffff597224 */ /* 0x000fe400078e0a59 */
[----:B------:R-:W-:-:S04]  /*3e10*/  IMAD.HI.U32 R91, R16, R81, RZ ;  /* 0x00000051105b7227 */ /* 0x000fc800078e00ff */
[----:B------:R-:W-:Y:S02]  /*3e20*/  IMAD.MOV R91, RZ, RZ, -R91 ;  /* 0x000000ffff5b7224 */ /* 0x000fe400078e0a5b */
[C---:B------:R-:W-:Y:S02]  /*3e30*/  IMAD R88, R15.reuse, R88, R82 ;  /* 0x000000580f587224 */ /* 0x040fe400078e0252 */
[C---:B------:R-:W-:Y:S02]  /*3e40*/  IMAD R82, R15.reuse, R89, R5 ;  /* 0x000000590f527224 */ /* 0x040fe400078e0205 */
[C---:B------:R-:W-:Y:S01]  /*3e50*/  IMAD R5, R15.reuse, R90, R80 ;  /* 0x0000005a0f057224 */ /* 0x040fe200078e0250 */
[----:B------:R0:W-:Y:S01]  /*3e60*/  STL [R1+0x24], R88 ;  /* 0x0000245801007387 */ /* 0x0001e20000100800 */
[C---:B------:R-:W-:Y:S02]  /*3e70*/  IMAD R80, R15.reuse, R91, R81 ;  /* 0x0000005b0f507224 */ /* 0x040fe400078e0251 */
[----:B------:R-:W-:Y:S01]  /*3e80*/  VIADD R89, R0, 0x74 ;  /* 0x0000007400597836 */ /* 0x000fe20000000000 */
[----:B------:R1:W-:Y:S01]  /*3e90*/  STL [R1+0x28], R82 ;  /* 0x0000285201007387 */ /* 0x0003e20000100800 */
[----:B------:R-:W-:-:S03]  /*3ea0*/  IMAD R79, R15, R92, R79 ;  /* 0x0000005c0f4f7224 */ /* 0x000fc600078e024f */
[----:B------:R2:W-:Y:S01]  /*3eb0*/  STL [R1+0x2c], R5 ;  /* 0x00002c0501007387 */ /* 0x0005e20000100800 */
[----:B------:R-:W-:Y:S01]  /*3ec0*/  IABS R81, R89 ;  /* 0x0000005900517213 */ /* 0x000fe20000000000 */
[C---:B0-----:R-:W-:Y:S02]  /*3ed0*/  VIADD R88, R0.reuse, 0x71 ;  /* 0x0000007100587836 */ /* 0x041fe40000000000 */
[----:B------:R0:W-:Y:S01]  /*3ee0*/  STL [R1+0x30], R80 ;  /* 0x0000305001007387 */ /* 0x0001e20000100800 */
[----:B-1----:R-:W-:-:S03]  /*3ef0*/  VIADD R82, R0, 0x75 ;  /* 0x0000007500527836 */ /* 0x002fc60000000000 */
[----:B------:R1:W-:Y:S01]  /*3f00*/  STL [R1+0x20a8], R88 ;  /* 0x0020a85801007387 */ /* 0x0003e20000100800 */
[----:B------:R-:W-:-:S04]  /*3f10*/  IMAD.HI.U32 R92, R16, R81, RZ ;  /* 0x00000051105c7227 */ /* 0x000fc800078e00ff */
[C---:B--2---:R-:W-:Y:S02]  /*3f20*/  VIADD R5, R0.reuse, 0x72 ;  /* 0x0000007200057836 */ /* 0x044fe40000000000 */
[----:B0-----:R-:W-:Y:S02]  /*3f30*/  VIADD R80, R0, 0x73 ;  /* 0x0000007300507836 */ /* 0x001fe40000000000 */
[----:B------:R-:W-:Y:S01]  /*3f40*/  IMAD.MOV R92, RZ, RZ, -R92 ;  /* 0x000000ffff5c7224 */ /* 0x000fe200078e0a5c */
[----:B------:R0:W-:Y:S01]  /*3f50*/  STL [R1+0x20b0], R5 ;  /* 0x0020b00501007387 */ /* 0x0001e20000100800 */
[----:B-1----:R-:W-:-:S03]  /*3f60*/  IABS R88, R88 ;  /* 0x0000005800587213 */ /* 0x002fc60000000000 */
[----:B------:R1:W-:Y:S02]  /*3f70*/  STL [R1+0x20bc], R80 ;  /* 0x0020bc5001007387 */ /* 0x0003e40000100800 */
[C---:B------:R-:W-:Y:S02]  /*3f80*/  IMAD.HI.U32 R91, R16.reuse, R88, RZ ;  /* 0x00000058105b7227 */ /* 0x040fe400078e00ff */
[----:B------:R-:W-:Y:S01]  /*3f90*/  STL [R1+0x20cc], R89 ;  /* 0x0020cc5901007387 */ /* 0x000fe20000100800 */
[----:B0-----:R-:W-:Y:S01]  /*3fa0*/  IABS R5, R5 ;  /* 0x0000000500057213 */ /* 0x001fe20000000000 */
[----:B------:R-:W-:Y:S02]  /*3fb0*/  IMAD.MOV R91, RZ, RZ, -R91 ;  /* 0x000000ffff5b7224 */ /* 0x000fe400078e0a5b */
[----:B------:R0:W-:Y:S01]  /*3fc0*/  STL [R1+0x20e0], R82 ;  /* 0x0020e05201007387 */ /* 0x0001e20000100800 */
[----:B-1----:R-:W-:Y:S01]  /*3fd0*/  IABS R80, R80 ;  /* 0x0000005000507213 */ /* 0x002fe20000000000 */
[----:B------:R-:W-:-:S04]  /*3fe0*/  IMAD.HI.U32 R90, R16, R5, RZ ;  /* 0x00000005105a7227 */ /* 0x000fc800078e00ff */
[----:B------:R-:W-:Y:S01]  /*3ff0*/  IMAD.HI.U32 R93, R16, R80, RZ ;  /* 0x00000050105d7227 */ /* 0x000fe200078e00ff */
        /* <DEDUP_REMOVED lines=8> */
[----:B------:R-:W-:Y:S01]  /*4080*/  STL [R1+0x38], R91 ;  /* 0x0000385b01007387 */ /* 0x000fe20000100800 */
[C---:B------:R-:W-:Y:S02]  /*4090*/  IMAD R5, R15.reuse, R92, R81 ;  /* 0x0000005c0f057224 */ /* 0x040fe400078e0251 */
[----:B------:R-:W-:Y:S01]  /*40a0*/  IMAD R80, R15, R89, R82 ;  /* 0x000000590f507224 */ /* 0x000fe200078e0252 */
[----:B------:R0:W-:Y:S01]  /*40b0*/  STL [R1+0x44], R90 ;  /* 0x0000445a01007387 */ /* 0x0001e20000100800 */
[----:B------:R-:W-:-:S03]  /*40c0*/  VIADD R81, R0, 0x79 ;  /* 0x0000007900517836 */ /* 0x000fc60000000000 */
[----:B------:R1:W-:Y:S04]  /*40d0*/  STL [R1+0x40], R88 ;  /* 0x0000405801007387 */ /* 0x0003e80000100800 */
[----:B------:R2:W-:Y:S01]  /*40e0*/  STL [R1+0x50], R5 ;  /* 0x0000500501007387 */ /* 0x0005e20000100800 */
[----:B0-----:R-:W-:-:S03]  /*40f0*/  VIADD R90, R0, 0x7a ;  /* 0x0000007a005a7836 */ /* 0x001fc60000000000 */
[----:B------:R0:W-:Y:S01]  /*4100*/  STL [R1+0x54], R80 ;  /* 0x0000545001007387 */ /* 0x0001e20000100800 */
[C---:B-1----:R-:W-:Y:S01]  /*4110*/  VIADD R88, R0.reuse, 0x76 ;  /* 0x0000007600587836 */ /* 0x042fe20000000000 */
[----:B------:R-:W-:Y:S01]  /*4120*/  IABS R82, R90 ;  /* 0x0000005a00527213 */ /* 0x000fe20000000000 */
[----:B--2---:R-:W-:-:S03]  /*4130*/  VIADD R5, R0, 0x77 ;  /* 0x0000007700057836 */ /* 0x004fc60000000000 */
[----:B------:R1:W-:Y:S01]  /*4140*/  STL [R1+0x20ac], R88 ;  /* 0x0020ac5801007387 */ /* 0x0003e20000100800 */
[----:B------:R-:W-:-:S03]  /*4150*/  IMAD.HI.U32 R89, R16, R82, RZ ;  /* 0x0000005210597227 */ /* 0x000fc600078e00ff */
[----:B------:R2:W-:Y:S01]  /*4160*/  STL [R1+0x20b8], R5 ;  /* 0x0020b80501007387 */ /* 0x0005e20000100800 */
[----:B0-----:R-:W-:Y:S02]  /*4170*/  VIADD R80, R0, 0x78 ;  /* 0x0000007800507836 */ /* 0x001fe40000000000 */
[----:B------:R-:W-:Y:S01]  /*4180*/  IMAD.MOV R89, RZ, RZ, -R89 ;  /* 0x000000ffff597224 */ /* 0x000fe200078e0a59 */
[----:B-1----:R-:W-:Y:S02]  /*4190*/  IABS R88, R88 ;  /* 0x0000005800587213 */ /* 0x002fe40000000000 */
[----:B------:R0:W-:Y:S01]  /*41a0*/  STL [R1+0x20c8], R80 ;  /* 0x0020c85001007387 */ /* 0x0001e20000100800 */
[----:B--2---:R-:W-:-:S03]  /*41b0*/  IABS R5, R5 ;  /* 0x0000000500057213 */ /* 0x004fc60000000000 */
[----:B------:R1:W-:Y:S01]  /*41c0*/  STL [R1+0x20dc], R81 ;  /* 0x0020dc5101007387 */ /* 0x0003e20000100800 */
[----:B------:R-:W-:-:S03]  /*41d0*/  IMAD.HI.U32 R91, R16, R88, RZ ;  /* 0x00000058105b7227 */ /* 0x000fc600078e00ff */
[----:B------:R2:W-:Y:S01]  /*41e0*/  STL [R1+0x20f4], R90 ;  /* 0x0020f45a01007387 */ /* 0x0005e20000100800 */
[----:B------:R-:W-:Y:S01]  /*41f0*/  IMAD.MOV R91, RZ, RZ, -R91 ;  /* 0x000000ffff5b7224 */ /* 0x000fe200078e0a5b */
[----:B0-----:R-:W-:-:S03]  /*4200*/  IABS R80, R80 ;  /* 0x0000005000507213 */ /* 0x001fc60000000000 */
[----:B------:R-:W-:Y:S01]  /*4210*/  IMAD R91, R15, R91, R88 ;  /* 0x0000005b0f5b7224 */ /* 0x000fe200078e0258 */
[----:B-1----:R-:W-:Y:S01]  /*4220*/  IABS R81, R81 ;  /* 0x0000005100517213 */ /* 0x002fe20000000000 */
[----:B------:R-:W-:-:S03]  /*4230*/  IMAD.HI.U32 R93, R16, R80, RZ ;  /* 0x00000050105d7227 */ /* 0x000fc600078e00ff */
[----:B------:R-:W-:Y:S01]  /*4240*/  STL [R1+0x4c], R91 ;  /* 0x00004c5b01007387 */ /* 0x000fe20000100800 */
[----:B--2---:R-:W-:-:S04]  /*4250*/  IMAD.HI.U32 R90, R16, R5, RZ ;  /* 0x00000005105a7227 */ /* 0x004fc800078e00ff */
[----:B------:R-:W-:-:S04]  /*4260*/  IMAD.HI.U32 R92, R16, R81, RZ ;  /* 0x00000051105c7227 */ /* 0x000fc800078e00ff */
[----:B------:R-:W-:Y:S02]  /*4270*/  IMAD.MOV R90, RZ, RZ, -R90 ;  /* 0x000000ffff5a7224 */ /* 0x000fe400078e0a5a */
[----:B------:R-:W-:Y:S02]  /*4280*/  IMAD.MOV R93, RZ, RZ, -R93 ;  /* 0x000000ffff5d7224 */ /* 0x000fe400078e0a5d */
[----:B------:R-:W-:Y:S02]  /*4290*/  IMAD.MOV R92, RZ, RZ, -R92 ;  /* 0x000000ffff5c7224 */ /* 0x000fe400078e0a5c */
[C---:B------:R-:W-:Y:S02]  /*42a0*/  IMAD R90, R15.reuse, R90, R5 ;  /* 0x0000005a0f5a7224 */ /* 0x040fe400078e0205 */
[C---:B------:R-:W-:Y:S02]  /*42b0*/  IMAD R88, R15.reuse, R93, R80 ;  /* 0x0000005d0f587224 */ /* 0x040fe400078e0250 */
[C---:B------:R-:W-:Y:S01]  /*42c0*/  IMAD R5, R15.reuse, R92, R81 ;  /* 0x0000005c0f057224 */ /* 0x040fe200078e0251 */
[----:B------:R0:W-:Y:S01]  /*42d0*/  STL [R1+0x58], R90 ;  /* 0x0000585a01007387 */ /* 0x0001e20000100800 */
[----:B------:R-:W-:-:S02]  /*42e0*/  IMAD R80, R15, R89, R82 ;  /* 0x000000590f507224 */ /* 0x000fc400078e0252 */
[C---:B------:R-:W-:Y:S01]  /*42f0*/  VIADD R81, R0.reuse, 0x7e ;  /* 0x0000007e00517836 */ /* 0x040fe20000000000 */
        /* <DEDUP_REMOVED lines=1705> */
[----:B------:R-:W-:Y:S02]  /*ad90*/  IMAD.MOV R90, RZ, RZ, -R90 ;  /* 0x000000ffff5a7224 */ /* 0x000fe400078e0a5a */
[----:B------:R-:W-:-:S04]  /*ada0*/  IMAD.HI.U32 R92, R16, R81, RZ ;  /* 0x00000051105c7227 */ /* 0x000fc800078e00ff */
[----:B------:R-:W-:Y:S02]  /*adb0*/  IMAD.MOV R93, RZ, RZ, -R93 ;  /* 0x000000ffff5d7224 */ /* 0x000fe400078e0a5d */
[C---:B------:R-:W-:Y:S02]  /*adc0*/  IMAD R90, R15.reuse, R90, R5 ;  /* 0x0000005a0f5a7224 */ /* 0x040fe400078e0205 */
[----:B------:R-:W-:Y:S02]  /*add0*/  IMAD.MOV R92, RZ, RZ, -R92 ;  /* 0x000000ffff5c7224 */ /* 0x000fe400078e0a5c */
[C---:B------:R-:W-:Y:S01]  /*ade0*/  IMAD R88, R15.reuse, R93, R80 ;  /* 0x0000005d0f587224 */ /* 0x040fe200078e0250 */
[----:B------:R0:W-:Y:S01]  /*adf0*/  STL [R1+0x484], R90 ;  /* 0x0004845a01007387 */ /* 0x0001e20000100800 */
[C---:B------:R-:W-:Y:S02]  /*ae00*/  IMAD R5, R15.reuse, R92, R81 ;  /* 0x0000005c0f057224 */ /* 0x040fe400078e0251 */
[----:B------:R-:W-:Y:S01]  /*ae10*/  IMAD R80, R15, R89, R82 ;  /* 0x000000590f507224 */ /* 0x000fe200078e0252 */
[----:B------:R1:W-:Y:S01]  /*ae20*/  STL [R1+0x480], R88 ;  /* 0x0004805801007387 */ /* 0x0003e20000100800 */
[----:B------:R-:W-:-:S03]  /*ae30*/  VIADD R81, R0, 0x173 ;  /* 0x0000017300517836 */ /* 0x000fc60000000000 */
        /* <DEDUP_REMOVED lines=13> */
[----:B--2---:R-:W-:Y:S02]  /*af10*/  IABS R5, R5 ;  /* 0x0000000500057213 */ /* 0x004fe40000000000 */
[----:B------:R-:W-:Y:S01]  /*af20*/  IMAD.HI.U32 R91, R16, R88, RZ ;  /* 0x00000058105b7227 */ /* 0x000fe200078e00ff */
[----:B------:R1:W-:Y:S03]  /*af30*/  STL [R1+0x2520], R81 ;  /* 0x0025205101007387 */ /* 0x0003e60000100800 */
[----:B------:R-:W-:Y:S01]  /*af40*/  IMAD.MOV R91, RZ, RZ, -R91 ;  /* 0x000000ffff5b7224 */ /* 0x000fe200078e0a5b */
[----:B------:R2:W-:Y:S01]  /*af50*/  STL [R1+0x2524], R90 ;  /* 0x0025245a01007387 */ /* 0x0005e20000100800 */
[----:B0-----:R-:W-:-:S02]  /*af60*/  IABS R80, R80 ;  /* 0x0000005000507213 */ /* 0x001fc40000000000 */
[----:B------:R-:W-:Y:S02]  /*af70*/  IMAD R91, R15, R91, R88 ;  /* 0x0000005b0f5b7224 */ /* 0x000fe400078e0258 */
[----:B------:R-:W-:Y:S01]  /*af80*/  IMAD.MOV.U32 R88, RZ, RZ, R84 ;  /* 0x000000ffff587224 */ /* 0x000fe200078e0054 */
[----:B-1----:R-:W-:Y:S01]  /*af90*/  IABS R81, R81 ;  /* 0x0000005100517213 */ /* 0x002fe20000000000 */
[C---:B------:R-:W-:Y:S01]  /*afa0*/  IMAD.HI.U32 R93, R16.reuse, R80, RZ ;  /* 0x00000050105d7227 */ /* 0x040fe200078e00ff */
[----:B------:R-:W3:Y:S03]  /*afb0*/  LDL.LU R84, [R1+0x2604] ;  /* 0x0026040001547983 */ /* 0x000ee60000300800 */
[----:B--2---:R-:W-:-:S04]  /*afc0*/  IMAD.HI.U32 R90, R16, R5, RZ ;  /* 0x00000005105a7227 */ /* 0x004fc800078e00ff */
[----:B------:R-:W-:Y:S01]  /*afd0*/  IMAD.HI.U32 R92, R16, R81, RZ ;  /* 0x00000051105c7227 */ /* 0x000fe200078e00ff */
[----:B------:R0:W-:Y:S03]  /*afe0*/  STL [R1+0x49c], R91 ;  /* 0x00049c5b01007387 */ /* 0x0001e60000100800 */
[----:B------:R-:W-:Y:S02]  /*aff0*/  IMAD.MOV R90, RZ, RZ, -R90 ;  /* 0x000000ffff5a7224 */ /* 0x000fe400078e0a5a */
[----:B------:R-:W-:Y:S02]  /*b000*/  IMAD.MOV R93, RZ, RZ, -R93 ;  /* 0x000000ffff5d7224 */ /* 0x000fe400078e0a5d */
[----:B------:R-:W-:Y:S02]  /*b010*/  IMAD.MOV R92, RZ, RZ, -R92 ;  /* 0x000000ffff5c7224 */ /* 0x000fe400078e0a5c */
[----:B0-----:R-:W-:-:S02]  /*b020*/  IMAD R91, R15, R90, R5 ;  /* 0x0000005a0f5b7224 */ /* 0x001fc400078e0205 */
[C---:B------:R-:W-:Y:S02]  /*b030*/  IMAD R90, R15.reuse, R93, R80 ;  /* 0x0000005d0f5a7224 */ /* 0x040fe400078e0250 */
[C---:B------:R-:W-:Y:S02]  /*b040*/  IMAD R5, R15.reuse, R92, R81 ;  /* 0x0000005c0f057224 */ /* 0x040fe400078e0251 */
[----:B------:R-:W-:Y:S01]  /*b050*/  IMAD R80, R15, R89, R82 ;  /* 0x000000590f507224 */ /* 0x000fe200078e0252 */
[----:B------:R0:W-:Y:S01]  /*b060*/  STL [R1+0x498], R91 ;  /* 0x0004985b01007387 */ /* 0x0001e20000100800 */
[----:B------:R-:W-:-:S03]  /*b070*/  VIADD R92, R0, 0x175 ;  /* 0x00000175005c7836 */ /* 0x000fc60000000000 */
[----:B------:R-:W-:Y:S01]  /*b080*/  STL [R1+0x4c0], R90 ;  /* 0x0004c05a01007387 */ /* 0x000fe20000100800 */
[----:B------:R-:W-:-:S03]  /*b090*/  VIADD R81, R0, 0x178 ;  /* 0x0000017800517836 */ /* 0x000fc60000000000 */
[----:B------:R1:W-:Y:S04]  /*b0a0*/  STL [R1+0x4bc], R5 ;  /* 0x0004bc0501007387 */ /* 0x0003e80000100800 */
[----:B------:R2:W-:Y:S01]  /*b0b0*/  STL [R1+0x4dc], R80 ;  /* 0x0004dc5001007387 */ /* 0x0005e20000100800 */
[----:B0-----:R-:W-:Y:S02]  /*b0c0*/  IMAD.MOV.U32 R91, RZ, RZ, R87 ;  /* 0x000000ffff5b7224 */ /* 0x001fe400078e0057 */
[C---:B-1----:R-:W-:Y:S01]  /*b0d0*/  VIADD R5, R0.reuse, 0x176 ;  /* 0x0000017600057836 */ /* 0x042fe20000000000 */
[----:B------:R-:W-:Y:S01]  /*b0e0*/  STL [R1+0x2500], R92 ;  /* 0x0025005c01007387 */ /* 0x000fe20000100800 */
[----:B--2---:R-:W-:-:S03]  /*b0f0*/  VIADD R80, R0, 0x177 ;  /* 0x0000017700507836 */ /* 0x004fc60000000000 */
[----:B------:R0:W-:Y:S01]  /*b100*/  STL [R1+0x2504], R5 ;  /* 0x0025040501007387 */ /* 0x0001e20000100800 */
[----:B------:R-:W-:Y:S01]  /*b110*/  VIADD R90, R0, 0x179 ;  /* 0x00000179005a7836 */ /* 0x000fe20000000000 */
[----:B------:R-:W-:Y:S01]  /*b120*/  IABS R87, R92 ;  /* 0x0000005c00577213 */ /* 0x000fe20000000000 */
[----:B------:R-:W-:Y:S01]  /*b130*/  @!P0 IMAD.MOV R91, RZ, RZ, -R91 ;  /* 0x000000ffff5b8224 */ /* 0x000fe200078e0a5b */
[----:B------:R1:W-:Y:S02]  /*b140*/  STL [R1+0x2508], R80 ;  /* 0x0025085001007387 */ /* 0x0003e40000100800 */
[----:B------:R-:W-:Y:S02]  /*b150*/  IABS R82, R90 ;  /* 0x0000005a00527213 */ /* 0x000fe40000000000 */
[----:B------:R2:W-:Y:S01]  /*b160*/  STL [R1+0x250c], R81 ;  /* 0x00250c5101007387 */ /* 0x0005e20000100800 */
[----:B0-----:R-:W-:-:S03]  /*b170*/  IABS R5, R5 ;  /* 0x0000000500057213 */ /* 0x001fc60000000000 */
[----:B------:R0:W-:Y:S01]  /*b180*/  STL [R1+0x2510], R90 ;  /* 0x0025105a01007387 */ /* 0x0001e20000100800 */
[----:B-1----:R-:W-:Y:S01]  /*b190*/  IABS R80, R80 ;  /* 0x0000005000507213 */ /* 0x002fe20000000000 */
[C---:B------:R-:W-:Y:S01]  /*b1a0*/  IMAD.HI.U32 R89, R16.reuse, R5, RZ ;  /* 0x0000000510597227 */ /* 0x040fe200078e00ff */
[----:B--2---:R-:W-:Y:S01]  /*b1b0*/  IABS R81, R81 ;  /* 0x0000005100517213 */ /* 0x004fe20000000000 */
[----:B------:R1:W-:Y:S02]  /*b1c0*/  STL [R1+0x8c], R91 ;  /* 0x00008c5b01007387 */ /* 0x0003e40000100800 */
[----:B------:R-:W-:-:S04]  /*b1d0*/  IMAD.HI.U32 R92, R16, R80, RZ ;  /* 0x00000050105c7227 */ /* 0x000fc800078e00ff */
[----:B0-----:R-:W-:-:S04]  /*b1e0*/  IMAD.HI.U32 R90, R16, R87, RZ ;  /* 0x00000057105a7227 */ /* 0x001fc800078e00ff */
[----:B------:R-:W-:Y:S02]  /*b1f0*/  IMAD.MOV.U32 R93, RZ, RZ, R88 ;  /* 0x000000ffff5d7224 */ /* 0x000fe400078e0058 */
[----:B-1----:R-:W-:-:S04]  /*b200*/  IMAD.HI.U32 R91, R16, R81, RZ ;  /* 0x00000051105b7227 */ /* 0x002fc800078e00ff */
[----:B------:R-:W-:Y:S02]  /*b210*/  IMAD.MOV R90, RZ, RZ, -R90 ;  /* 0x000000ffff5a7224 */ /* 0x000fe400078e0a5a */
[----:B------:R-:W-:-:S04]  /*b220*/  IMAD.HI.U32 R88, R16, R82, RZ ;  /* 0x0000005210587227 */ /* 0x000fc800078e00ff */
[----:B------:R-:W-:Y:S02]  /*b230*/  IMAD.MOV R89, RZ, RZ, -R89 ;  /* 0x000000ffff597224 */ /* 0x000fe400078e0a59 */
[----:B------:R-:W-:Y:S02]  /*b240*/  IMAD.MOV R92, RZ, RZ, -R92 ;  /* 0x000000ffff5c7224 */ /* 0x000fe400078e0a5c */
[----:B------:R-:W-:Y:S02]  /*b250*/  IMAD.MOV R91, RZ, RZ, -R91 ;  /* 0x000000ffff5b7224 */ /* 0x000fe400078e0a5b */
[C---:B------:R-:W-:Y:S02]  /*b260*/  IMAD R90, R15.reuse, R90, R87 ;  /* 0x0000005a0f5a7224 */ /* 0x040fe400078e0257 */
[----:B------:R-:W-:Y:S02]  /*b270*/  IMAD.MOV R88, RZ, RZ, -R88 ;  /* 0x000000ffff587224 */ /* 0x000fe400078e0a58 */
[----:B------:R-:W-:-:S02]  /*b280*/  IMAD R87, R15, R89, R5 ;  /* 0x000000590f577224 */ /* 0x000fc400078e0205 */
[C---:B------:R-:W-:Y:S02]  /*b290*/  IMAD R80, R15.reuse, R92, R80 ;  /* 0x0000005c0f507224 */ /* 0x040fe400078e0250 */
[C---:B------:R-:W-:Y:S01]  /*b2a0*/  IMAD R5, R15.reuse, R91, R81 ;  /* 0x0000005b0f057224 */ /* 0x040fe200078e0251 */
[----:B------:R-:W-:Y:S01]  /*b2b0*/  STL [R1+0x4b8], R90 ;  /* 0x0004b85a01007387 */ /* 0x000fe20000100800 */
[----:B------:R-:W-:-:S03]  /*b2c0*/  IMAD R81, R15, R88, R82 ;  /* 0x000000580f517224 */ /* 0x000fc600078e0252 */
[----:B------:R-:W-:Y:S01]  /*b2d0*/  STL [R1+0x4d8], R87 ;  /* 0x0004d85701007387 */ /* 0x000fe20000100800 */
[----:B------:R-:W-:-:S03]  /*b2e0*/  VIADD R89, R0, 0x17c ;  /* 0x0000017c00597836 */ /* 0x000fc60000000000 */
[----:B------:R0:W-:Y:S04]  /*b2f0*/  STL [R1+0x4d4], R80 ;  /* 0x0004d45001007387 */ /* 0x0001e80000100800 */
[----:B------:R1:W-:Y:S04]  /*b300*/  STL [R1+0x4fc], R5 ;  /* 0x0004fc0501007387 */ /* 0x0003e80000100800 */
[----:B------:R2:W-:Y:S01]  /*b310*/  STL [R1+0x4f4], R81 ;  /* 0x0004f45101007387 */ /* 0x0005e20000100800 */
[C---:B0-----:R-:W-:Y:S02]  /*b320*/  VIADD R80, R0.reuse, 0x17a ;  /* 0x0000017a00507836 */ /* 0x041fe40000000000 */
[----:B-1----:R-:W-:-:S03]  /*b330*/  VIADD R5, R0, 0x17b ;  /* 0x0000017b00057836 */ /* 0x002fc60000000000 */
[----:B------:R0:W-:Y:S01]  /*b340*/  STL [R1+0x24ec], R80 ;  /* 0x0024ec5001007387 */ /* 0x0001e20000100800 */
[----:B--2---:R-:W-:-:S03]  /*b350*/  VIADD R81, R0, 0x17d ;  /* 0x0000017d00517836 */ /* 0x004fc60000000000 */
[----:B------:R1:W-:Y:S04]  /*b360*/  STL [R1+0x24f0], R5 ;  /* 0x0024f00501007387 */ /* 0x0003e80000100800 */
[----:B------:R2:W-:Y:S04]  /*b370*/  STL [R1+0x24f4], R89 ;  /* 0x0024f45901007387 */ /* 0x0005e80000100800 */
[----:B------:R0:W-:Y:S04]  /*b380*/  STL [R1+0x24f8], R81 ;  /* 0x0024f85101007387 */ /* 0x0001e80000100800 */
[----:B------:R-:W4:Y:S01]  /*b390*/  LDL.LU R92, [R1+0x48] ;  /* 0x00004800015c7983 */ /* 0x000f220000300800 */
[----:B------:R-:W-:-:S13]  /*b3a0*/  ISETP.GT.U32.AND P0, PT, R15, R83, PT ;  /* 0x000000530f00720c */ /* 0x000fda0003f04070 */
[----:B------:R-:W-:-:S05]  /*b3b0*/  @!P0 IMAD.IADD R83, R83, 0x1, -R15 ;  /* 0x0000000153538824 */ /* 0x000fca00078e0a0f */
[----:B------:R-:W-:Y:S02]  /*b3c0*/  ISETP.GT.U32.AND P0, PT, R15, R83, PT ;  /* 0x000000530f00720c */ /* 0x000fe40003f04070 */
[----:B------:R-:W-:-:S11]  /*b3d0*/  IABS R90, R80 ;  /* 0x00000050005a7213 */ /* 0x000fd60000000000 */
[----:B------:R-:W-:Y:S01]  /*b3e0*/  @!P0 IMAD.IADD R83, R83, 0x1, -R15 ;  /* 0x0000000153538824 */ /* 0x000fe200078e0a0f */
[----:B------:R-:W-:-:S03]  /*b3f0*/  ISETP.GT.U32.AND P0, PT, R15, R85, PT ;  /* 0x000000550f00720c */ /* 0x000fc60003f04070 */
[----:B0-----:R-:W-:-:S04]  /*b400*/  IMAD.MOV.U32 R80, RZ, RZ, R83 ;  /* 0x000000ffff507224 */ /* 0x001fc800078e0053 */
[----:B------:R-:W-:Y:S01]  /*b410*/  @!P6 IMAD.MOV R80, RZ, RZ, -R80 ;  /* 0x000000ffff50e224 */ /* 0x000fe200078e0a50 */
[----:B------:R-:W-:-:S05]  /*b420*/  ISETP.GT.U32.AND P6, PT, R15, R86, PT ;  /* 0x000000560f00720c */ /* 0x000fca0003fc4070 */
[----:B------:R-:W-:Y:S01]  /*b430*/  @!P0 IMAD.IADD R85, R85, 0x1, -R15 ;  /* 0x0000000155558824 */ /* 0x000fe200078e0a0f */
[----:B-1----:R-:W-:Y:S02]  /*b440*/  IABS R5, R5 ;  /* 0x0000000500057213 */ /* 0x002fe40000000000 */
[----:B------:R-:W-:Y:S02]  /*b450*/  IABS R83, R89 ;  /* 0x0000005900537213 */ /* 0x000fe40000000000 */
[----:B------:R-:W-:-:S03]  /*b460*/  ISETP.GT.U32.AND P0, PT, R15, R85, PT ;  /* 0x000000550f00720c */ /* 0x000fc60003f04070 */
[----:B------:R-:W-:Y:S02]  /*b470*/  @!P6 IMAD.IADD R86, R86, 0x1, -R15 ;  /* 0x000000015656e824 */ /* 0x000fe400078e0a0f */
[----:B--2---:R-:W-:Y:S01]  /*b480*/  IMAD.HI.U32 R89, R16, R90, RZ ;  /* 0x0000005a10597227 */ /* 0x004fe200078e00ff */
[----:B------:R-:W-:Y:S02]  /*b490*/  IABS R81, R81 ;  /* 0x0000005100517213 */ /* 0x000fe40000000000 */
[----:B------:R-:W-:Y:S01]  /*b4a0*/  ISETP.GT.U32.AND P6, PT, R15, R86, PT ;  /* 0x000000560f00720c */ /* 0x000fe20003fc4070 */
[----:B------:R-:W-:Y:S02]  /*b4b0*/  VIADD R87, R0, 0x17e ;  /* 0x0000017e00577836 */ /* 0x000fe40000000000 */
[----:B------:R-:W-:-:S04]  /*b4c0*/  IMAD.HI.U32 R88, R16, R5, RZ ;  /* 0x0000000510587227 */ /* 0x000fc800078e00ff */
[----:B------:R-:W-:Y:S01]  /*b4d0*/  IMAD.MOV R89, RZ, RZ, -R89 ;  /* 0x000000ffff597224 */ /* 0x000fe200078e0a59 */
[----:B------:R-:W-:Y:S01]  /*b4e0*/  STL [R1+0x24fc], R87 ;  /* 0x0024fc5701007387 */ /* 0x000fe20000100800 */
[----:B------:R-:W-:Y:S01]  /*b4f0*/  IMAD.MOV R88, RZ, RZ, -R88 ;  /* 0x000000ffff587224 */ /* 0x000fe200078e0a58 */
[----:B------:R-:W-:Y:S01]  /*b500*/  IABS R82, R87 ;  /* 0x0000005700527213 */ /* 0x000fe20000000000 */
[----:B------:R-:W-:Y:S01]  /*b510*/  IMAD.HI.U32 R91, R16, R83, RZ ;  /* 0x00000053105b7227 */ /* 0x000fe200078e00ff */
[----:B------:R0:W-:Y:S03]  /*b520*/  STL [R1+0x84], R80 ;  /* 0x0000845001007387 */ /* 0x0001e60000100800 */
[C---:B------:R-:W-:Y:S02]  /*b530*/  IMAD R89, R15.reuse, R89, R90 ;  /* 0x000000590f597224 */ /* 0x040fe400078e025a */
[----:B------:R-:W-:-:S02]  /*b540*/  IMAD R5, R15, R88, R5 ;  /* 0x000000580f057224 */ /* 0x000fc400078e0205 */
[----:B------:R-:W-:Y:S02]  /*b550*/  @!P0 IMAD.IADD R85, R85, 0x1, -R15 ;  /* 0x0000000155558824 */ /* 0x000fe400078e0a0f */
[C---:B0-----:R-:W-:Y:S01]  /*b560*/  IMAD.HI.U32 R80, R16.reuse, R81, RZ ;  /* 0x0000005110507227 */ /* 0x041fe200078e00ff */
[----:B------:R-:W-:Y:S03]  /*b570*/  STL [R1+0x4f0], R89 ;  /* 0x0004f05901007387 */ /* 0x000fe60000100800 */
[----:B------:R-:W-:Y:S01]  /*b580*/  IMAD.HI.U32 R87, R16, R82, RZ ;  /* 0x0000005210577227 */ /* 0x000fe200078e00ff */
[----:B------:R0:W-:Y:S03]  /*b590*/  STL [R1+0x4e8], R5 ;  /* 0x0004e80501007387 */ /* 0x0001e60000100800 */
[----:B------:R-:W-:-:S02]  /*b5a0*/  IMAD.MOV R91, RZ, RZ, -R91 ;  /* 0x000000ffff5b7224 */ /* 0x000fc400078e0a5b */
[----:B------:R-:W-:Y:S02]  /*b5b0*/  IMAD.MOV R80, RZ, RZ, -R80 ;  /* 0x000000ffff507224 */ /* 0x000fe400078e0a50 */
[----:B------:R-:W-:Y:S02]  /*b5c0*/  @!P6 IMAD.IADD R86, R86, 0x1, -R15 ;  /* 0x000000015656e824 */ /* 0x000fe400078e0a0f */
[----:B------:R-:W-:Y:S02]  /*b5d0*/  IMAD.MOV R87, RZ, RZ, -R87 ;  /* 0x000000ffff577224 */ /* 0x000fe400078e0a57 */
[C---:B0-----:R-:W-:Y:S02]  /*b5e0*/  IMAD R5, R15.reuse, R91, R83 ;  /* 0x0000005b0f057224 */ /* 0x041fe400078e0253 */
[C---:B------:R-:W-:Y:S02]  /*b5f0*/  IMAD R80, R15.reuse, R80, R81 ;  /* 0x000000500f507224 */ /* 0x040fe400078e0251 */
[----:B------:R-:W-:Y:S01]  /*b600*/  IMAD R81, R15, R87, R82 ;  /* 0x000000570f517224 */ /* 0x000fe200078e0252 */
[----:B------:R0:W-:Y:S01]  /*b610*/  STL [R1+0x510], R5 ;  /* 0x0005100501007387 */ /* 0x0001e20000100800 */
[----:B------:R-:W-:-:S03]  /*b620*/  VIADD R83, R0, 0x181 ;  /* 0x0000018100537836 */ /* 0x000fc60000000000 */
[----:B------:R1:W-:Y:S01]  /*b630*/  STL [R1+0x504], R80 ;  /* 0x0005045001007387 */ /* 0x0003e20000100800 */
[----:B0-----:R-:W-:-:S03]  /*b640*/  VIADD R5, R0, 0x17f ;  /* 0x0000017f00057836 */ /* 0x001fc60000000000 */
[----:B------:R0:W-:Y:S01]  /*b650*/  STL [R1+0x51c], R81 ;  /* 0x00051c5101007387 */ /* 0x0001e20000100800 */
[----:B-1----:R-:W-:-:S03]  /*b660*/  VIADD R80, R0, 0x180 ;  /* 0x0000018000507836 */ /* 0x002fc60000000000 */
[----:B------:R1:W-:Y:S01]  /*b670*/  STL [R1+0x24dc], R5 ;  /* 0x0024dc0501007387 */ /* 0x0003e20000100800 */
[----:B------:R-:W-:-:S03]  /*b680*/  IABS R82, R83 ;  /* 0x0000005300527213 */ /* 0x000fc60000000000 */
[----:B------:R2:W-:Y:S01]  /*b690*/  STL [R1+0x24e0], R80 ;  /* 0x0024e05001007387 */ /* 0x0005e20000100800 */
[----:B0-----:R-:W-:-:S03]  /*b6a0*/  VIADD R81, R0, 0x182 ;  /* 0x0000018200517836 */ /* 0x001fc60000000000 */
[----:B------:R0:W-:Y:S01]  /*b6b0*/  STL [R1+0x24e4], R83 ;  /* 0x0024e45301007387 */ /* 0x0001e20000100800 */
[----:B-1----:R-:W-:-:S03]  /*b6c0*/  IABS R5, R5 ;  /* 0x0000000500057213 */ /* 0x002fc60000000000 */
[----:B------:R1:W-:Y:S01]  /*b6d0*/  STL [R1+0x24e8], R81 ;  /* 0x0024e85101007387 */ /* 0x0003e20000100800 */
[----:B--2---:R-:W-:Y:S02]  /*b6e0*/  IABS R80, R80 ;  /* 0x0000005000507213 */ /* 0x004fe40000000000 */
[----:B0-----:R-:W-:-:S03]  /*b6f0*/  IABS R83, R81 ;  /* 0x0000005100537213 */ /* 0x001fc60000000000 */
[----:B------:R-:W-:-:S04]  /*b700*/  IMAD.HI.U32 R87, R16, R80, RZ ;  /* 0x0000005010577227 */ /* 0x000fc800078e00ff */
[----:B-1----:R-:W-:Y:S01]  /*b710*/  IMAD.MOV.U32 R81, RZ, RZ, R85 ;  /* 0x000000ffff517224 */ /* 0x002fe200078e0055 */
[----:B---3--:R-:W-:Y:S01]  /*b720*/  ISETP.GT.U32.AND P6, PT, R15, R84, PT ;  /* 0x000000540f00720c */ /* 0x008fe20003fc4070 */
[----:B------:R-:W-:-:S04]  /*b730*/  IMAD.HI.U32 R85, R16, R5, RZ ;  /* 0x0000000510557227 */ /* 0x000fc800078e00ff */
[----:B------:R-:W-:-:S08]  /*b740*/  IMAD.MOV R85, RZ, RZ, -R85 ;  /* 0x000000ffff557224 */ /* 0x000fd000078e0a55 */
[----:B------:R-:W-:Y:S02]  /*b750*/  @!P6 IMAD.IADD R84, R84, 0x1, -R15 ;  /* 0x000000015454e824 */ /* 0x000fe400078e0a0f */
[----:B------:R-:W-:Y:S02]  /*b760*/  IMAD.MOV R87, RZ, RZ, -R87 ;  /* 0x000000ffff577224 */ /* 0x000fe400078e0a57 */
[----:B------:R-:W-:Y:S02]  /*b770*/  @!P2 IMAD.MOV R81, RZ, RZ, -R81 ;  /* 0x000000ffff51a224 */ /* 0x000fe400078e0a51 */
[C---:B------:R-:W-:Y:S02]  /*b780*/  IMAD R85, R15.reuse, R85, R5 ;  /* 0x000000550f557224 */ /* 0x040fe400078e0205 */
[----:B------:R-:W-:Y:S01]  /*b790*/  IMAD R80, R15, R87, R80 ;  /* 0x000000570f507224 */ /* 0x000fe200078e0250 */
[----:B------:R0:W-:Y:S01]  /*b7a0*/  STL [R1+0x3c], R81 ;  /* 0x00003c5101007387 */ /* 0x0001e20000100800 */
[----:B------:R-:W-:-:S03]  /*b7b0*/  IMAD.HI.U32 R5, R16, R83, RZ ;  /* 0x0000005310057227 */ /* 0x000fc600078e00ff */
[----:B------:R-:W-:Y:S04]  /*b7c0*/  STL [R1+0x50c], R85 ;  /* 0x00050c5501007387 */ /* 0x000fe80000100800 */
[----:B------:R1:W-:Y:S01]  /*b7d0*/  STL [R1+0x518], R80 ;  /* 0x0005185001007387 */ /* 0x0003e20000100800 */
[----:B0-----:R-:W-:-:S04]  /*b7e0*/  IMAD.HI.U32 R81, R16, R82, RZ ;  /* 0x0000005210517227 */ /* 0x001fc800078e00ff */
[----:B------:R-:W-:Y:S02]  /*b7f0*/  IMAD.MOV R81, RZ, RZ, -R81 ;  /* 0x000000ffff517224 */ /* 0x000fe400078e0a51 */
[----:B------:R-:W-:Y:S02]  /*b800*/  IMAD.MOV R5, RZ, RZ, -R5 ;  /* 0x000000ffff057224 */ /* 0x000fe400078e0a05 */
[C---:B------:R-:W-:Y:S02]  /*b810*/  IMAD R81, R15.reuse, R81, R82 ;  /* 0x000000510f517224 */ /* 0x040fe400078e0252 */
[C---:B-1----:R-:W-:Y:S02]  /*b820*/  VIADD R80, R0.reuse, 0x183 ;  /* 0x0000018300507836 */ /* 0x042fe40000000000 */
[----:B------:R-:W-:Y:S02]  /*b830*/  IMAD R5, R15, R5, R83 ;  /* 0x000000050f057224 */ /* 0x000fe400078e0253 */
[----:B------:R-:W-:-:S02]  /*b840*/  VIADD R82, R0, 0x184 ;  /* 0x0000018400527836 */ /* 0x000fc40000000000 */
[C---:B------:R-:W-:Y:S02]  /*b850*/  VIADD R85, R0.reuse, 0x185 ;  /* 0x0000018500557836 */ /* 0x040fe40000000000 */
[----:B------:R-:W-:Y:S01]  /*b860*/  VIADD R83, R0, 0x186 ;  /* 0x0000018600537836 */ /* 0x000fe20000000000 */
[----:B----4-:R-:W-:-:S13]  /*b870*/  ISETP.GT.U32.AND P0, PT, R15, R92, PT ;  /* 0x0000005c0f00720c */ /* 0x010fda0003f04070 */
[----:B------:R-:W-:-:S05]  /*b880*/  @!P0 IMAD.IADD R92, R92, 0x1, -R15 ;  /* 0x000000015c5c8824 */ /* 0x000fca00078e0a0f */
[----:B------:R-:W-:-:S13]  /*b890*/  ISETP.GT.U32.AND P6, PT, R15, R92, PT ;  /* 0x0000005c0f00720c */ /* 0x000fda0003fc4070 */
[----:B------:R-:W-:-:S05]  /*b8a0*/  @!P6 IMAD.IADD R92, R92, 0x1, -R15 ;  /* 0x000000015c5ce824 */ /* 0x000fca00078e0a0f */
[----:B------:R0:W-:Y:S04]  /*b8b0*/  STL [R1+0x48], R92 ;  /* 0x0000485c01007387 */ /* 0x0001e80000100800 */
[----:B------:R-:W2:Y:S04]  /*b8c0*/  LDL R90, [R1+0x1f50] ;  /* 0x001f5000015a7983 */ /* 0x000ea80000100800 */
[----:B------:R-:W-:Y:S04]  /*b8d0*/  STL [R1+0x514], R81 ;  /* 0x0005145101007387 */ /* 0x000fe80000100800 */
[----:B------:R-:W-:Y:S04]  /*b8e0*/  STL [R1+0x24d0], R80 ;  /* 0x0024d05001007387 */ /* 0x000fe80000100800 */
[----:B------:R1:W-:Y:S04]  /*b8f0*/  STL [R1+0x544], R5 ;  /* 0x0005440501007387 */ /* 0x0003e80000100800 */
[----:B------:R-:W-:Y:S04]  /*b900*/  STL [R1+0x24cc], R82 ;  /* 0x0024cc5201007387 */ /* 0x000fe80000100800 */
[----:B------:R-:W-:Y:S04]  /*b910*/  STL [R1+0x24d8], R85 ;  /* 0x0024d85501007387 */ /* 0x000fe80000100800 */
[----:B0-----:R-:W3:Y:S01]  /*b920*/  LDL R92, [R1+0x1f54] ;  /* 0x001f5400015c7983 */ /* 0x001ee20000100800 */
[----:B------:R-:W-:-:S03]  /*b930*/  ISETP.GT.U32.AND P6, PT, R15, R77, PT ;  /* 0x0000004d0f00720c */ /* 0x000fc60003fc4070 */
[----:B------:R-:W-:Y:S10]  /*b940*/  STL [R1+0x24d4], R83 ;  /* 0x0024d45301007387 */ /* 0x000ff40000100800 */
[----:B------:R-:W-:Y:S01]  /*b950*/  @!P6 IMAD.IADD R77, R77, 0x1, -R15 ;  /* 0x000000014d4de824 */ /* 0x000fe200078e0a0f */
[----:B------:R-:W-:-:S02]  /*b960*/  ISETP.GE.AND P6, PT, R93, RZ, PT ;  /* 0x000000ff5d00720c */ /* 0x000fc40003fc6270 */
[----:B------:R-:W4:Y:S01]  /*b970*/  LDL R93, [R1+0x1f58] ;  /* 0x001f5800015d7983 */ /* 0x000f220000100800 */
[C---:B------:R-:W-:Y:S02]  /*b980*/  ISETP.GT.U32.AND P0, PT, R15.reuse, R76, PT ;  /* 0x0000004c0f00720c */ /* 0x040fe40003f04070 */
[----:B------:R-:W-:-:S11]  /*b990*/  ISETP.GT.U32.AND P2, PT, R15, R84, PT ;  /* 0x000000540f00720c */ /* 0x000fd60003f44070 */
[----:B------:R-:W-:-:S05]  /*b9a0*/  @!P0 IMAD.IADD R76, R76, 0x1, -R15 ;  /* 0x000000014c4c8824 */ /* 0x000fca00078e0a0f */
[C---:B------:R-:W-:Y:S01]  /*b9b0*/  ISETP.GT.U32.AND P0, PT, R15.reuse, R76, PT ;  /* 0x0000004c0f00720c */ /* 0x040fe20003f04070 */
[----:B-1----:R-:W-:Y:S01]  /*b9c0*/  IMAD.MOV.U32 R5, RZ, RZ, R86 ;  /* 0x000000ffff057224 */ /* 0x002fe200078e0056 */
[----:B------:R-:W-:Y:S01]  /*b9d0*/  IABS R80, R80 ;  /* 0x0000005000507213 */ /* 0x000fe20000000000 */
[----:B------:R-:W-:Y:S02]  /*b9e0*/  @!P2 IMAD.IADD R84, R84, 0x1, -R15 ;  /* 0x000000015454a824 */ /* 0x000fe400078e0a0f */
[----:B------:R-:W-:Y:S01]  /*b9f0*/  @!P1 IMAD.MOV R5, RZ, RZ, -R5 ;  /* 0x000000ffff059224 */ /* 0x000fe200078e0a05 */
[----:B------:R-:W-:-:S07]  /*ba00*/  ISETP.GT.U32.AND P1, PT, R15, R77, PT ;  /* 0x0000004d0f00720c */ /* 0x000fce0003f24070 */
[----:B------:R-:W-:Y:S01]  /*ba10*/  @!P0 IMAD.IADD R76, R76, 0x1, -R15 ;  /* 0x000000014c4c8824 */ /* 0x000fe200078e0a0f */
[----:B------:R-:W-:Y:S01]  /*ba20*/  ISETP.GE.AND P0, PT, R0, RZ, PT ;  /* 0x000000ff0000720c */ /* 0x000fe20003f06270 */
[----:B------:R0:W-:Y:S02]  /*ba30*/  STL [R1+0x34], R5 ;  /* 0x0000340501007387 */ /* 0x0001e40000100800 */
[----:B------:R-:W-:Y:S02]  /*ba40*/  @!P6 IMAD.MOV R76, RZ, RZ, -R76 ;  /* 0x000000ffff4ce224 */ /* 0x000fe400078e0a4c */
[----:B------:R-:W-:-:S04]  /*ba50*/  IMAD.HI.U32 R81, R16, R80, RZ ;  /* 0x0000005010517227 */ /* 0x000fc800078e00ff */
[----:B0-----:R-:W-:Y:S02]  /*ba60*/  IMAD.MOV.U32 R5, RZ, RZ, R84 ;  /* 0x000000ffff057224 */ /* 0x001fe400078e0054 */
[----:B------:R-:W-:Y:S02]  /*ba70*/  IMAD.MOV R81, RZ, RZ, -R81 ;  /* 0x000000ffff517224 */ /* 0x000fe400078e0a51 */
[----:B------:R-:W-:Y:S02]  /*ba80*/  @!P0 IMAD.MOV R5, RZ, RZ, -R5 ;  /* 0x000000ffff058224 */ /* 0x000fe400078e0a05 */
[----:B------:R-:W-:-:S03]  /*ba90*/  @!P1 IMAD.IADD R77, R77, 0x1, -R15 ;  /* 0x000000014d4d9824 */ /* 0x000fc600078e0a0f */
[----:B------:R0:W-:Y:S04]  /*baa0*/  STL [R1+0x25fc], R5 ;  /* 0x0025fc0501007387 */ /* 0x0001e80000100800 */
[----:B------:R1:W-:Y:S01]  /*bab0*/  STL [R1+0x2600], R76 ;  /* 0x0026004c01007387 */ /* 0x0003e20000100800 */
[----:B0-----:R-:W-:-:S05]  /*bac0*/  IMAD R5, R15, R81, R80 ;  /* 0x000000510f057224 */ /* 0x001fca00078e0250 */
[----:B------:R0:W-:Y:S01]  /*bad0*/  STL [R1+0x52c], R5 ;  /* 0x00052c0501007387 */ /* 0x0001e20000100800 */
[----:B------:R-:W-:Y:S02]  /*bae0*/  IABS R82, R82 ;  /* 0x0000005200527213 */ /* 0x000fe40000000000 */
[----:B------:R-:W-:Y:S02]  /*baf0*/  IABS R80, R85 ;  /* 0x0000005500507213 */ /* 0x000fe40000000000 */
[----:B------:R-:W-:Y:S01]  /*bb00*/  IABS R81, R83 ;  /* 0x0000005300517213 */ /* 0x000fe20000000000 */
[----:B------:R-:W-:Y:S01]  /*bb10*/  IMAD.HI.U32 R83, R16, R82, RZ ;  /* 0x0000005210537227 */ /* 0x000fe200078e00ff */
[----:B------:R-:W-:-:S03]  /*bb20*/  ISETP.GT.U32.AND P1, PT, R15, R73, PT ;  /* 0x000000490f00720c */ /* 0x000fc60003f24070 */
[----:B------:R-:W-:-:S04]  /*bb30*/  IMAD.HI.U32 R85, R16, R80, RZ ;  /* 0x0000005010557227 */ /* 0x000fc800078e00ff */
[----:B------:R-:W-:Y:S02]  /*bb40*/  IMAD.MOV R83, RZ, RZ, -R83 ;  /* 0x000000ffff537224 */ /* 0x000fe400078e0a53 */
[----:B------:R-:W-:Y:S02]  /*bb50*/  IMAD.MOV R85, RZ, RZ, -R85 ;  /* 0x000000ffff557224 */ /* 0x000fe400078e0a55 */
[C---:B-1----:R-:W-:Y:S02]  /*bb60*/  IMAD R76, R15.reuse, R83, R82 ;  /* 0x000000530f4c7224 */ /* 0x042fe400078e0252 */
[----:B0-----:R-:W-:Y:S02]  /*bb70*/  IMAD R5, R15, R85, R80 ;  /* 0x000000550f057224 */ /* 0x001fe400078e0250 */
[----:B------:R-:W-:Y:S01]  /*bb80*/  @!P1 IMAD.IADD R73, R73, 0x1, -R15 ;  /* 0x0000000149499824 */ /* 0x000fe200078e0a0f */
[----:B--2---:R-:W-:Y:S02]  /*bb90*/  ISETP.GE.AND P6, PT, R90, RZ, PT ;  /* 0x000000ff5a00720c */ /* 0x004fe40003fc6270 */
[----:B------:R-:W2:Y:S11]  /*bba0*/  LDL R90, [R1+0x1f5c] ;  /* 0x001f5c00015a7983 */ /* 0x000eb60000100800 */
[----:B------:R-:W-:Y:S01]  /*bbb0*/  @!P6 IMAD.MOV R77, RZ, RZ, -R77 ;  /* 0x000000ffff4de224 */ /* 0x000fe200078e0a4d */
[----:B---3--:R-:W-:-:S02]  /*bbc0*/  ISETP.GE.AND P6, PT, R92, RZ, PT ;  /* 0x000000ff5c00720c */ /* 0x008fc40003fc6270 */
[----:B------:R-:W3:Y:S04]  /*bbd0*/  LDL R92, [R1+0x1f60] ;  /* 0x001f6000015c7983 */ /* 0x000ee80000100800 */
[----:B------:R-:W-:Y:S04]  /*bbe0*/  STL [R1+0x530], R76 ;  /* 0x0005304c01007387 */ /* 0x000fe80000100800 */
[----:B------:R0:W-:Y:S01]  /*bbf0*/  STL [R1+0x528], R5 ;  /* 0x0005280501007387 */ /* 0x0001e20000100800 */
[----:B----4-:R-:W-:-:S03]  /*bc00*/  ISETP.GE.AND P1, PT, R93, RZ, PT ;  /* 0x000000ff5d00720c */ /* 0x010fc60003f26270 */
[----:B------:R-:W4:Y:S01]  /*bc10*/  LDL R93, [R1+0x1f64] ;  /* 0x001f6400015d7983 */ /* 0x000f220000100800 */
[C---:B------:R-:W-:Y:S02]  /*bc20*/  ISETP.GT.U32.AND P0, PT, R15.reuse, R75, PT ;  /* 0x0000004b0f00720c */ /* 0x040fe40003f04070 */
[----:B------:R-:W-:-:S11]  /*bc30*/  ISETP.GT.U32.AND P2, PT, R15, R4, PT ;  /* 0x000000040f00720c */ /* 0x000fd60003f44070 */
[----:B------:R-:W-:-:S05]  /*bc40*/  @!P0 IMAD.IADD R75, R75, 0x1, -R15 ;  /* 0x000000014b4b8824 */ /* 0x000fca00078e0a0f */
[----:B------:R-:W-:Y:S01]  /*bc50*/  ISETP.GT.U32.AND P0, PT, R15, R75, PT ;  /* 0x0000004b0f00720c */ /* 0x000fe20003f04070 */
[----:B------:R-:W-:Y:S02]  /*bc60*/  @!P2 IMAD.IADD R4, R4, 0x1, -R15 ;  /* 0x000000010404a824 */ /* 0x000fe400078e0a0f */
[----:B------:R-:W-:-:S03]  /*bc70*/  IMAD.HI.U32 R84, R16, R81, RZ ;  /* 0x0000005110547227 */ /* 0x000fc600078e00ff */
[----:B------:R-:W-:Y:S01]  /*bc80*/  ISETP.GT.U32.AND P2, PT, R15, R4, PT ;  /* 0x000000040f00720c */ /* 0x000fe20003f44070 */
[----:B------:R-:W-:-:S06]  /*bc90*/  IMAD.MOV R84, RZ, RZ, -R84 ;  /* 0x000000ffff547224 */ /* 0x000fcc00078e0a54 */
[----:B------:R-:W-:Y:S01]  /*bca0*/  @!P0 IMAD.IADD R75, R75, 0x1, -R15 ;  /* 0x000000014b4b8824 */ /* 0x000fe200078e0a0f */
[C---:B------:R-:W-:Y:S01]  /*bcb0*/  ISETP.GT.U32.AND P0, PT, R15.reuse, R72, PT ;  /* 0x000000480f00720c */ /* 0x040fe20003f04070 */
[C---:B0-----:R-:W-:Y:S02]  /*bcc0*/  IMAD R5, R15.reuse, R84, R81 ;  /* 0x000000540f057224 */ /* 0x041fe400078e0251 */
[C---:B------:R-:W-:Y:S02]  /*bcd0*/  VIADD R80, R0.reuse, 0x187 ;  /* 0x0000018700507836 */ /* 0x040fe40000000000 */
[----:B------:R-:W-:Y:S01]  /*bce0*/  VIADD R76, R0, 0x188 ;  /* 0x00000188004c7836 */ /* 0x000fe20000000000 */
[----:B------:R0:W-:Y:S01]  /*bcf0*/  STL [R1+0x550], R5 ;  /* 0x0005500501007387 */ /* 0x0001e20000100800 */
[----:B------:R-:W-:Y:S01]  /*bd00*/  @!P2 IMAD.IADD R4, R4, 0x1, -R15 ;  /* 0x000000010404a824 */ /* 0x000fe200078e0a0f */
[C---:B------:R-:W-:Y:S01]  /*bd10*/  ISETP.GT.U32.AND P2, PT, R15.reuse, R74, PT ;  /* 0x0000004a0f00720c */ /* 0x040fe20003f44070 */
[----:B------:R-:W-:Y:S01]  /*bd20*/  @!P1 IMAD.MOV R75, RZ, RZ, -R75 ;  /* 0x000000ffff4b9224 */ /* 0x000fe200078e0a4b */
[----:B------:R1:W-:Y:S01]  /*bd30*/  STL [R1+0x24c0], R80 ;  /* 0x0024c05001007387 */ /* 0x0003e20000100800 */
[----:B------:R-:W-:Y:S01]  /*bd40*/  ISETP.GT.U32.AND P1, PT, R15, R71, PT ;  /* 0x000000470f00720c */ /* 0x000fe20003f24070 */
[----:B0-----:R-:W-:-:S02]  /*bd50*/  VIADD R5, R0, 0x189 ;  /* 0x0000018900057836 */ /* 0x001fc40000000000 */
[----:B------:R-:W-:Y:S01]  /*bd60*/  STL [R1+0x24c4], R76 ;  /* 0x0024c44c01007387 */ /* 0x000fe20000100800 */
[----:B------:R-:W-:-:S03]  /*bd70*/  @!P0 IMAD.IADD R72, R72, 0x1, -R15 ;  /* 0x0000000148488824 */ /* 0x000fc600078e0a0f */
[----:B------:R0:W-:Y:S01]  /*bd80*/  STL [R1+0x24c8], R5 ;  /* 0x0024c80501007387 */ /* 0x0001e20000100800 */
[----:B------:R-:W-:Y:S02]  /*bd90*/  IABS R82, R80 ;  /* 0x0000005000527213 */ /* 0x000fe40000000000 */
[--C-:B------:R-:W-:Y:S01]  /*bda0*/  @!P2 IMAD.IADD R74, R74, 0x1, -R15.reuse ;  /* 0x000000014a4aa824 */ /* 0x100fe200078e0a0f */
[----:B------:R-:W-:Y:S02]  /*bdb0*/  ISETP.GT.U32.AND P2, PT, R15, R73, PT ;  /* 0x000000490f00720c */ /* 0x000fe40003f44070 */
[----:B------:R-:W-:Y:S01]  /*bdc0*/  @!P1 IMAD.IADD R71, R71, 0x1, -R15 ;  /* 0x0000000147479824 */ /* 0x000fe200078e0a0f */
[----:B------:R-:W-:Y:S01]  /*bdd0*/  ISETP.GT.U32.AND P1, PT, R15, R72, PT ;  /* 0x000000480f00720c */ /* 0x000fe20003f24070 */
[----:B------:R-:W-:Y:S01]  /*bde0*/  IMAD.HI.U32 R84, R16, R82, RZ ;  /* 0x0000005210547227 */ /* 0x000fe200078e00ff */
[----:B-1----:R-:W-:Y:S01]  /*bdf0*/  IABS R80, R5 ;  /* 0x0000000500507213 */ /* 0x002fe20000000000 */
[----:B------:R-:W4:Y:S02]  /*be00*/  LDL R89, [R1+0x1f68] ;  /* 0x001f680001597983 */ /* 0x000f240000100800 */
[----:B------:R-:W-:-:S04]  /*be10*/  IMAD.MOV R84, RZ, RZ, -R84 ;  /* 0x000000ffff547224 */ /* 0x000fc800078e0a54 */
[----:B0-----:R-:W-:Y:S02]  /*be20*/  IMAD R5, R15, R84, R82 ;  /* 0x000000540f057224 */ /* 0x001fe400078e0252 */
[--C-:B------:R-:W-:Y:S02]  /*be30*/  @!P2 IMAD.IADD R73, R73, 0x1, -R15.reuse ;  /* 0x000000014949a824 */ /* 0x100fe400078e0a0f */
[----:B------:R-:W-:Y:S01]  /*be40*/  @!P1 IMAD.IADD R72, R72, 0x1, -R15 ;  /* 0x0000000148489824 */ /* 0x000fe200078e0a0f */
[----:B---3--:R-:W-:Y:S02]  /*be50*/  ISETP.GE.AND P0, PT, R92, RZ, PT ;  /* 0x000000ff5c00720c */ /* 0x008fe40003f06270 */
[----:B------:R-:W3:Y:S01]  /*be60*/  LDL R92, [R1+0x1f6c] ;  /* 0x001f6c00015c7983 */ /* 0x000ee20000100800 */
[----:B--2---:R-:W-:-:S03]  /*be70*/  ISETP.GE.AND P2, PT, R90, RZ, PT ;  /* 0x000000ff5a00720c */ /* 0x004fc60003f46270 */
[----:B------:R-:W2:Y:S04]  /*be80*/  LDL R90, [R1+0x1f70] ;  /* 0x001f7000015a7983 */ /* 0x000ea80000100800 */
[----:B------:R0:W-:Y:S01]  /*be90*/  STL [R1+0x524], R5 ;  /* 0x0005240501007387 */ /* 0x0001e20000100800 */
[----:B----4-:R-:W-:-:S03]  /*bea0*/  ISETP.GE.AND P1, PT, R93, RZ, PT ;  /* 0x000000ff5d00720c */ /* 0x010fc60003f26270 */
[----:B------:R-:W4:Y:S01]  /*beb0*/  LDL R93, [R1+0x1f74] ;  /* 0x001f7400015d7983 */ /* 0x000f220000100800 */
[----:B------:R-:W-:Y:S01]  /*bec0*/  @!P6 IMAD.MOV R4, RZ, RZ, -R4 ;  /* 0x000000ffff04e224 */ /* 0x000fe200078e0a04 */
[C---:B------:R-:W-:Y:S02]  /*bed0*/  ISETP.GT.U32.AND P6, PT, R15.reuse, R74, PT ;  /* 0x0000004a0f00720c */ /* 0x040fe40003fc4070 */
[----:B------:R-:W-:Y:S01]  /*bee0*/  IABS R81, R76 ;  /* 0x0000004c00517213 */ /* 0x000fe20000000000 */
[----:B------:R-:W-:Y:S01]  /*bef0*/  @!P2 IMAD.MOV R73, RZ, RZ, -R73 ;  /* 0x000000ffff49a224 */ /* 0x000fe200078e0a49 */
[----:B------:R-:W-:-:S03]  /*bf00*/  ISETP.GT.U32.AND P2, PT, R15, R71, PT ;  /* 0x000000470f00720c */ /* 0x000fc60003f44070 */
[----:B------:R-:W-:-:S06]  /*bf10*/  IMAD.HI.U32 R83, R16, R81, RZ ;  /* 0x0000005110537227 */ /* 0x000fcc00078e00ff */
[----:B------:R-:W-:Y:S02]  /*bf20*/  @!P6 IMAD.IADD R74, R74, 0x1, -R15 ;  /* 0x000000014a4ae824 */ /* 0x000fe400078e0a0f */
[----:B------:R-:W-:Y:S02]  /*bf30*/  IMAD.MOV R83, RZ, RZ, -R83 ;  /* 0x000000ffff537224 */ /* 0x000fe400078e0a53 */
[----:B------:R-:W-:Y:S01]  /*bf40*/  @!P0 IMAD.MOV R74, RZ, RZ, -R74 ;  /* 0x000000ffff4a8224 */ /* 0x000fe200078e0a4a */
[----:B------:R-:W-:Y:S01]  /*bf50*/  ISETP.GT.U32.AND P0, PT, R15, R61, PT ;  /* 0x0000003d0f00720c */ /* 0x000fe20003f04070 */
[----:B------:R-:W-:-:S04]  /*bf60*/  IMAD.HI.U32 R85, R16, R80, RZ ;  /* 0x0000005010557227 */ /* 0x000fc800078e00ff */
[----:B0-----:R-:W-:Y:S02]  /*bf70*/  IMAD R5, R15, R83, R81 ;  /* 0x000000530f057224 */ /* 0x001fe400078e0251 */
[----:B------:R-:W-:Y:S02]  /*bf80*/  IMAD.MOV R85, RZ, RZ, -R85 ;  /* 0x000000ffff557224 */ /* 0x000fe400078e0a55 */
[--C-:B------:R-:W-:Y:S01]  /*bf90*/  @!P2 IMAD.IADD R71, R71, 0x1, -R15.reuse ;  /* 0x000000014747a824 */ /* 0x100fe200078e0a0f */
[----:B------:R0:W-:Y:S01]  /*bfa0*/  STL [R1+0x54c], R5 ;  /* 0x00054c0501007387 */ /* 0x0001e20000100800 */
[C---:B------:R-:W-:Y:S01]  /*bfb0*/  IMAD R76, R15.reuse, R85, R80 ;  /* 0x000000550f4c7224 */ /* 0x040fe200078e0250 */
[----:B------:R-:W-:Y:S01]  /*bfc0*/  ISETP.GT.U32.AND P2, PT, R15, R55, PT ;  /* 0x000000370f00720c */ /* 0x000fe20003f44070 */
[----:B------:R-:W-:-:S03]  /*bfd0*/  @!P0 IMAD.IADD R61, R61, 0x1, -R15 ;  /* 0x000000013d3d8824 */ /* 0x000fc600078e0a0f */
[----:B------:R1:W-:Y:S01]  /*bfe0*/  STL [R1+0x540], R76 ;  /* 0x0005404c01007387 */ /* 0x0003e20000100800 */
[----:B0-----:R-:W-:-:S05]  /*bff0*/  VIADD R5, R0, 0x18a ;  /* 0x0000018a00057836 */ /* 0x001fca0000000000 */
[----:B------:R0:W-:Y:S03]  /*c000*/  STL [R1+0x24b4], R5 ;  /* 0x0024b40501007387 */ /* 0x0001e60000100800 */
[----:B------:R-:W-:-:S05]  /*c010*/  @!P2 IMAD.IADD R55, R55, 0x1, -R15 ;  /* 0x000000013737a824 */ /* 0x000fca00078e0a0f */
[----:B------:R-:W-:Y:S01]  /*c020*/  ISETP.GT.U32.AND P2, PT, R15, R55, PT ;  /* 0x000000370f00720c */ /* 0x000fe20003f44070 */
[C---:B-1----:R-:W-:Y:S01]  /*c030*/  VIADD R76, R0.reuse, 0x18b ;  /* 0x0000018b004c7836 */ /* 0x042fe20000000000 */
[----:B------:R-:W-:Y:S01]  /*c040*/  IABS R82, R5 ;  /* 0x0000000500527213 */ /* 0x000fe20000000000 */
[----:B0-----:R-:W-:-:S10]  /*c050*/  VIADD R5, R0, 0x18c ;  /* 0x0000018c00057836 */ /* 0x001fd40000000000 */
[----:B------:R-:W-:Y:S01]  /*c060*/  @!P2 IMAD.IADD R55, R55, 0x1, -R15 ;  /* 0x000000013737a824 */ /* 0x000fe200078e0a0f */
[----:B---3--:R-:W-:Y:S02]  /*c070*/  ISETP.GE.AND P0, PT, R92, RZ, PT ;  /* 0x000000ff5c00720c */ /* 0x008fe40003f06270 */
[----:B------:R-:W3:Y:S04]  /*c080*/  LDL R92, [R1+0x1f78] ;  /* 0x001f7800015c7983 */ /* 0x000ee80000100800 */
[----:B------:R-:W-:Y:S04]  /*c090*/  STL [R1+0x24bc], R76 ;  /* 0x0024bc4c01007387 */ /* 0x000fe80000100800 */
[----:B------:R0:W-:Y:S01]  /*c0a0*/  STL [R1+0x24b8], R5 ;  /* 0x0024b80501007387 */ /* 0x0001e20000100800 */
[----:B----4-:R-:W-:-:S03]  /*c0b0*/  ISETP.GE.AND P2, PT, R93, RZ, PT ;  /* 0x000000ff5d00720c */ /* 0x010fc60003f46270 */
[----:B------:R-:W4:Y:S01]  /*c0c0*/  LDL R93, [R1+0x1f80] ;  /* 0x001f8000015d7983 */ /* 0x000f220000100800 */
[----:B------:R-:W-:Y:S01]  /*c0d0*/  @!P1 IMAD.MOV R72, RZ, RZ, -R72 ;  /* 0x000000ffff489224 */ /* 0x000fe200078e0a48 */
[----:B------:R-:W-:Y:S01]  /*c0e0*/  ISETP.GT.U32.AND P1, PT, R15, R61, PT ;  /* 0x0000003d0f00720c */ /* 0x000fe20003f24070 */
[----:B------:R-:W-:Y:S01]  /*c0f0*/  IMAD.HI.U32 R84, R16, R82, RZ ;  /* 0x0000005210547227 */ /* 0x000fe200078e00ff */
[----:B------:R-:W-:-:S11]  /*c100*/  IABS R80, R76 ;  /* 0x0000004c00507213 */ /* 0x000fd60000000000 */
[----:B------:R-:W-:Y:S01]  /*c110*/  @!P1 IMAD.IADD R61, R61, 0x1, -R15 ;  /* 0x000000013d3d9824 */ /* 0x000fe200078e0a0f */
[----:B--2---:R-:W-:Y:S02]  /*c120*/  ISETP.GE.AND P1, PT, R90, RZ, PT ;  /* 0x000000ff5a00720c */ /* 0x004fe40003f26270 */
[----:B------:R-:W2:Y:S01]  /*c130*/  LDL R90, [R1+0x1f7c] ;  /* 0x001f7c00015a7983 */ /* 0x000ea20000100800 */
[----:B------:R-:W-:Y:S01]  /*c140*/  IMAD.MOV R84, RZ, RZ, -R84 ;  /* 0x000000ffff547224 */ /* 0x000fe200078e0a54 */
[----:B------:R-:W-:Y:S01]  /*c150*/  IABS R81, R5 ;  /* 0x0000000500517213 */ /* 0x000fe20000000000 */
[----:B------:R-:W-:-:S04]  /*c160*/  IMAD.HI.U32 R83, R16, R80, RZ ;  /* 0x0000005010537227 */ /* 0x000fc800078e00ff */
[----:B0-----:R-:W-:Y:S02]  /*c170*/  IMAD R5, R15, R84, R82 ;  /* 0x000000540f057224 */ /* 0x001fe400078e0252 */
[----:B------:R-:W-:-:S03]  /*c180*/  IMAD.MOV R83, RZ, RZ, -R83 ;  /* 0x000000ffff537224 */ /* 0x000fc600078e0a53 */
[----:B------:R0:W-:Y:S01]  /*c190*/  STL [R1+0x558], R5 ;  /* 0x0005580501007387 */ /* 0x0001e20000100800 */
[----:B------:R-:W-:Y:S02]  /*c1a0*/  @!P2 IMAD.MOV R55, RZ, RZ, -R55 ;  /* 0x000000ffff37a224 */ /* 0x000fe400078e0a37 */
[----:B0-----:R-:W-:-:S05]  /*c1b0*/  IMAD R5, R15, R83, R80 ;  /* 0x000000530f057224 */ /* 0x001fca00078e0250 */
[----:B------:R0:W-:Y:S01]  /*c1c0*/  STL [R1+0x538], R5 ;  /* 0x0005380501007387 */ /* 0x0001e20000100800 */
[----:B------:R-:W-:-:S04]  /*c1d0*/  IMAD.HI.U32 R82, R16, R81, RZ ;  /* 0x0000005110527227 */ /* 0x000fc800078e00ff */
[----:B------:R-:W-:Y:S02]  /*c1e0*/  IMAD.MOV R82, RZ, RZ, -R82 ;  /* 0x000000ffff527224 */ /* 0x000fe400078e0a52 */
[----:B------:R-:W-:Y:S01]  /*c1f0*/  @!P1 IMAD.MOV R61, RZ, RZ, -R61 ;  /* 0x000000ffff3d9224 */ /* 0x000fe200078e0a3d */
[C---:B------:R-:W-:Y:S01]  /*c200*/  ISETP.GT.U32.AND P1, PT, R15.reuse, R47, PT ;  /* 0x0000002f0f00720c */ /* 0x040fe20003f24070 */
[----:B0-----:R-:W-:Y:S02]  /*c210*/  IMAD R5, R15, R82, R81 ;  /* 0x000000520f057224 */ /* 0x001fe400078e0251 */
[C---:B------:R-:W-:Y:S02]  /*c220*/  VIADD R80, R0.reuse, 0x18d ;  /* 0x0000018d00507836 */ /* 0x040fe40000000000 */
[----:B------:R-:W-:-:S08]  /*c230*/  VIADD R76, R0, 0x18e ;  /* 0x0000018e004c7836 */ /* 0x000fd00000000000 */
[----:B------:R-:W-:Y:S01]  /*c240*/  @!P1 IMAD.IADD R47, R47, 0x1, -R15 ;  /* 0x000000012f2f9824 */ /* 0x000fe200078e0a0f */
[----:B------:R-:W-:Y:S02]  /*c250*/  ISETP.GT.U32.AND P6, PT, R15, R70, PT ;  /* 0x000000460f00720c */ /* 0x000fe40003fc4070 */
[----:B---3--:R-:W-:Y:S02]  /*c260*/  ISETP.GE.AND P2, PT, R92, RZ, PT ;  /* 0x000000ff5c00720c */ /* 0x008fe40003f46270 */
[----:B------:R-:W3:Y:S04]  /*c270*/  LDL R92, [R1+0x1f98] ;  /* 0x001f9800015c7983 */ /* 0x000ee80000100800 */
[----:B------:R0:W-:Y:S04]  /*c280*/  STL [R1+0x570], R5 ;  /* 0x0005700501007387 */ /* 0x0001e80000100800 */
[----:B------:R1:W-:Y:S01]  /*c290*/  STL [R1+0x24a8], R80 ;  /* 0x0024a85001007387 */ /* 0x0003e20000100800 */
[----:B0-----:R-:W-:-:S03]  /*c2a0*/  VIADD R5, R0, 0x18f ;  /* 0x0000018f00057836 */ /* 0x001fc60000000000 */
[----:B------:R-:W-:Y:S01]  /*c2b0*/  STL [R1+0x24ac], R76 ;  /* 0x0024ac4c01007387 */ /* 0x000fe20000100800 */
[----:B----4-:R-:W-:-:S03]  /*c2c0*/  ISETP.GE.AND P1, PT, R93, RZ, PT ;  /* 0x000000ff5d00720c */ /* 0x010fc60003f26270 */
[----:B------:R0:W-:Y:S04]  /*c2d0*/  STL [R1+0x24b0], R5 ;  /* 0x0024b00501007387 */ /* 0x0001e80000100800 */
[----:B------:R-:W4:Y:S01]  /*c2e0*/  LDL R93, [R1+0x1fb8] ;  /* 0x001fb800015d7983 */ /* 0x000f220000100800 */
[----:B------:R-:W-:-:S05]  /*c2f0*/  @!P6 IMAD.IADD R70, R70, 0x1, -R15 ;  /* 0x000000014646e824 */ /* 0x000fca00078e0a0f */
[----:B------:R-:W-:-:S13]  /*c300*/  ISETP.GT.U32.AND P6, PT, R15, R70, PT ;  /* 0x000000460f00720c */ /* 0x000fda0003fc4070 */
[----:B------:R-:W-:Y:S01]  /*c310*/  @!P6 IMAD.IADD R70, R70, 0x1, -R15 ;  /* 0x000000014646e824 */ /* 0x000fe200078e0a0f */
[----:B------:R-:W-:-:S03]  /*c320*/  ISETP.GE.AND P6, PT, R89, RZ, PT ;  /* 0x000000ff5900720c */ /* 0x000fc60003fc6270 */
[----:B------:R-:W-:Y:S01]  /*c330*/  @!P0 IMAD.MOV R70, RZ, RZ, -R70 ;  /* 0x000000ffff468224 */ /* 0x000fe200078e0a46 */
[----:B------:R-:W-:-:S09]  /*c340*/  ISETP.GT.U32.AND P0, PT, R15, R50, PT ;  /* 0x000000320f00720c */ /* 0x000fd20003f04070 */
[----:B------:R-:W-:Y:S01]  /*c350*/  @!P6 IMAD.MOV R71, RZ, RZ, -R71 ;  /* 0x000000ffff47e224 */ /* 0x000fe200078e0a47 */
[----:B------:R-:W-:-:S03]  /*c360*/  ISETP.GT.U32.AND P6, PT, R15, R54, PT ;  /* 0x000000360f00720c */ /* 0x000fc60003fc4070 */
[----:B------:R-:W-:-:S05]  /*c370*/  @!P0 IMAD.IADD R50, R50, 0x1, -R15 ;  /* 0x0000000132328824 */ /* 0x000fca00078e0a0f */
[----:B------:R-:W-:-:S05]  /*c380*/  ISETP.GT.U32.AND P0, PT, R15, R50, PT ;  /* 0x000000320f00720c */ /* 0x000fca0003f04070 */
[----:B------:R-:W-:-:S05]  /*c390*/  @!P6 IMAD.IADD R54, R54, 0x1, -R15 ;  /* 0x000000013636e824 */ /* 0x000fca00078e0a0f */
[----:B------:R-:W-:-:S03]  /*c3a0*/  ISETP.GT.U32.AND P6, PT, R15, R54, PT ;  /* 0x000000360f00720c */ /* 0x000fc60003fc4070 */
[--C-:B------:R-:W-:Y:S01]  /*c3b0*/  @!P0 IMAD.IADD R50, R50, 0x1, -R15.reuse ;  /* 0x0000000132328824 */ /* 0x100fe200078e0a0f */
[----:B--2---:R-:W-:Y:S02]  /*c3c0*/  ISETP.GE.AND P0, PT, R90, RZ, PT ;  /* 0x000000ff5a00720c */ /* 0x004fe40003f06270 */
[----:B------:R-:W-:Y:S01]  /*c3d0*/  IABS R82, R80 ;  /* 0x0000005000527213 */ /* 0x000fe20000000000 */
[----:B------:R-:W2:Y:S06]  /*c3e0*/  LDL R90, [R1+0x1fb0] ;  /* 0x001fb000015a7983 */ /* 0x000eac0000100800 */
[----:B------:R-:W-:Y:S01]  /*c3f0*/  @!P6 IMAD.IADD R54, R54, 0x1, -R15 ;  /* 0x000000013636e824 */ /* 0x000fe200078e0a0f */
[----:B------:R-:W-:-:S03]  /*c400*/  ISETP.GT.U32.AND P6, PT, R15, R44, PT ;  /* 0x0000002c0f00720c */ /* 0x000fc60003fc4070 */
[----:B------:R-:W-:Y:S01]  /*c410*/  @!P0 IMAD.MOV R50, RZ, RZ, -R50 ;  /* 0x000000ffff328224 */ /* 0x000fe200078e0a32 */
[----:B------:R-:W-:-:S09]  /*c420*/  ISETP.GT.U32.AND P0, PT, R15, R43, PT ;  /* 0x0000002b0f00720c */ /* 0x000fd20003f04070 */
[----:B------:R-:W-:-:S05]  /*c430*/  @!P6 IMAD.IADD R44, R44, 0x1, -R15 ;  /* 0x000000012c2ce824 */ /* 0x000fca00078e0a0f */
[----:B------:R-:W-:Y:S01]  /*c440*/  ISETP.GT.U32.AND P6, PT, R15, R44, PT ;  /* 0x0000002c0f00720c */ /* 0x000fe20003fc4070 */
[----:B------:R-:W-:Y:S02]  /*c450*/  @!P0 IMAD.IADD R43, R43, 0x1, -R15 ;  /* 0x000000012b2b8824 */ /* 0x000fe400078e0a0f */
[C---:B------:R-:W-:Y:S01]  /*c460*/  IMAD.HI.U32 R83, R16.reuse, R82, RZ ;  /* 0x0000005210537227 */ /* 0x040fe200078e00ff */
[----:B-1----:R-:W-:Y:S02]  /*c470*/  IABS R80, R76 ;  /* 0x0000004c00507213 */ /* 0x002fe40000000000 */
[----:B------:R-:W-:Y:S01]  /*c480*/  IABS R81, R5 ;  /* 0x0000000500517213 */ /* 0x000fe20000000000 */
[----:B------:R-:W-:Y:S02]  /*c490*/  IMAD.MOV R83, RZ, RZ, -R83 ;  /* 0x000000ffff537224 */ /* 0x000fe400078e0a53 */
[----:B------:R-:W-:-:S04]  /*c4a0*/  IMAD.HI.U32 R84, R16, R80, RZ ;  /* 0x0000005010547227 */ /* 0x000fc800078e00ff */
[----:B0-----:R-:W-:Y:S02]  /*c4b0*/  IMAD R5, R15, R83, R82 ;  /* 0x000000530f057224 */ /* 0x001fe400078e0252 */
[----:B------:R-:W-:-:S04]  /*c4c0*/  IMAD.HI.U32 R85, R16, R81, RZ ;  /* 0x0000005110557227 */ /* 0x000fc800078e00ff */
[----:B------:R-:W-:Y:S01]  /*c4d0*/  @!P6 IMAD.IADD R44, R44, 0x1, -R15 ;  /* 0x000000012c2ce824 */ /* 0x000fe200078e0a0f */
[----:B------:R0:W-:Y:S01]  /*c4e0*/  STL [R1+0x53c], R5 ;  /* 0x00053c0501007387 */ /* 0x0001e20000100800 */
[----:B------:R-:W-:Y:S02]  /*c4f0*/  IMAD.MOV R84, RZ, RZ, -R84 ;  /* 0x000000ffff547224 */ /* 0x000fe400078e0a54 */
[----:B------:R-:W-:Y:S02]  /*c500*/  IMAD.MOV R85, RZ, RZ, -R85 ;  /* 0x000000ffff557224 */ /* 0x000fe400078e0a55 */
[C---:B------:R-:W-:Y:S02]  /*c510*/  IMAD R76, R15.reuse, R84, R80 ;  /* 0x000000540f4c7224 */ /* 0x040fe400078e0250 */
[----:B0-----:R-:W-:Y:S02]  /*c520*/  IMAD R5, R15, R85, R81 ;  /* 0x000000550f057224 */ /* 0x001fe400078e0251 */
[----:B------:R-:W-:Y:S01]  /*c530*/  VIADD R80, R0, 0x190 ;  /* 0x0000019000507836 */ /* 0x000fe20000000000 */
[----:B---3--:R-:W-:-:S02]  /*c540*/  ISETP.GE.AND P0, PT, R92, RZ, PT ;  /* 0x000000ff5c00720c */ /* 0x008fc40003f06270 */
[----:B------:R-:W3:Y:S11]  /*c550*/  LDL R92, [R1+0x1fcc] ;  /* 0x001fcc00015c7983 */ /* 0x000ef60000100800 */
[----:B------:R-:W-:Y:S01]  /*c560*/  @!P0 IMAD.MOV R44, RZ, RZ, -R44 ;  /* 0x000000ffff2c8224 */ /* 0x000fe200078e0a2c */
[----:B------:R-:W-:Y:S01]  /*c570*/  ISETP.GT.U32.AND P0, PT, R15, R40, PT ;  /* 0x000000280f00720c */ /* 0x000fe20003f04070 */
[----:B------:R0:W-:Y:S04]  /*c580*/  STL [R1+0x568], R76 ;  /* 0x0005684c01007387 */ /* 0x0001e80000100800 */
[----:B------:R1:W-:Y:S01]  /*c590*/  STL [R1+0x564], R5 ;  /* 0x0005640501007387 */ /* 0x0003e20000100800 */
[----:B0-----:R-:W-:-:S03]  /*c5a0*/  VIADD R76, R0, 0x191 ;  /* 0x00000191004c7836 */ /* 0x001fc60000000000 */
[----:B------:R0:W-:Y:S01]  /*c5b0*/  STL [R1+0x249c], R80 ;  /* 0x00249c5001007387 */ /* 0x0001e20000100800 */
[----:B-1----:R-:W-:-:S03]  /*c5c0*/  VIADD R5, R0, 0x192 ;  /* 0x0000019200057836 */ /* 0x002fc60000000000 */
[----:B------:R1:W-:Y:S01]  /*c5d0*/  STL [R1+0x24a0], R76 ;  /* 0x0024a04c01007387 */ /* 0x0003e20000100800 */
[----:B------:R-:W-:Y:S01]  /*c5e0*/  @!P0 IMAD.IADD R40, R40, 0x1, -R15 ;  /* 0x0000000128288824 */ /* 0x000fe200078e0a0f */
[----:B----4-:R-:W-:Y:S02]  /*c5f0*/  ISETP.GE.AND P0, PT, R93, RZ, PT ;  /* 0x000000ff5d00720c */ /* 0x010fe40003f06270 */
[----:B------:R4:W-:Y:S04]  /*c600*/  STL [R1+0x24a4], R5 ;  /* 0x0024a40501007387 */ /* 0x0009e80000100800 */
[----:B------:R-:W3:Y:S01]  /*c610*/  LDL R93, [R1+0x200c] ;  /* 0x00200c00015d7983 */ /* 0x000ee20000100800 */
[----:B------:R-:W-:Y:S01]  /*c620*/  @!P2 IMAD.MOV R54, RZ, RZ, -R54 ;  /* 0x000000ffff36a224 */ /* 0x000fe200078e0a36 */
[----:B------:R-:W-:-:S02]  /*c630*/  ISETP.GT.U32.AND P2, PT, R15, R47, PT ;  /* 0x0000002f0f00720c */ /* 0x000fc40003f44070 */
[----:B------:R-:W-:-:S11]  /*c640*/  ISETP.GT.U32.AND P6, PT, R15, R41, PT ;  /* 0x000000290f00720c */ /* 0x000fd60003fc4070 */
[--C-:B------:R-:W-:Y:S01]  /*c650*/  @!P2 IMAD.IADD R47, R47, 0x1, -R15.reuse ;  /* 0x000000012f2fa824 */ /* 0x100fe200078e0a0f */
[----:B------:R-:W-:Y:S01]  /*c660*/  ISETP.GT.U32.AND P2, PT, R15, R42, PT ;  /* 0x0000002a0f00720c */ /* 0x000fe20003f44070 */
[----:B------:R-:W-:Y:S02]  /*c670*/  @!P6 IMAD.IADD R41, R41, 0x1, -R15 ;  /* 0x000000012929e824 */ /* 0x000fe400078e0a0f */
[----:B------:R-:W-:-:S03]  /*c680*/  @!P1 IMAD.MOV R47, RZ, RZ, -R47 ;  /* 0x000000ffff2f9224 */ /* 0x000fc600078e0a2f */
[----:B------:R-:W-:-:S07]  /*c690*/  ISETP.GT.U32.AND P6, PT, R15, R41, PT ;  /* 0x000000290f00720c */ /* 0x000fce0003fc4070 */
[----:B------:R-:W-:Y:S01]  /*c6a0*/  @!P2 IMAD.IADD R42, R42, 0x1, -R15 ;  /* 0x000000012a2aa824 */ /* 0x000fe200078e0a0f */
[----:B------:R-:W-:-:S04]  /*c6b0*/  ISETP.GT.U32.AND P2, PT, R15, R43, PT ;  /* 0x0000002b0f00720c */ /* 0x000fc80003f44070 */
[----:B------:R-:W-:Y:S01]  /*c6c0*/  ISETP.GT.U32.AND P1, PT, R15, R42, PT ;  /* 0x0000002a0f00720c */ /* 0x000fe20003f24070 */
[----:B------:R-:W-:Y:S01]  /*c6d0*/  @!P6 IMAD.IADD R41, R41, 0x1, -R15 ;  /* 0x000000012929e824 */ /* 0x000fe200078e0a0f */
[----:B------:R-:W-:Y:S02]  /*c6e0*/  ISETP.GT.U32.AND P6, PT, R15, R38, PT ;  /* 0x000000260f00720c */ /* 0x000fe40003fc4070 */
[----:B0-----:R-:W-:Y:S02]  /*c6f0*/  IABS R80, R80 ;  /* 0x0000005000507213 */ /* 0x001fe40000000000 */
[----:B------:R-:W-:-:S03]  /*c700*/  IABS R81, R76 ;  /* 0x0000004c00517213 */ /* 0x000fc60000000000 */
[----:B------:R-:W-:Y:S01]  /*c710*/  @!P2 IMAD.IADD R43, R43, 0x1, -R15 ;  /* 0x000000012b2ba824 */ /* 0x000fe200078e0a0f */
[----:B------:R-:W-:-:S03]  /*c720*/  ISETP.GT.U32.AND P2, PT, R15, R39, PT ;  /* 0x000000270f00720c */ /* 0x000fc60003f44070 */
[----:B------:R-:W-:Y:S01]  /*c730*/  @!P1 IMAD.IADD R42, R42, 0x1, -R15 ;  /* 0x000000012a2a9824 */ /* 0x000fe200078e0a0f */
[----:B--2---:R-:W-:Y:S01]  /*c740*/  ISETP.GE.AND P1, PT, R90, RZ, PT ;  /* 0x000000ff5a00720c */ /* 0x004fe20003f26270 */
[C---:B------:R-:W-:Y:S01]  /*c750*/  IMAD.HI.U32 R84, R16.reuse, R80, RZ ;  /* 0x0000005010547227 */ /* 0x040fe200078e00ff */
[----:B------:R-:W2:Y:S01]  /*c760*/  LDL R90, [R1+0x1fd8] ;  /* 0x001fd800015a7983 */ /* 0x000ea20000100800 */
[----:B------:R-:W-:Y:S02]  /*c770*/  IABS R82, R5 ;  /* 0x0000000500527213 */ /* 0x000fe40000000000 */
[----:B------:R-:W-:-:S04]  /*c780*/  IMAD.HI.U32 R83, R16, R81, RZ ;  /* 0x0000005110537227 */ /* 0x000fc800078e00ff */
[----:B------:R-:W-:Y:S02]  /*c790*/  IMAD.MOV R84, RZ, RZ, -R84 ;  /* 0x000000ffff547224 */ /* 0x000fe400078e0a54 */
[----:B------:R-:W-:Y:S02]  /*c7a0*/  IMAD.MOV R83, RZ, RZ, -R83 ;  /* 0x000000ffff537224 */ /* 0x000fe400078e0a53 */
[----:B------:R-:W-:-:S04]  /*c7b0*/  IMAD.HI.U32 R85, R16, R82, RZ ;  /* 0x0000005210557227 */ /* 0x000fc800078e00ff */
[----:B------:R-:W-:Y:S02]  /*c7c0*/  @!P6 IMAD.IADD R38, R38, 0x1, -R15 ;  /* 0x000000012626e824 */ /* 0x000fe400078e0a0f */
[C---:B-1----:R-:W-:Y:S02]  /*c7d0*/  IMAD R76, R15.reuse, R84, R80 ;  /* 0x000000540f4c7224 */ /* 0x042fe400078e0250 */
[----:B----4-:R-:W-:Y:S02]  /*c7e0*/  IMAD R5, R15, R83, R81 ;  /* 0x000000530f057224 */ /* 0x010fe400078e0251 */
[----:B------:R-:W-:Y:S02]  /*c7f0*/  @!P2 IMAD.IADD R39, R39, 0x1, -R15 ;  /* 0x000000012727a824 */ /* 0x000fe400078e0a0f */
[----:B------:R-:W-:Y:S02]  /*c800*/  IMAD.MOV R85, RZ, RZ, -R85 ;  /* 0x000000ffff557224 */ /* 0x000fe400078e0a55 */
[----:B------:R-:W-:Y:S01]  /*c810*/  @!P0 IMAD.MOV R42, RZ, RZ, -R42 ;  /* 0x000000ffff2a8224 */ /* 0x000fe200078e0a2a */
[----:B------:R-:W-:Y:S01]  /*c820*/  ISETP.GT.U32.AND P0, PT, R15, R38, PT ;  /* 0x000000260f00720c */ /* 0x000fe20003f04070 */
[----:B------:R-:W-:-:S12]  /*c830*/  VIADD R80, R0, 0x193 ;  /* 0x0000019300507836 */ /* 0x000fd80000000000 */
[----:B------:R-:W-:Y:S01]  /*c840*/  @!P0 IMAD.IADD R38, R38, 0x1, -R15 ;  /* 0x0000000126268824 */ /* 0x000fe200078e0a0f */
[----:B---3--:R-:W-:Y:S02]  /*c850*/  ISETP.GE.AND P2, PT, R92, RZ, PT ;  /* 0x000000ff5c00720c */ /* 0x008fe40003f46270 */
[----:B------:R-:W3:Y:S04]  /*c860*/  LDL R92, [R1+0x2014] ;  /* 0x00201400015c7983 */ /* 0x000ee80000100800 */
[----:B------:R-:W-:Y:S04]  /*c870*/  STL [R1+0x560], R76 ;  /* 0x0005604c01007387 */ /* 0x000fe80000100800 */
[----:B------:R0:W-:Y:S02]  /*c880*/  STL [R1+0x554], R5 ;  /* 0x0005540501007387 */ /* 0x0001e40000100800 */
[----:B0-----:R-:W-:-:S02]  /*c890*/  IMAD R5, R15, R85, R82 ;  /* 0x000000550f057224 */ /* 0x001fc400078e0252 */
[----:B------:R-:W-:-:S03]  /*c8a0*/  VIADD R76, R0, 0x194 ;  /* 0x00000194004c7836 */ /* 0x000fc60000000000 */
[----:B------:R0:W-:Y:S04]  /*c8b0*/  STL [R1+0x57c], R5 ;  /* 0x00057c0501007387 */ /* 0x0001e80000100800 */
[----:B------:R1:W-:Y:S01]  /*c8c0*/  STL [R1+0x2490], R80 ;  /* 0x0024905001007387 */ /* 0x0003e20000100800 */
[----:B0-----:R-:W-:-:S03]  /*c8d0*/  VIADD R5, R0, 0x195 ;  /* 0x0000019500057836 */ /* 0x001fc60000000000 */
[----:B------:R0:W-:Y:S01]  /*c8e0*/  STL [R1+0x2494], R76 ;  /* 0x0024944c01007387 */ /* 0x0001e20000100800 */
[----:B------:R-:W-:-:S03]  /*c8f0*/  ISETP.GE.AND P0, PT, R93, RZ, PT ;  /* 0x000000ff5d00720c */ /* 0x000fc60003f06270 */
[----:B------:R4:W-:Y:S04]  /*c900*/  STL [R1+0x2498], R5 ;  /* 0x0024980501007387 */ /* 0x0009e80000100800 */
[----:B------:R-:W4:Y:S01]  /*c910*/  LDL R93, [R1+0x202c] ;  /* 0x00202c00015d7983 */ /* 0x000f220000100800 */
[----:B------:R-:W-:Y:S01]  /*c920*/  @!P1 IMAD.MOV R43, RZ, RZ, -R43 ;  /* 0x000000ffff2b9224 */ /* 0x000fe200078e0a2b */
[C---:B------:R-:W-:Y:S02]  /*c930*/  ISETP.GT.U32.AND P1, PT, R15.reuse, R40, PT ;  /* 0x000000280f00720c */ /* 0x040fe40003f24070 */
[C---:B------:R-:W-:Y:S01]  /*c940*/  ISETP.GT.U32.AND P6, PT, R15.reuse, R39, PT ;  /* 0x000000270f00720c */ /* 0x040fe20003fc4070 */
[----:B------:R-:W-:Y:S01]  /*c950*/  @!P2 IMAD.MOV R41, RZ, RZ, -R41 ;  /* 0x000000ffff29a224 */ /* 0x000fe200078e0a29 */
[----:B------:R-:W-:-:S09]  /*c960*/  ISETP.GT.U32.AND P2, PT, R15, R37, PT ;  /* 0x000000250f00720c */ /* 0x000fd20003f44070 */
[--C-:B------:R-:W-:Y:S01]  /*c970*/  @!P1 IMAD.IADD R40, R40, 0x1, -R15.reuse ;  /* 0x0000000128289824 */ /* 0x100fe200078e0a0f */
[----:B------:R-:W-:Y:S01]  /*c980*/  ISETP.GT.U32.AND P1, PT, R15, R36, PT ;  /* 0x000000240f00720c */ /* 0x000fe20003f24070 */
[--C-:B------:R-:W-:Y:S01]  /*c990*/  @!P6 IMAD.IADD R39, R39, 0x1, -R15.reuse ;  /* 0x000000012727e824 */ /* 0x100fe200078e0a0f */
[----:B------:R-:W-:Y:S01]  /*c9a0*/  IABS R81, R80 ;  /* 0x0000005000517213 */ /* 0x000fe20000000000 */
[----:B------:R-:W-:-:S04]  /*c9b0*/  @!P2 IMAD.IADD R37, R37, 0x1, -R15 ;  /* 0x000000012525a824 */ /* 0x000fc800078e0a0f */
[----:B------:R-:W-:-:S06]  /*c9c0*/  IMAD.HI.U32 R82, R16, R81, RZ ;  /* 0x0000005110527227 */ /* 0x000fcc00078e00ff */
[----:B------:R-:W-:Y:S01]  /*c9d0*/  @!P1 IMAD.IADD R36, R36, 0x1, -R15 ;  /* 0x0000000124249824 */ /* 0x000fe200078e0a0f */
[----:B--2---:R-:W-:Y:S01]  /*c9e0*/  ISETP.GE.AND P6, PT, R90, RZ, PT ;  /* 0x000000ff5a00720c */ /* 0x004fe20003fc6270 */
[----:B------:R-:W-:Y:S01]  /*c9f0*/  IMAD.MOV R82, RZ, RZ, -R82 ;  /* 0x000000ffff527224 */ /* 0x000fe200078e0a52 */
[----:B------:R-:W2:Y:S11]  /*ca00*/  LDL R90, [R1+0x2048] ;  /* 0x00204800015a7983 */ /* 0x000eb60000100800 */
[----:B------:R-:W-:Y:S01]  /*ca10*/  @!P6 IMAD.MOV R40, RZ, RZ, -R40 ;  /* 0x000000ffff28e224 */ /* 0x000fe200078e0a28 */
[C---:B------:R-:W-:Y:S01]  /*ca20*/  ISETP.GT.U32.AND P6, PT, R15.reuse, R36, PT ;  /* 0x000000240f00720c */ /* 0x040fe20003fc4070 */
[----:B------:R-:W-:-:S12]  /*ca30*/  IMAD R81, R15, R82, R81 ;  /* 0x000000520f517224 */ /* 0x000fd800078e0251 */
[----:B------:R-:W-:Y:S01]  /*ca40*/  @!P6 IMAD.IADD R36, R36, 0x1, -R15 ;  /* 0x000000012424e824 */ /* 0x000fe200078e0a0f */
[----:B---3--:R-:W-:Y:S02]  /*ca50*/  ISETP.GE.AND P2, PT, R92, RZ, PT ;  /* 0x000000ff5c00720c */ /* 0x008fe40003f46270 */
[----:B------:R-:W3:Y:S04]  /*ca60*/  LDL R92, [R1+0x2030] ;  /* 0x00203000015c7983 */ /* 0x000ee80000100800 */
[----:B------:R-:W-:Y:S01]  /*ca70*/  STL [R1+0x548], R81 ;  /* 0x0005485101007387 */ /* 0x000fe20000100800 */
[----:B----4-:R-:W-:-:S03]  /*ca80*/  ISETP.GE.AND P6, PT, R93, RZ, PT ;  /* 0x000000ff5d00720c */ /* 0x010fc60003fc6270 */
[----:B------:R-:W4:Y:S01]  /*ca90*/  LDL R93, [R1+0x2070] ;  /* 0x00207000015d7983 */ /* 0x000f220000100800 */
[----:B------:R-:W-:Y:S02]  /*caa0*/  ISETP.GT.U32.AND P1, PT, R15, R37, PT ;  /* 0x000000250f00720c */ /* 0x000fe40003f24070 */
[----:B-1----:R-:W-:Y:S02]  /*cab0*/  IABS R80, R76 ;  /* 0x0000004c00507213 */ /* 0x002fe40000000000 */
[----:B------:R-:W-:-:S03]  /*cac0*/  IABS R83, R5 ;  /* 0x0000000500537213 */ /* 0x000fc60000000000 */
[----:B------:R-:W-:-:S04]  /*cad0*/  IMAD.HI.U32 R84, R16, R80, RZ ;  /* 0x0000005010547227 */ /* 0x000fc800078e00ff */
[----:B------:R-:W-:-:S04]  /*cae0*/  IMAD.HI.U32 R85, R16, R83, RZ ;  /* 0x0000005310557227 */ /* 0x000fc800078e00ff */
[----:B------:R-:W-:Y:S02]  /*caf0*/  IMAD.MOV R84, RZ, RZ, -R84 ;  /* 0x000000ffff547224 */ /* 0x000fe400078e0a54 */
[----:B------:R-:W-:Y:S02]  /*cb00*/  IMAD.MOV R85, RZ, RZ, -R85 ;  /* 0x000000ffff557224 */ /* 0x000fe400078e0a55 */
[----:B------:R-:W-:Y:S01]  /*cb10*/  @!P1 IMAD.IADD R37, R37, 0x1, -R15 ;  /* 0x0000000125259824 */ /* 0x000fe200078e0a0f */
[C---:B------:R-:W-:Y:S01]  /*cb20*/  ISETP.GT.U32.AND P1, PT, R15.reuse, R33, PT ;  /* 0x000000210f00720c */ /* 0x040fe20003f24070 */
[C---:B0-----:R-:W-:Y:S02]  /*cb30*/  IMAD R76, R15.reuse, R84, R80 ;  /* 0x000000540f4c7224 */ /* 0x041fe400078e0250 */
[----:B------:R-:W-:Y:S01]  /*cb40*/  @!P0 IMAD.MOV R39, RZ, RZ, -R39 ;  /* 0x000000ffff278224 */ /* 0x000fe200078e0a27 */
[C---:B------:R-:W-:Y:S01]  /*cb50*/  ISETP.GT.U32.AND P0, PT, R15.reuse, R35, PT ;  /* 0x000000230f00720c */ /* 0x040fe20003f04070 */
[----:B------:R-:W-:Y:S01]  /*cb60*/  IMAD R5, R15, R85, R83 ;  /* 0x000000550f057224 */ /* 0x000fe200078e0253 */
[----:B------:R-:W-:Y:S04]  /*cb70*/  STL [R1+0x578], R76 ;  /* 0x0005784c01007387 */ /* 0x000fe80000100800 */
[----:B------:R0:W-:Y:S03]  /*cb80*/  STL [R1+0x574], R5 ;  /* 0x0005740501007387 */ /* 0x0001e60000100800 */
[----:B------:R-:W-:-:S02]  /*cb90*/  @!P1 IMAD.IADD R33, R33, 0x1, -R15 ;  /* 0x0000000121219824 */ /* 0x000fc400078e0a0f */
[----:B0-----:R-:W-:-:S03]  /*cba0*/  VIADD R5, R0, 0x196 ;  /* 0x0000019600057836 */ /* 0x001fc60000000000 */
[----:B------:R-:W-:Y:S01]  /*cbb0*/  ISETP.GT.U32.AND P1, PT, R15, R33, PT ;  /* 0x000000210f00720c */ /* 0x000fe20003f24070 */
[----:B------:R-:W-:Y:S01]  /*cbc0*/  @!P0 IMAD.IADD R35, R35, 0x1, -R15 ;  /* 0x0000000123238824 */ /* 0x000fe200078e0a0f */
[----:B------:R-:W-:Y:S01]  /*cbd0*/  IABS R82, R5 ;  /* 0x0000000500527213 */ /* 0x000fe20000000000 */
[----:B------:R-:W-:-:S04]  /*cbe0*/  VIADD R76, R0, 0x197 ;  /* 0x00000197004c7836 */ /* 0x000fc80000000000 */
[----:B------:R-:W-:-:S04]  /*cbf0*/  IMAD.HI.U32 R83, R16, R82, RZ ;  /* 0x0000005210537227 */ /* 0x000fc800078e00ff */
[----:B------:R-:W-:Y:S02]  /*cc00*/  IMAD.MOV R83, RZ, RZ, -R83 ;  /* 0x000000ffff537224 */ /* 0x000fe400078e0a53 */
[----:B------:R-:W-:Y:S01]  /*cc10*/  @!P1 IMAD.IADD R33, R33, 0x1, -R15 ;  /* 0x0000000121219824 */ /* 0x000fe200078e0a0f */
[----:B---3--:R-:W-:Y:S02]  /*cc20*/  ISETP.GE.AND P0, PT, R92, RZ, PT ;  /* 0x000000ff5c00720c */ /* 0x008fe40003f06270 */
[----:B------:R-:W3:Y:S04]  /*cc30*/  LDL R92, [R1+0x2084] ;  /* 0x00208400015c7983 */ /* 0x000ee80000100800 */
[----:B------:R0:W-:Y:S04]  /*cc40*/  STL [R1+0x2484], R5 ;  /* 0x0024840501007387 */ /* 0x0001e80000100800 */
[----:B------:R-:W-:Y:S01]  /*cc50*/  STL [R1+0x248c], R76 ;  /* 0x00248c4c01007387 */ /* 0x000fe20000100800 */
[----:B0-----:R-:W-:-:S05]  /*cc60*/  VIADD R5, R0, 0x198 ;  /* 0x0000019800057836 */ /* 0x001fca0000000000 */
[----:B------:R0:W-:Y:S01]  /*cc70*/  STL [R1+0x2488], R5 ;  /* 0x0024880501007387 */ /* 0x0001e20000100800 */
[----:B------:R-:W-:Y:S01]  /*cc80*/  IABS R80, R5 ;  /* 0x0000000500507213 */ /* 0x000fe20000000000 */
[----:B0-----:R-:W-:-:S05]  /*cc90*/  IMAD R5, R15, R83, R82 ;  /* 0x000000530f057224 */ /* 0x001fca00078e0252 */
[----:B------:R0:W-:Y:S01]  /*cca0*/  STL [R1+0x56c], R5 ;  /* 0x00056c0501007387 */ /* 0x0001e20000100800 */
[----:B----4-:R-:W-:-:S03]  /*ccb0*/  ISETP.GE.AND P1, PT, R93, RZ, PT ;  /* 0x000000ff5d00720c */ /* 0x010fc60003f26270 */
[----:B------:R-:W4:Y:S01]  /*ccc0*/  LDL R93, [R1+0x2090] ;  /* 0x00209000015d7983 */ /* 0x000f220000100800 */
[----:B------:R-:W-:Y:S01]  /*ccd0*/  @!P2 IMAD.MOV R38, RZ, RZ, -R38 ;  /* 0x000000ffff26a224 */ /* 0x000fe200078e0a26 */
[----:B------:R-:W-:Y:S01]  /*cce0*/  ISETP.GT.U32.AND P2, PT, R15, R34, PT ;  /* 0x000000220f00720c */ /* 0x000fe20003f44070 */
[----:B------:R-:W-:-:S12]  /*ccf0*/  @!P6 IMAD.MOV R37, RZ, RZ, -R37 ;  /* 0x000000ffff25e224 */ /* 0x000fd800078e0a25 */
[----:B------:R-:W-:Y:S01]  /*cd00*/  @!P2 IMAD.IADD R34, R34, 0x1, -R15 ;  /* 0x000000012222a824 */ /* 0x000fe200078e0a0f */
[----:B------:R-:W-:-:S04]  /*cd10*/  ISETP.GT.U32.AND P2, PT, R15, R35, PT ;  /* 0x000000230f00720c */ /* 0x000fc80003f44070 */
[----:B------:R-:W-:Y:S02]  /*cd20*/  ISETP.GT.U32.AND P6, PT, R15, R34, PT ;  /* 0x000000220f00720c */ /* 0x000fe40003fc4070 */
[----:B------:R-:W-:-:S05]  /*cd30*/  IABS R81, R76 ;  /* 0x0000004c00517213 */ /* 0x000fca0000000000 */
[----:B------:R-:W-:-:S06]  /*cd40*/  IMAD.HI.U32 R83, R16, R81, RZ ;  /* 0x0000005110537227 */ /* 0x000fcc00078e00ff */
[--C-:B------:R-:W-:Y:S01]  /*cd50*/  @!P6 IMAD.IADD R34, R34, 0x1, -R15.reuse ;  /* 0x000000012222e824 */ /* 0x100fe200078e0a0f */
[----:B------:R-:W-:Y:S01]  /*cd60*/  ISETP.GT.U32.AND P6, PT, R15, R31, PT ;  /* 0x0000001f0f00720c */ /* 0x000fe20003fc4070 */
[----:B------:R-:W-:Y:S01]  /*cd70*/  @!P2 IMAD.IADD R35, R35, 0x1, -R15 ;  /* 0x000000012323a824 */ /* 0x000fe200078e0a0f */
[----:B------:R-:W-:Y:S01]  /*cd80*/  ISETP.GT.U32.AND P2, PT, R15, R32, PT ;  /* 0x000000200f00720c */ /* 0x000fe20003f44070 */
[----:B------:R-:W-:Y:S02]  /*cd90*/  IMAD.MOV R83, RZ, RZ, -R83 ;  /* 0x000000ffff537224 */ /* 0x000fe400078e0a53 */
[----:B------:R-:W-:-:S04]  /*cda0*/  IMAD.HI.U32 R82, R16, R80, RZ ;  /* 0x0000005010527227 */ /* 0x000fc800078e00ff */
[----:B0-----:R-:W-:Y:S02]  /*cdb0*/  IMAD R5, R15, R83, R81 ;  /* 0x000000530f057224 */ /* 0x001fe400078e0251 */
[----:B------:R-:W-:Y:S02]  /*cdc0*/  @!P0 IMAD.MOV R36, RZ, RZ, -R36 ;  /* 0x000000ffff248224 */ /* 0x000fe400078e0a24 */
[--C-:B------:R-:W-:Y:S01]  /*cdd0*/  @!P6 IMAD.IADD R31, R31, 0x1, -R15.reuse ;  /* 0x000000011f1fe824 */ /* 0x100fe200078e0a0f */
[----:B--2---:R-:W-:Y:S01]  /*cde0*/  ISETP.GE.AND P0, PT, R90, RZ, PT ;  /* 0x000000ff5a00720c */ /* 0x004fe20003f06270 */
[----:B------:R-:W-:Y:S01]  /*cdf0*/  @!P2 IMAD.IADD R32, R32, 0x1, -R15 ;  /* 0x000000012020a824 */ /* 0x000fe200078e0a0f */
[----:B------:R-:W2:Y:S01]  /*ce00*/  LDL R90, [R1+0x2098] ;  /* 0x00209800015a7983 */ /* 0x000ea20000100800 */
[----:B------:R-:W-:Y:S01]  /*ce10*/  IMAD.MOV R82, RZ, RZ, -R82 ;  /* 0x000000ffff527224 */ /* 0x000fe200078e0a52 */
[----:B------:R-:W-:Y:S02]  /*ce20*/  ISETP.GT.U32.AND P6, PT, R15, R31, PT ;  /* 0x0000001f0f00720c */ /* 0x000fe40003fc4070 */
[----:B------:R0:W-:Y:S01]  /*ce30*/  STL [R1+0x534], R5 ;  /* 0x0005340501007387 */ /* 0x0001e20000100800 */
[----:B------:R-:W-:-:S02]  /*ce40*/  VIADD R81, R0, 0x199 ;  /* 0x0000019900517836 */ /* 0x000fc40000000000 */
[----:B------:R-:W-:Y:S02]  /*ce50*/  VIADD R76, R0, 0x19a ;  /* 0x0000019a004c7836 */ /* 0x000fe40000000000 */
[----:B0-----:R-:W-:-:S06]  /*ce60*/  IMAD R5, R15, R82, R80 ;  /* 0x000000520f057224 */ /* 0x001fcc00078e0250 */
[----:B------:R-:W-:Y:S01]  /*ce70*/  @!P6 IMAD.IADD R31, R31, 0x1, -R15 ;  /* 0x000000011f1fe824 */ /* 0x000fe200078e0a0f */
[----:B---3--:R-:W-:Y:S02]  /*ce80*/  ISETP.GE.AND P2, PT, R92, RZ, PT ;  /* 0x000000ff5c00720c */ /* 0x008fe40003f46270 */
[----:B------:R-:W3:Y:S04]  /*ce90*/  LDL R92, [R1+0x2094] ;  /* 0x00209400015c7983 */ /* 0x000ee80000100800 */
[----:B------:R0:W-:Y:S04]  /*cea0*/  STL [R1+0x55c], R5 ;  /* 0x00055c0501007387 */ /* 0x0001e80000100800 */
[----:B------:R1:W-:Y:S01]  /*ceb0*/  STL [R1+0x2478], R81 ;  /* 0x0024785101007387 */ /* 0x0003e20000100800 */
[----:B0-----:R-:W-:-:S03]  /*cec0*/  VIADD R5, R0, 0x19b ;  /* 0x0000019b00057836 */ /* 0x001fc60000000000 */
[----:B------:R0:W-:Y:S04]  /*ced0*/  STL [R1+0x247c], R76 ;  /* 0x00247c4c01007387 */ /* 0x0001e80000100800 */
[----:B------:R-:W-:Y:S01]  /*cee0*/  STL [R1+0x2480], R5 ;  /* 0x0024800501007387 */ /* 0x000fe20000100800 */
[----:B----4-:R-:W-:-:S03]  /*cef0*/  ISETP.GE.AND P6, PT, R93, RZ, PT ;  /* 0x000000ff5d00720c */ /* 0x010fc60003fc6270 */
[----:B------:R-:W4:Y:S01]  /*cf00*/  LDL R93, [R1+0x20a0] ;  /* 0x0020a000015d7983 */ /* 0x000f220000100800 */
[----:B------:R-:W-:Y:S01]  /*cf10*/  @!P0 IMAD.MOV R35, RZ, RZ, -R35 ;  /* 0x000000ffff238224 */ /* 0x000fe200078e0a23 */
[C---:B------:R-:W-:Y:S01]  /*cf20*/  ISETP.GT.U32.AND P0, PT, R15.reuse, R32, PT ;  /* 0x000000200f00720c */ /* 0x040fe20003f04070 */
[----:B------:R-:W-:Y:S01]  /*cf30*/  @!P1 IMAD.MOV R34, RZ, RZ, -R34 ;  /* 0x000000ffff229224 */ /* 0x000fe200078e0a22 */
[C---:B------:R-:W-:Y:S01]  /*cf40*/  ISETP.GT.U32.AND P1, PT, R15.reuse, R30, PT ;  /* 0x0000001e0f00720c */ /* 0x040fe20003f24070 */
[----:B------:R-:W-:Y:S01]  /*cf50*/  @!P2 IMAD.MOV R33, RZ, RZ, -R33 ;  /* 0x000000ffff21a224 */ /* 0x000fe200078e0a21 */
[----:B------:R-:W-:-:S09]  /*cf60*/  ISETP.GT.U32.AND P2, PT, R15, R29, PT ;  /* 0x0000001d0f00720c */ /* 0x000fd20003f44070 */
[--C-:B------:R-:W-:Y:S01]  /*cf70*/  @!P0 IMAD.IADD R32, R32, 0x1, -R15.reuse ;  /* 0x0000000120208824 */ /* 0x100fe200078e0a0f */
[----:B------:R-:W-:Y:S01]  /*cf80*/  ISETP.GT.U32.AND P0, PT, R15, R27, PT ;  /* 0x0000001b0f00720c */ /* 0x000fe20003f04070 */
[--C-:B------:R-:W-:Y:S02]  /*cf90*/  @!P1 IMAD.IADD R30, R30, 0x1, -R15.reuse ;  /* 0x000000011e1e9824 */ /* 0x100fe400078e0a0f */
[----:B------:R-:W-:-:S03]  /*cfa0*/  @!P2 IMAD.IADD R29, R29, 0x1, -R15 ;  /* 0x000000011d1da824 */ /* 0x000fc600078e0a0f */
[----:B------:R-:W-:Y:S02]  /*cfb0*/  ISETP.GT.U32.AND P2, PT, R15, R30, PT ;  /* 0x0000001e0f00720c */ /* 0x000fe40003f44070 */
[----:B-1----:R-:W-:Y:S02]  /*cfc0*/  IABS R81, R81 ;  /* 0x0000005100517213 */ /* 0x002fe40000000000 */
[----:B------:R-:W-:-:S03]  /*cfd0*/  IABS R80, R76 ;  /* 0x0000004c00507213 */ /* 0x000fc60000000000 */
[----:B------:R-:W-:-:S04]  /*cfe0*/  IMAD.HI.U32 R82, R16, R81, RZ ;  /* 0x0000005110527227 */ /* 0x000fc800078e00ff */
[--C-:B------:R-:W-:Y:S02]  /*cff0*/  @!P0 IMAD.IADD R27, R27, 0x1, -R15.reuse ;  /* 0x000000011b1b8824 */ /* 0x100fe400078e0a0f */
[----:B------:R-:W-:Y:S02]  /*d000*/  @!P6 IMAD.MOV R32, RZ, RZ, -R32 ;  /* 0x000000ffff20e224 */ /* 0x000fe400078e0a20 */
[----:B------:R-:W-:Y:S01]  /*d010*/  IMAD.MOV R82, RZ, RZ, -R82 ;  /* 0x000000ffff527224 */ /* 0x000fe200078e0a52 */
[----:B------:R-:W-:Y:S01]  /*d020*/  ISETP.GT.U32.AND P6, PT, R15, R27, PT ;  /* 0x0000001b0f00720c */ /* 0x000fe20003fc4070 */
[----:B------:R-:W-:Y:S02]  /*d030*/  @!P2 IMAD.IADD R30, R30, 0x1, -R15 ;  /* 0x000000011e1ea824 */ /* 0x000fe400078e0a0f */
[----:B------:R-:W-:-:S04]  /*d040*/  IMAD.HI.U32 R83, R16, R80, RZ ;  /* 0x0000005010537227 */ /* 0x000fc800078e00ff */
[C---:B0-----:R-:W-:Y:S02]  /*d050*/  IMAD R76, R15.reuse, R82, R81 ;  /* 0x000000520f4c7224 */ /* 0x041fe400078e0251 */
[----:B------:R-:W-:Y:S01]  /*d060*/  IMAD.MOV R83, RZ, RZ, -R83 ;  /* 0x000000ffff537224 */ /* 0x000fe200078e0a53 */
[----:B--2---:R-:W-:Y:S02]  /*d070*/  ISETP.GE.AND P1, PT, R90, RZ, PT ;  /* 0x000000ff5a00720c */ /* 0x004fe40003f26270 */
[----:B------:R-:W2:Y:S01]  /*d080*/  LDL R90, [R1+0x209c] ;  /* 0x00209c00015a7983 */ /* 0x000ea20000100800 */
[----:B------:R-:W-:Y:S02]  /*d090*/  IMAD R80, R15, R83, R80 ;  /* 0x000000530f507224 */ /* 0x000fe400078e0250 */
[----:B------:R-:W-:Y:S01]  /*d0a0*/  @!P6 IMAD.IADD R27, R27, 0x1, -R15 ;  /* 0x000000011b1be824 */ /* 0x000fe200078e0a0f */
[----:B---3--:R-:W-:Y:S02]  /*d0b0*/  ISETP.GE.AND P2, PT, R92, RZ, PT ;  /* 0x000000ff5c00720c */ /* 0x008fe40003f46270 */
[----:B------:R-:W3:Y:S04]  /*d0c0*/  LDL R92, [R1+0x20a4] ;  /* 0x0020a400015c7983 */ /* 0x000ee80000100800 */
[----:B------:R0:W-:Y:S04]  /*d0d0*/  STL [R1+0x508], R76 ;  /* 0x0005084c01007387 */ /* 0x0001e80000100800 */
[----:B------:R1:W-:Y:S01]  /*d0e0*/  STL [R1+0x520], R80 ;  /* 0x0005205001007387 */ /* 0x0003e20000100800 */
[----:B0-----:R-:W-:-:S05]  /*d0f0*/  VIADD R76, R0, 0x19c ;  /* 0x0000019c004c7836 */ /* 0x001fca0000000000 */
[----:B------:R-:W-:Y:S01]  /*d100*/  STL [R1+0x2470], R76 ;  /* 0x0024704c01007387 */ /* 0x000fe20000100800 */
[----:B----4-:R-:W-:-:S03]  /*d110*/  ISETP.GE.AND P6, PT, R93, RZ, PT ;  /* 0x000000ff5d00720c */ /* 0x010fc60003fc6270 */
[----:B------:R-:W4:Y:S01]  /*d120*/  LDL R93, [R1+0x2078] ;  /* 0x00207800015d7983 */ /* 0x000f220000100800 */
[----:B------:R-:W-:Y:S01]  /*d130*/  @!P1 IMAD.MOV R31, RZ, RZ, -R31 ;  /* 0x000000ffff1f9224 */ /* 0x000fe200078e0a1f */
[C---:B------:R-:W-:Y:S02]  /*d140*/  ISETP.GT.U32.AND P1, PT, R15.reuse, R28, PT ;  /* 0x0000001c0f00720c */ /* 0x040fe40003f24070 */
[----:B------:R-:W-:Y:S02]  /*d150*/  ISETP.GT.U32.AND P0, PT, R15, R29, PT ;  /* 0x0000001d0f00720c */ /* 0x000fe40003f04070 */
[----:B-1----:R-:W-:Y:S01]  /*d160*/  IABS R80, R5 ;  /* 0x0000000500507213 */ /* 0x002fe20000000000 */
[----:B------:R-:W-:-:S08]  /*d170*/  @!P2 IMAD.MOV R30, RZ, RZ, -R30 ;  /* 0x000000ffff1ea224 */ /* 0x000fd000078e0a1e */
[----:B------:R-:W-:Y:S02]  /*d180*/  @!P1 IMAD.IADD R28, R28, 0x1, -R15 ;  /* 0x000000011c1c9824 */ /* 0x000fe400078e0a0f */
[----:B------:R-:W-:-:S03]  /*d190*/  IMAD.HI.U32 R83, R16, R80, RZ ;  /* 0x0000005010537227 */ /* 0x000fc600078e00ff */
[----:B------:R-:W-:Y:S01]  /*d1a0*/  ISETP.GT.U32.AND P2, PT, R15, R28, PT ;  /* 0x0000001c0f00720c */ /* 0x000fe20003f44070 */
[----:B------:R-:W-:Y:S02]  /*d1b0*/  VIADD R5, R0, 0x19d ;  /* 0x0000019d00057836 */ /* 0x000fe40000000000 */
[----:B------:R-:W-:Y:S02]  /*d1c0*/  IMAD.MOV R83, RZ, RZ, -R83 ;  /* 0x000000ffff537224 */ /* 0x000fe400078e0a53 */
[----:B------:R-:W-:Y:S01]  /*d1d0*/  @!P0 IMAD.IADD R29, R29, 0x1, -R15 ;  /* 0x000000011d1d8824 */ /* 0x000fe200078e0a0f */
[----:B------:R0:W-:Y:S01]  /*d1e0*/  STL [R1+0x2474], R5 ;  /* 0x0024740501007387 */ /* 0x0001e20000100800 */
[----:B------:R-:W-:Y:S02]  /*d1f0*/  IABS R82, R5 ;  /* 0x0000000500527213 */ /* 0x000fe40000000000 */
[----:B------:R-:W-:Y:S01]  /*d200*/  @!P6 IMAD.MOV R29, RZ, RZ, -R29 ;  /* 0x000000ffff1de224 */ /* 0x000fe200078e0a1d */
[C---:B------:R-:W-:Y:S01]  /*d210*/  ISETP.GT.U32.AND P6, PT, R15.reuse, R25, PT ;  /* 0x000000190f00720c */ /* 0x040fe20003fc4070 */
[----:B0-----:R-:W-:-:S02]  /*d220*/  IMAD R5, R15, R83, R80 ;  /* 0x000000530f057224 */ /* 0x001fc400078e0250 */
[----:B------:R-:W-:-:S03]  /*d230*/  @!P2 IMAD.IADD R28, R28, 0x1, -R15 ;  /* 0x000000011c1ca824 */ /* 0x000fc600078e0a0f */
[----:B------:R0:W-:Y:S07]  /*d240*/  STL [R1+0x500], R5 ;  /* 0x0005000501007387 */ /* 0x0001ee0000100800 */
[----:B------:R-:W-:Y:S02]  /*d250*/  @!P6 IMAD.IADD R25, R25, 0x1, -R15 ;  /* 0x000000011919e824 */ /* 0x000fe400078e0a0f */
[----:B0-----:R-:W-:Y:S01]  /*d260*/  VIADD R5, R0, 0x19e ;  /* 0x0000019e00057836 */ /* 0x001fe20000000000 */
[----:B---3--:R-:W-:-:S02]  /*d270*/  ISETP.GE.AND P2, PT, R92, RZ, PT ;  /* 0x000000ff5c00720c */ /* 0x008fc40003f46270 */
[----:B------:R-:W3:Y:S04]  /*d280*/  LDL R92, [R1+0x2080] ;  /* 0x00208000015c7983 */ /* 0x000ee80000100800 */
[----:B------:R0:W-:Y:S01]  /*d290*/  STL [R1+0x246c], R5 ;  /* 0x00246c0501007387 */ /* 0x0001e20000100800 */
[----:B----4-:R-:W-:-:S03]  /*d2a0*/  ISETP.GE.AND P6, PT, R93, RZ, PT ;  /* 0x000000ff5d00720c */ /* 0x010fc60003fc6270 */
[----:B------:R-:W4:Y:S04]  /*d2b0*/  LDL R89, [R1+0x207c] ;  /* 0x00207c0001597983 */ /* 0x000f280000100800 */
[----:B------:R-:W4:Y:S01]  /*d2c0*/  LDL R93, [R1+0x208c] ;  /* 0x00208c00015d7983 */ /* 0x000f220000100800 */
[----:B--2---:R-:W-:Y:S02]  /*d2d0*/  ISETP.GE.AND P1, PT, R90, RZ, PT ;  /* 0x000000ff5a00720c */ /* 0x004fe40003f26270 */
[----:B------:R-:W-:Y:S01]  /*d2e0*/  ISETP.GT.U32.AND P0, PT, R15, R26, PT ;  /* 0x0000001a0f00720c */ /* 0x000fe20003f04070 */
[----:B------:R-:W2:Y:S01]  /*d2f0*/  LDL R90, [R1+0x2088] ;  /* 0x00208800015a7983 */ /* 0x000ea20000100800 */
[----:B------:R-:W-:-:S09]  /*d300*/  IABS R81, R76 ;  /* 0x0000004c00517213 */ /* 0x000fd20000000000 */
[----:B------:R-:W-:Y:S01]  /*d310*/  @!P1 IMAD.MOV R27, RZ, RZ, -R27 ;  /* 0x000000ffff1b9224 */ /* 0x000fe200078e0a1b */
[C---:B------:R-:W-:Y:S01]  /*d320*/  ISETP.GT.U32.AND P1, PT, R15.reuse, R24, PT ;  /* 0x000000180f00720c */ /* 0x040fe20003f24070 */
[----:B------:R-:W-:Y:S02]  /*d330*/  IMAD.MOV.U32 R80, RZ, RZ, R81 ;  /* 0x000000ffff507224 */ /* 0x000fe400078e0051 */
[----:B------:R-:W-:Y:S02]  /*d340*/  @!P0 IMAD.IADD R26, R26, 0x1, -R15 ;  /* 0x000000011a1a8824 */ /* 0x000fe400078e0a0f */
[----:B------:R-:W-:Y:S02]  /*d350*/  IMAD.MOV.U32 R81, RZ, RZ, R82 ;  /* 0x000000ffff517224 */ /* 0x000fe400078e0052 */
[----:B------:R-:W-:Y:S01]  /*d360*/  IMAD.HI.U32 R82, R16, R80, RZ ;  /* 0x0000005010527227 */ /* 0x000fe200078e00ff */
[----:B------:R-:W-:-:S03]  /*d370*/  ISETP.GT.U32.AND P0, PT, R15, R26, PT ;  /* 0x0000001a0f00720c */ /* 0x000fc60003f04070 */
[----:B------:R-:W-:-:S04]  /*d380*/  IMAD.HI.U32 R83, R16, R81, RZ ;  /* 0x0000005110537227 */ /* 0x000fc800078e00ff */
[----:B------:R-:W-:Y:S02]  /*d390*/  IMAD.MOV R82, RZ, RZ, -R82 ;  /* 0x000000ffff527224 */ /* 0x000fe400078e0a52 */
[----:B------:R-:W-:Y:S02]  /*d3a0*/  IMAD.MOV R83, RZ, RZ, -R83 ;  /* 0x000000ffff537224 */ /* 0x000fe400078e0a53 */
[----:B------:R-:W-:Y:S01]  /*d3b0*/  @!P1 IMAD.IADD R24, R24, 0x1, -R15 ;  /* 0x0000000118189824 */ /* 0x000fe200078e0a0f */
[C---:B------:R-:W-:Y:S01]  /*d3c0*/  ISETP.GT.U32.AND P1, PT, R15.reuse, R25, PT ;  /* 0x000000190f00720c */ /* 0x040fe20003f24070 */
[C---:B------:R-:W-:Y:S01]  /*d3d0*/  IMAD R76, R15.reuse, R82, R80 ;  /* 0x000000520f4c7224 */ /* 0x040fe200078e0250 */
[----:B------:R-:W-:Y:S01]  /*d3e0*/  IABS R84, R5 ;  /* 0x0000000500547213 */ /* 0x000fe20000000000 */
[----:B0-----:R-:W-:-:S03]  /*d3f0*/  IMAD R5, R15, R83, R81 ;  /* 0x000000530f057224 */ /* 0x001fc600078e0251 */
[----:B------:R0:W-:Y:S01]  /*d400*/  STL [R1+0x4f8], R76 ;  /* 0x0004f84c01007387 */ /* 0x0001e20000100800 */
[----:B------:R-:W-:-:S03]  /*d410*/  @!P0 IMAD.IADD R26, R26, 0x1, -R15 ;  /* 0x000000011a1a8824 */ /* 0x000fc600078e0a0f */
[----:B------:R1:W-:Y:S01]  /*d420*/  STL [R1+0x4ec], R5 ;  /* 0x0004ec0501007387 */ /* 0x0003e20000100800 */
[----:B------:R-:W-:Y:S02]  /*d430*/  @!P6 IMAD.MOV R26, RZ, RZ, -R26 ;  /* 0x000000ffff1ae224 */ /* 0x000fe400078e0a1a */
[C---:B0-----:R-:W-:Y:S02]  /*d440*/  VIADD R76, R0.reuse, 0x19f ;  /* 0x0000019f004c7836 */ /* 0x041fe40000000000 */
[----:B-1----:R-:W-:-:S03]  /*d450*/  VIADD R5, R0, 0x1a0 ;  /* 0x000001a000057836 */ /* 0x002fc60000000000 */
[----:B------:R-:W-:Y:S01]  /*d460*/  STL [R1+0x2468], R76 ;  /* 0x0024684c01007387 */ /* 0x000fe20000100800 */
[----:B------:R-:W-:Y:S01]  /*d470*/  @!P1 IMAD.IADD R25, R25, 0x1, -R15 ;  /* 0x0000000119199824 */ /* 0x000fe200078e0a0f */
[----:B------:R-:W-:Y:S01]  /*d480*/  ISETP.GT.U32.AND P6, PT, R15, R22, PT ;  /* 0x000000160f00720c */ /* 0x000fe20003fc4070 */
[----:B------:R-:W-:Y:S01]  /*d490*/  IMAD.HI.U32 R81, R16, R84, RZ ;  /* 0x0000005410517227 */ /* 0x000fe200078e00ff */
[----:B------:R0:W-:Y:S03]  /*d4a0*/  STL [R1+0x2464], R5 ;  /* 0x0024640501007387 */ /* 0x0001e60000100800 */
[----:B------:R-:W-:Y:S01]  /*d4b0*/  IMAD.MOV R81, RZ, RZ, -R81 ;  /* 0x000000ffff517224 */ /* 0x000fe200078e0a51 */
[----:B------:R-:W-:-:S03]  /*d4c0*/  IABS R82, R5 ;  /* 0x0000000500527213 */ /* 0x000fc60000000000 */
[----:B0-----:R-:W-:-:S04]  /*d4d0*/  IMAD R5, R15, R81, R84 ;  /* 0x000000510f057224 */ /* 0x001fc800078e0254 */
[----:B------:R-:W-:Y:S01]  /*d4e0*/  @!P6 IMAD.IADD R22, R22, 0x1, -R15 ;  /* 0x000000011616e824 */ /* 0x000fe200078e0a0f */
[----:B---3--:R-:W-:Y:S02]  /*d4f0*/  ISETP.GE.AND P1, PT, R92, RZ, PT ;  /* 0x000000ff5c00720c */ /* 0x008fe40003f26270 */
[----:B------:R-:W3:Y:S04]  /*d500*/  LDL R92, [R1+0x2064] ;  /* 0x00206400015c7983 */ /* 0x000ee80000100800 */
[----:B------:R0:W-:Y:S01]  /*d510*/  STL [R1+0x4e4], R5 ;  /* 0x0004e40501007387 */ /* 0x0001e20000100800 */
[----:B----4-:R-:W-:-:S03]  /*d520*/  ISETP.GE.AND P6, PT, R93, RZ, PT ;  /* 0x000000ff5d00720c */ /* 0x010fc60003fc6270 */
[----:B------:R-:W4:Y:S01]  /*d530*/  LDL R93, [R1+0x2060] ;  /* 0x00206000015d7983 */ /* 0x000f220000100800 */
[----:B------:R-:W-:Y:S01]  /*d540*/  @!P2 IMAD.MOV R28, RZ, RZ, -R28 ;  /* 0x000000ffff1ca224 */ /* 0x000fe200078e0a1c */
[C---:B------:R-:W-:Y:S02]  /*d550*/  ISETP.GT.U32.AND P2, PT, R15.reuse, R24, PT ;  /* 0x000000180f00720c */ /* 0x040fe40003f44070 */
[----:B------:R-:W-:Y:S02]  /*d560*/  ISETP.GT.U32.AND P0, PT, R15, R23, PT ;  /* 0x000000170f00720c */ /* 0x000fe40003f04070 */
[----:B------:R-:W-:Y:S01]  /*d570*/  IABS R80, R76 ;  /* 0x0000004c00507213 */ /* 0x000fe20000000000 */
[----:B------:R-:W-:-:S04]  /*d580*/  IMAD.MOV.U32 R81, RZ, RZ, R82 ;  /* 0x000000ffff517224 */ /* 0x000fc800078e0052 */
[----:B------:R-:W-:-:S04]  /*d590*/  IMAD.HI.U32 R82, R16, R80, RZ ;  /* 0x0000005010527227 */ /* 0x000fc800078e00ff */
[--C-:B------:R-:W-:Y:S01]  /*d5a0*/  @!P2 IMAD.IADD R24, R24, 0x1, -R15.reuse ;  /* 0x000000011818a824 */ /* 0x100fe200078e0a0f */
[----:B------:R-:W-:Y:S01]  /*d5b0*/  ISETP.GT.U32.AND P2, PT, R15, R21, PT ;  /* 0x000000150f00720c */ /* 0x000fe20003f44070 */
[----:B------:R-:W-:Y:S02]  /*d5c0*/  @!P0 IMAD.IADD R23, R23, 0x1, -R15 ;  /* 0x0000000117178824 */ /* 0x000fe400078e0a0f */
[----:B------:R-:W-:Y:S02]  /*d5d0*/  IMAD.MOV R82, RZ, RZ, -R82 ;  /* 0x000000ffff527224 */ /* 0x000fe400078e0a52 */
[----:B------:R-:W-:Y:S01]  /*d5e0*/  IMAD.HI.U32 R83, R16, R81, RZ ;  /* 0x0000005110537227 */ /* 0x000fe200078e00ff */
[----:B------:R-:W-:-:S03]  /*d5f0*/  ISETP.GT.U32.AND P0, PT, R15, R23, PT ;  /* 0x000000170f00720c */ /* 0x000fc60003f04070 */
[----:B0-----:R-:W-:Y:S02]  /*d600*/  IMAD R5, R15, R82, R80 ;  /* 0x000000520f057224 */ /* 0x001fe400078e0250 */
[----:B------:R-:W-:Y:S02]  /*d610*/  IMAD.MOV R83, RZ, RZ, -R83 ;  /* 0x000000ffff537224 */ /* 0x000fe400078e0a53 */
[----:B------:R-:W-:Y:S01]  /*d620*/  @!P2 IMAD.IADD R21, R21, 0x1, -R15 ;  /* 0x000000011515a824 */ /* 0x000fe200078e0a0f */
[C---:B------:R-:W-:Y:S01]  /*d630*/  ISETP.GT.U32.AND P2, PT, R15.reuse, R22, PT ;  /* 0x000000160f00720c */ /* 0x040fe20003f44070 */
[----:B------:R0:W-:Y:S01]  /*d640*/  STL [R1+0x4d0], R5 ;  /* 0x0004d00501007387 */ /* 0x0001e20000100800 */
[C---:B------:R-:W-:Y:S02]  /*d650*/  VIADD R80, R0.reuse, 0x1a1 ;  /* 0x000001a100507836 */ /* 0x040fe40000000000 */
[----:B------:R-:W-:Y:S02]  /*d660*/  VIADD R76, R0, 0x1a2 ;  /* 0x000001a2004c7836 */ /* 0x000fe40000000000 */
[----:B0-----:R-:W-:-:S02]  /*d670*/  IMAD R5, R15, R83, R81 ;  /* 0x000000530f057224 */ /* 0x001fc400078e0251 */
[----:B------:R-:W-:Y:S02]  /*d680*/  @!P0 IMAD.IADD R23, R23, 0x1, -R15 ;  /* 0x0000000117178824 */ /* 0x000fe400078e0a0f */
[----:B------:R-:W-:Y:S01]  /*d690*/  @!P1 IMAD.MOV R25, RZ, RZ, -R25 ;  /* 0x000000ffff199224 */ /* 0x000fe200078e0a19 */
[----:B------:R0:W-:Y:S01]  /*d6a0*/  STL [R1+0x4e0], R5 ;  /* 0x0004e00501007387 */ /* 0x0001e20000100800 */
[----:B------:R-:W-:Y:S01]  /*d6b0*/  ISETP.GT.U32.AND P1, PT, R15, R21, PT ;  /* 0x000000150f00720c */ /* 0x000fe20003f24070 */
[----:B------:R-:W-:Y:S02]  /*d6c0*/  @!P6 IMAD.MOV R23, RZ, RZ, -R23 ;  /* 0x000000ffff17e224 */ /* 0x000fe400078e0a17 */
[----:B------:R1:W-:Y:S01]  /*d6d0*/  STL [R1+0x2458], R80 ;  /* 0x0024585001007387 */ /* 0x0003e20000100800 */
[----:B------:R-:W-:Y:S02]  /*d6e0*/  @!P2 IMAD.IADD R22, R22, 0x1, -R15 ;  /* 0x000000011616a824 */ /* 0x000fe400078e0a0f */
[----:B0-----:R-:W-:Y:S01]  /*d6f0*/  VIADD R5, R0, 0x1a3 ;  /* 0x000001a300057836 */ /* 0x001fe20000000000 */
[----:B------:R0:W-:Y:S01]  /*d700*/  STL [R1+0x245c], R76 ;  /* 0x00245c4c01007387 */ /* 0x0001e20000100800 */
[----:B--2---:R-:W-:-:S03]  /*d710*/  ISETP.GE.AND P6, PT, R90, RZ, PT ;  /* 0x000000ff5a00720c */ /* 0x004fc60003fc6270 */
[----:B------:R2:W-:Y:S04]  /*d720*/  STL [R1+0x2460], R5 ;  /* 0x0024600501007387 */ /* 0x0005e80000100800 */
[----:B------:R-:W2:Y:S01]  /*d730*/  LDL R90, [R1+0x2068] ;  /* 0x00206800015a7983 */ /* 0x000ea20000100800 */
[----:B------:R-:W-:Y:S01]  /*d740*/  @!P1 IMAD.IADD R21, R21, 0x1, -R15 ;  /* 0x0000000115159824 */ /* 0x000fe200078e0a0f */
[----:B------:R-:W-:Y:S02]  /*d750*/  ISETP.GE.AND P0, PT, R89, RZ, PT ;  /* 0x000000ff5900720c */ /* 0x000fe40003f06270 */
[----:B------:R-:W2:Y:S01]  /*d760*/  LDL R89, [R1+0x206c] ;  /* 0x00206c0001597983 */ /* 0x000ea20000100800 */
[----:B---3--:R-:W-:-:S03]  /*d770*/  ISETP.GE.AND P2, PT, R92, RZ, PT ;  /* 0x000000ff5c00720c */ /* 0x008fc60003f46270 */
[----:B------:R-:W3:Y:S10]  /*d780*/  LDL R92, [R1+0x2074] ;  /* 0x00207400015c7983 */ /* 0x000ef40000100800 */
[----:B------:R-:W-:Y:S01]  /*d790*/  @!P2 IMAD.MOV R21, RZ, RZ, -R21 ;  /* 0x000000ffff15a224 */ /* 0x000fe200078e0a15 */
[----:B----4-:R-:W-:-:S02]  /*d7a0*/  ISETP.GE.AND P2, PT, R93, RZ, PT ;  /* 0x000000ff5d00720c */ /* 0x010fc40003f46270 */
[----:B------:R-:W4:Y:S01]  /*d7b0*/  LDL R93, [R1+0x204c] ;  /* 0x00204c00015d7983 */ /* 0x000f220000100800 */
[----:B------:R-:W-:Y:S02]  /*d7c0*/  ISETP.GT.U32.AND P1, PT, R15, R19, PT ;  /* 0x000000130f00720c */ /* 0x000fe40003f24070 */
[----:B-1----:R-:W-:Y:S02]  /*d7d0*/  IABS R80, R80 ;  /* 0x0000005000507213 */ /* 0x002fe40000000000 */
[----:B------:R-:W-:-:S03]  /*d7e0*/  IABS R81, R76 ;  /* 0x0000004c00517213 */ /* 0x000fc60000000000 */
[----:B------:R-:W-:Y:S01]  /*d7f0*/  IMAD.HI.U32 R83, R16, R80, RZ ;  /* 0x0000005010537227 */ /* 0x000fe200078e00ff */
[----:B------:R-:W-:-:S03]  /*d800*/  IABS R82, R5 ;  /* 0x0000000500527213 */ /* 0x000fc60000000000 */
[----:B------:R-:W-:-:S04]  /*d810*/  IMAD.HI.U32 R84, R16, R81, RZ ;  /* 0x0000005110547227 */ /* 0x000fc800078e00ff */
[----:B------:R-:W-:Y:S01]  /*d820*/  @!P6 IMAD.MOV R22, RZ, RZ, -R22 ;  /* 0x000000ffff16e224 */ /* 0x000fe200078e0a16 */
[----:B------:R-:W-:Y:S01]  /*d830*/  ISETP.GT.U32.AND P6, PT, R15, R18, PT ;  /* 0x000000120f00720c */ /* 0x000fe20003fc4070 */
[----:B------:R-:W-:Y:S02]  /*d840*/  IMAD.MOV R83, RZ, RZ, -R83 ;  /* 0x000000ffff537224 */ /* 0x000fe400078e0a53 */
[----:B------:R-:W-:Y:S02]  /*d850*/  IMAD.MOV R84, RZ, RZ, -R84 ;  /* 0x000000ffff547224 */ /* 0x000fe400078e0a54 */
[----:B------:R-:W-:Y:S02]  /*d860*/  @!P1 IMAD.IADD R19, R19, 0x1, -R15 ;  /* 0x0000000113139824 */ /* 0x000fe400078e0a0f */
[----:B------:R-:W-:-:S04]  /*d870*/  IMAD.HI.U32 R85, R16, R82, RZ ;  /* 0x0000005210557227 */ /* 0x000fc800078e00ff */
[C---:B0-----:R-:W-:Y:S02]  /*d880*/  IMAD R76, R15.reuse, R83, R80 ;  /* 0x000000530f4c7224 */ /* 0x041fe400078e0250 */
[C---:B--2---:R-:W-:Y:S01]  /*d890*/  IMAD R5, R15.reuse, R84, R81 ;  /* 0x000000540f057224 */ /* 0x044fe200078e0251 */
[C---:B------:R-:W-:Y:S01]  /*d8a0*/  ISETP.GT.U32.AND P1, PT, R15.reuse, R19, PT ;  /* 0x000000130f00720c */ /* 0x040fe20003f24070 */
[----:B------:R-:W-:Y:S01]  /*d8b0*/  IMAD.MOV R85, RZ, RZ, -R85 ;  /* 0x000000ffff557224 */ /* 0x000fe200078e0a55 */
[----:B------:R-:W-:Y:S01]  /*d8c0*/  STL [R1+0x4c4], R76 ;  /* 0x0004c44c01007387 */ /* 0x000fe20000100800 */
[----:B------:R-:W-:Y:S01]  /*d8d0*/  @!P0 IMAD.MOV R24, RZ, RZ, -R24 ;  /* 0x000000ffff188224 */ /* 0x000fe200078e0a18 */
[----:B------:R-:W-:Y:S02]  /*d8e0*/  ISETP.GT.U32.AND P0, PT, R15, R20, PT ;  /* 0x000000140f00720c */ /* 0x000fe40003f04070 */
[----:B------:R0:W-:Y:S01]  /*d8f0*/  STL [R1+0x4cc], R5 ;  /* 0x0004cc0501007387 */ /* 0x0001e20000100800 */
[----:B------:R-:W-:-:S02]  /*d900*/  @!P6 IMAD.IADD R18, R18, 0x1, -R15 ;  /* 0x000000011212e824 */ /* 0x000fc400078e0a0f */
[C---:B------:R-:W-:Y:S02]  /*d910*/  VIADD R80, R0.reuse, 0x1a4 ;  /* 0x000001a400507836 */ /* 0x040fe40000000000 */
[C---:B------:R-:W-:Y:S02]  /*d920*/  VIADD R81, R0.reuse, 0x1a5 ;  /* 0x000001a500517836 */ /* 0x040fe40000000000 */
[C---:B0-----:R-:W-:Y:S02]  /*d930*/  IMAD R5, R15.reuse, R85, R82 ;  /* 0x000000550f057224 */ /* 0x041fe400078e0252 */
[----:B------:R-:W-:Y:S01]  /*d940*/  VIADD R76, R0, 0x1a6 ;  /* 0x000001a6004c7836 */ /* 0x000fe20000000000 */
[----:B------:R-:W-:Y:S02]  /*d950*/  ISETP.GT.U32.AND P6, PT, R15, R18, PT ;  /* 0x000000120f00720c */ /* 0x000fe40003fc4070 */
[----:B------:R0:W-:Y:S01]  /*d960*/  STL [R1+0x4c8], R5 ;  /* 0x0004c80501007387 */ /* 0x0001e20000100800 */
[----:B------:R-:W-:-:S03]  /*d970*/  @!P1 IMAD.IADD R19, R19, 0x1, -R15 ;  /* 0x0000000113139824 */ /* 0x000fc600078e0a0f */
[----:B------:R1:W-:Y:S01]  /*d980*/  STL [R1+0x2448], R80 ;  /* 0x0024485001007387 */ /* 0x0003e20000100800 */
[----:B0-----:R-:W-:-:S03]  /*d990*/  VIADD R5, R0, 0x1a7 ;  /* 0x000001a700057836 */ /* 0x001fc60000000000 */
[----:B------:R0:W-:Y:S01]  /*d9a0*/  STL [R1+0x2450], R81 ;  /* 0x0024505101007387 */ /* 0x0001e20000100800 */
[----:B------:R-:W-:-:S03]  /*d9b0*/  ISETP.GE.AND P1, PT, R90, RZ, PT ;  /* 0x000000ff5a00720c */ /* 0x000fc60003f26270 */
[----:B------:R2:W-:Y:S01]  /*d9c0*/  STL [R1+0x244c], R76 ;  /* 0x00244c4c01007387 */ /* 0x0005e20000100800 */
[----:B------:R-:W-:-:S03]  /*d9d0*/  @!P0 IMAD.IADD R20, R20, 0x1, -R15 ;  /* 0x0000000114148824 */ /* 0x000fc600078e0a0f */
[----:B------:R0:W-:Y:S04]  /*d9e0*/  STL [R1+0x2454], R5 ;  /* 0x0024540501007387 */ /* 0x0001e80000100800 */
[----:B------:R-:W2:Y:S01]  /*d9f0*/  LDL R90, [R1+0x2050] ;  /* 0x00205000015a7983 */ /* 0x000ea20000100800 */
[----:B------:R-:W-:Y:S01]  /*da00*/  ISETP.GT.U32.AND P0, PT, R15, R20, PT ;  /* 0x000000140f00720c */ /* 0x000fe20003f04070 */
[----:B------:R-:W-:-:S04]  /*da10*/  @!P6 IMAD.IADD R18, R18, 0x1, -R15 ;  /* 0x000000011212e824 */ /* 0x000fc800078e0a0f */
[----:B------:R-:W-:-:S08]  /*da20*/  @!P1 IMAD.MOV R18, RZ, RZ, -R18 ;  /* 0x000000ffff129224 */ /* 0x000fd000078e0a12 */
[----:B------:R-:W-:-:S04]  /*da30*/  @!P0 IMAD.IADD R20, R20, 0x1, -R15 ;  /* 0x0000000114148824 */ /* 0x000fc800078e0a0f */
[----:B------:R-:W-:Y:S01]  /*da40*/  @!P2 IMAD.MOV R20, RZ, RZ, -R20 ;  /* 0x000000ffff14a224 */ /* 0x000fe200078e0a14 */
[----:B------:R-:W-:Y:S02]  /*da50*/  ISETP.GE.AND P2, PT, R89, RZ, PT ;  /* 0x000000ff5900720c */ /* 0x000fe40003f46270 */
[----:B------:R-:W2:Y:S11]  /*da60*/  LDL R89, [R1+0x2054] ;  /* 0x0020540001597983 */ /* 0x000eb60000100800 */
[----:B------:R-:W-:Y:S01]  /*da70*/  @!P2 IMAD.MOV R19, RZ, RZ, -R19 ;  /* 0x000000ffff13a224 */ /* 0x000fe200078e0a13 */
[----:B---3--:R-:W-:-:S02]  /*da80*/  ISETP.GE.AND P2, PT, R92, RZ, PT ;  /* 0x000000ff5c00720c */ /* 0x008fc40003f46270 */
[----:B------:R-:W3:Y:S01]  /*da90*/  LDL R92, [R1+0x205c] ;  /* 0x00205c00015c7983 */ /* 0x000ee20000100800 */
[----:B----4-:R-:W-:-:S03]  /*daa0*/  ISETP.GE.AND P1, PT, R93, RZ, PT ;  /* 0x000000ff5d00720c */ /* 0x010fc60003f26270 */
[----:B------:R-:W4:Y:S01]  /*dab0*/  LDL R93, [R1+0x2058] ;  /* 0x00205800015d7983 */ /* 0x000f220000100800 */
[C---:B------:R-:W-:Y:S02]  /*dac0*/  ISETP.GT.U32.AND P6, PT, R15.reuse, R11, PT ;  /* 0x0000000b0f00720c */ /* 0x040fe40003fc4070 */
[----:B------:R-:W-:Y:S02]  /*dad0*/  ISETP.GT.U32.AND P0, PT, R15, R17, PT ;  /* 0x000000110f00720c */ /* 0x000fe40003f04070 */
[----:B-1----:R-:W-:Y:S02]  /*dae0*/  IABS R80, R80 ;  /* 0x0000005000507213 */ /* 0x002fe40000000000 */
[----:B0-----:R-:W-:-:S07]  /*daf0*/  IABS R81, R81 ;  /* 0x0000005100517213 */ /* 0x001fce0000000000 */
[----:B------:R-:W-:-:S05]  /*db00*/  @!P6 IMAD.IADD R11, R11, 0x1, -R15 ;  /* 0x000000010b0be824 */ /* 0x000fca00078e0a0f */
[----:B------:R-:W-:Y:S01]  /*db10*/  ISETP.GT.U32.AND P6, PT, R15, R11, PT ;  /* 0x0000000b0f00720c */ /* 0x000fe20003fc4070 */
[C---:B------:R-:W-:Y:S01]  /*db20*/  IMAD.HI.U32 R86, R16.reuse, R80, RZ ;  /* 0x0000005010567227 */ /* 0x040fe200078e00ff */
[----:B------:R-:W-:Y:S02]  /*db30*/  IABS R82, R76 ;  /* 0x0000004c00527213 */ /* 0x000fe40000000000 */
[----:B------:R-:W-:Y:S01]  /*db40*/  IABS R83, R5 ;  /* 0x0000000500537213 */ /* 0x000fe20000000000 */
[----:B------:R-:W-:Y:S02]  /*db50*/  @!P0 IMAD.IADD R17, R17, 0x1, -R15 ;  /* 0x0000000111118824 */ /* 0x000fe400078e0a0f */
[----:B------:R-:W-:-:S04]  /*db60*/  IMAD.HI.U32 R87, R16, R81, RZ ;  /* 0x0000005110577227 */ /* 0x000fc800078e00ff */
[----:B------:R-:W-:Y:S01]  /*db70*/  IMAD.MOV R86, RZ, RZ, -R86 ;  /* 0x000000ffff567224 */ /* 0x000fe200078e0a56 */
[----:B------:R-:W-:Y:S01]  /*db80*/  ISETP.GT.U32.AND P0, PT, R15, R17, PT ;  /* 0x000000110f00720c */ /* 0x000fe20003f04070 */
[----:B------:R-:W-:Y:S02]  /*db90*/  IMAD.MOV R87, RZ, RZ, -R87 ;  /* 0x000000ffff577224 */ /* 0x000fe400078e0a57 */
[----:B------:R-:W-:-:S04]  /*dba0*/  IMAD.HI.U32 R84, R16, R82, RZ ;  /* 0x0000005210547227 */ /* 0x000fc800078e00ff */
[----:B------:R-:W-:-:S04]  /*dbb0*/  IMAD.HI.U32 R85, R16, R83, RZ ;  /* 0x0000005310557227 */ /* 0x000fc800078e00ff */
[----:B------:R-:W-:Y:S01]  /*dbc0*/  @!P6 IMAD.IADD R11, R11, 0x1, -R15 ;  /* 0x000000010b0be824 */ /* 0x000fe200078e0a0f */
[C---:B------:R-:W-:Y:S01]  /*dbd0*/  ISETP.GT.U32.AND P6, PT, R15.reuse, R8, PT ;  /* 0x000000080f00720c */ /* 0x040fe20003fc4070 */
[C---:B--2---:R-:W-:Y:S02]  /*dbe0*/  IMAD R76, R15.reuse, R86, R80 ;  /* 0x000000560f4c7224 */ /* 0x044fe400078e0250 */
[----:B------:R-:W-:Y:S02]  /*dbf0*/  IMAD R5, R15, R87, R81 ;  /* 0x000000570f057224 */ /* 0x000fe400078e0251 */
[----:B------:R-:W-:Y:S02]  /*dc00*/  IMAD.MOV R84, RZ, RZ, -R84 ;  /* 0x000000ffff547224 */ /* 0x000fe400078e0a54 */
[----:B------:R-:W-:Y:S01]  /*dc10*/  IMAD.MOV R85, RZ, RZ, -R85 ;  /* 0x000000ffff557224 */ /* 0x000fe200078e0a55 */
[----:B------:R0:W-:Y:S01]  /*dc20*/  STL [R1+0x4ac], R76 ;  /* 0x0004ac4c01007387 */ /* 0x0001e20000100800 */
[----:B------:R-:W-:-:S03]  /*dc30*/  VIADD R81, R0, 0x1a8 ;  /* 0x000001a800517836 */ /* 0x000fc60000000000 */
[----:B------:R1:W-:Y:S01]  /*dc40*/  STL [R1+0x4a8], R5 ;  /* 0x0004a80501007387 */ /* 0x0003e20000100800 */
[----:B------:R-:W-:Y:S02]  /*dc50*/  @!P0 IMAD.IADD R17, R17, 0x1, -R15 ;  /* 0x0000000111118824 */ /* 0x000fe400078e0a0f */
[C---:B0-----:R-:W-:Y:S02]  /*dc60*/  IMAD R76, R15.reuse, R84, R82 ;  /* 0x000000540f4c7224 */ /* 0x041fe400078e0252 */
[----:B-1----:R-:W-:-:S03]  /*dc70*/  IMAD R5, R15, R85, R83 ;  /* 0x000000550f057224 */ /* 0x002fc600078e0253 */
[----:B------:R0:W-:Y:S01]  /*dc80*/  STL [R1+0x4b4], R76 ;  /* 0x0004b44c01007387 */ /* 0x0001e20000100800 */
[C---:B------:R-:W-:Y:S01]  /*dc90*/  VIADD R82, R0.reuse, 0x1a9 ;  /* 0x000001a900527836 */ /* 0x040fe20000000000 */
[----:B------:R-:W-:Y:S01]  /*dca0*/  ISETP.GT.U32.AND P0, PT, R15, R10, PT ;  /* 0x0000000a0f00720c */ /* 0x000fe20003f04070 */
[----:B------:R-:W-:Y:S01]  /*dcb0*/  VIADD R80, R0, 0x1aa ;  /* 0x000001aa00507836 */ /* 0x000fe20000000000 */
[----:B------:R1:W-:Y:S01]  /*dcc0*/  STL [R1+0x4b0], R5 ;  /* 0x0004b00501007387 */ /* 0x0003e20000100800 */
[----:B------:R-:W-:-:S03]  /*dcd0*/  @!P6 IMAD.IADD R8, R8, 0x1, -R15 ;  /* 0x000000010808e824 */ /* 0x000fc600078e0a0f */
[----:B------:R2:W-:Y:S01]  /*dce0*/  STL [R1+0x2434], R81 ;  /* 0x0024345101007387 */ /* 0x0005e20000100800 */
[----:B0-----:R-:W-:-:S03]  /*dcf0*/  VIADD R76, R0, 0x1ab ;  /* 0x000001ab004c7836 */ /* 0x001fc60000000000 */
[----:B------:R0:W-:Y:S01]  /*dd00*/  STL [R1+0x2438], R82 ;  /* 0x0024385201007387 */ /* 0x0001e20000100800 */
[----:B-1----:R-:W-:-:S03]  /*dd10*/  VIADD R5, R0, 0x1ac ;  /* 0x000001ac00057836 */ /* 0x002fc60000000000 */
[----:B------:R1:W-:Y:S01]  /*dd20*/  STL [R1+0x243c], R80 ;  /* 0x00243c5001007387 */ /* 0x0003e20000100800 */
[----:B------:R-:W-:Y:S01]  /*dd30*/  @!P1 IMAD.MOV R11, RZ, RZ, -R11 ;  /* 0x000000ffff0b9224 */ /* 0x000fe200078e0a0b */
[----:B------:R-:W-:Y:S02]  /*dd40*/  ISETP.GE.AND P6, PT, R90, RZ, PT ;  /* 0x000000ff5a00720c */ /* 0x000fe40003fc6270 */
[----:B------:R-:W-:Y:S01]  /*dd50*/  STL [R1+0x2444], R76 ;  /* 0x0024444c01007387 */ /* 0x000fe20000100800 */
[----:B------:R-:W-:-:S03]  /*dd60*/  ISETP.GT.U32.AND P1, PT, R15, R8, PT ;  /* 0x000000080f00720c */ /* 0x000fc60003f24070 */
[----:B------:R0:W-:Y:S04]  /*dd70*/  STL [R1+0x2440], R5 ;  /* 0x0024400501007387 */ /* 0x0001e80000100800 */
[----:B------:R-:W4:Y:S01]  /*dd80*/  LDL R90, [R1+0x2034] ;  /* 0x00203400015a7983 */ /* 0x000f220000100800 */
[----:B------:R-:W-:-:S03]  /*dd90*/  @!P0 IMAD.IADD R10, R10, 0x1, -R15 ;  /* 0x000000010a0a8824 */ /* 0x000fc600078e0a0f */
[----:B------:R-:W4:Y:S02]  /*dda0*/  LDL R91, [R1+0x2038] ;  /* 0x00203800015b7983 */ /* 0x000f240000100800 */
[----:B------:R-:W-:Y:S01]  /*ddb0*/  ISETP.GT.U32.AND P0, PT, R15, R10, PT ;  /* 0x0000000a0f00720c */ /* 0x000fe20003f04070 */
[----:B------:R-:W-:Y:S01]  /*ddc0*/  @!P1 IMAD.IADD R8, R8, 0x1, -R15 ;  /* 0x0000000108089824 */ /* 0x000fe200078e0a0f */
[----:B--2---:R-:W-:Y:S02]  /*ddd0*/  IABS R81, R81 ;  /* 0x0000005100517213 */ /* 0x004fe40000000000 */
[----:B0-----:R-:W-:-:S03]  /*dde0*/  IABS R82, R82 ;  /* 0x0000005200527213 */ /* 0x001fc60000000000 */
[----:B------:R-:W-:-:S04]  /*ddf0*/  IMAD.HI.U32 R85, R16, R81, RZ ;  /* 0x0000005110557227 */ /* 0x000fc800078e00ff */
[----:B------:R-:W-:-:S04]  /*de00*/  IMAD.HI.U32 R86, R16, R82, RZ ;  /* 0x0000005210567227 */ /* 0x000fc800078e00ff */
[----:B------:R-:W-:Y:S01]  /*de10*/  @!P0 IMAD.IADD R10, R10, 0x1, -R15 ;  /* 0x000000010a0a8824 */ /* 0x000fe200078e0a0f */
[----:B------:R-:W-:Y:S01]  /*de20*/  ISETP.GE.AND P0, PT, R89, RZ, PT ;  /* 0x000000ff5900720c */ /* 0x000fe20003f06270 */
[----:B------:R-:W-:Y:S01]  /*de30*/  IMAD.MOV R85, RZ, RZ, -R85 ;  /* 0x000000ffff557224 */ /* 0x000fe200078e0a55 */
[----:B------:R-:W-:Y:S01]  /*de40*/  IABS R83, R80 ;  /* 0x0000005000537213 */ /* 0x000fe20000000000 */
[----:B------:R-:W-:Y:S01]  /*de50*/  IMAD.MOV R86, RZ, RZ, -R86 ;  /* 0x000000ffff567224 */ /* 0x000fe200078e0a56 */
[----:B-1----:R-:W-:Y:S01]  /*de60*/  IABS R80, R5 ;  /* 0x0000000500507213 */ /* 0x002fe20000000000 */
[C---:B------:R-:W-:Y:S02]  /*de70*/  IMAD R5, R15.reuse, R85, R81 ;  /* 0x000000550f057224 */ /* 0x040fe400078e0251 */
[----:B------:R-:W-:-:S06]  /*de80*/  IMAD R81, R15, R86, R82 ;  /* 0x000000560f517224 */ /* 0x000fcc00078e0252 */
[----:B------:R-:W-:Y:S01]  /*de90*/  @!P0 IMAD.MOV R10, RZ, RZ, -R10 ;  /* 0x000000ffff0a8224 */ /* 0x000fe200078e0a0a */
[----:B---3--:R-:W-:Y:S02]  /*dea0*/  ISETP.GE.AND P0, PT, R92, RZ, PT ;  /* 0x000000ff5c00720c */ /* 0x008fe40003f06270 */
[----:B----4-:R-:W-:Y:S02]  /*deb0*/  ISETP.GE.AND P1, PT, R93, RZ, PT ;  /* 0x000000ff5d00720c */ /* 0x010fe40003f26270 */
[----:B------:R-:W2:Y:S04]  /*dec0*/  LDL R93, [R1+0x2040] ;  /* 0x00204000015d7983 */ /* 0x000ea80000100800 */
[----:B------:R0:W-:Y:S04]  /*ded0*/  STL [R1+0x47c], R5 ;  /* 0x00047c0501007387 */ /* 0x0001e80000100800 */
[----:B------:R1:W-:Y:S04]  /*dee0*/  STL [R1+0x478], R81 ;  /* 0x0004785101007387 */ /* 0x0003e80000100800 */
[----:B------:R-:W3:Y:S01]  /*def0*/  LDL R92, [R1+0x203c] ;  /* 0x00203c00015c7983 */ /* 0x000ee20000100800 */
[----:B------:R-:W-:Y:S01]  /*df00*/  @!P2 IMAD.MOV R17, RZ, RZ, -R17 ;  /* 0x000000ffff11a224 */ /* 0x000fe200078e0a11 */
[----:B------:R-:W-:-:S13]  /*df10*/  ISETP.GT.U32.AND P2, PT, R15, R9, PT ;  /* 0x000000090f00720c */ /* 0x000fda0003f44070 */
[----:B------:R-:W-:-:S05]  /*df20*/  @!P2 IMAD.IADD R9, R9, 0x1, -R15 ;  /* 0x000000010909a824 */ /* 0x000fca00078e0a0f */
[----:B------:R-:W-:-:S13]  /*df30*/  ISETP.GT.U32.AND P2, PT, R15, R9, PT ;  /* 0x000000090f00720c */ /* 0x000fda0003f44070 */
[----:B------:R-:W-:Y:S01]  /*df40*/  @!P2 IMAD.IADD R9, R9, 0x1, -R15 ;  /* 0x000000010909a824 */ /* 0x000fe200078e0a0f */
[----:B------:R-:W-:Y:S01]  /*df50*/  ISETP.GT.U32.AND P2, PT, R15, R7, PT ;  /* 0x000000070f00720c */ /* 0x000fe20003f44070 */
[----:B------:R-:W-:-:S12]  /*df60*/  @!P0 IMAD.MOV R8, RZ, RZ, -R8 ;  /* 0x000000ffff088224 */ /* 0x000fd800078e0a08 */
[----:B------:R-:W-:-:S05]  /*df70*/  @!P2 IMAD.IADD R7, R7, 0x1, -R15 ;  /* 0x000000010707a824 */ /* 0x000fca00078e0a0f */
[C---:B------:R-:W-:Y:S02]  /*df80*/  ISETP.GT.U32.AND P0, PT, R15.reuse, R7, PT ;  /* 0x000000070f00720c */ /* 0x040fe40003f04070 */
[----:B------:R-:W-:Y:S02]  /*df90*/  ISETP.GT.U32.AND P2, PT, R15, R3, PT ;  /* 0x000000030f00720c */ /* 0x000fe40003f44070 */
[----:B------:R-:W-:Y:S01]  /*dfa0*/  IABS R84, R76 ;  /* 0x0000004c00547213 */ /* 0x000fe20000000000 */
[----:B------:R-:W-:-:S04]  /*dfb0*/  IMAD.HI.U32 R87, R16, R83, RZ ;  /* 0x0000005310577227 */ /* 0x000fc800078e00ff */
[----:B------:R-:W-:-:S04]  /*dfc0*/  @!P6 IMAD.MOV R9, RZ, RZ, -R9 ;  /* 0x000000ffff09e224 */ /* 0x000fc800078e0a09 */
[----:B------:R-:W-:Y:S01]  /*dfd0*/  @!P0 IMAD.IADD R7, R7, 0x1, -R15 ;  /* 0x0000000107078824 */ /* 0x000fe200078e0a0f */
[C---:B------:R-:W-:Y:S01]  /*dfe0*/  ISETP.GT.U32.AND P0, PT, R15.reuse, R45, PT ;  /* 0x0000002d0f00720c */ /* 0x040fe20003f04070 */
[----:B------:R-:W-:Y:S01]  /*dff0*/  IMAD.HI.U32 R88, R16, R84, RZ ;  /* 0x0000005410587227 */ /* 0x000fe200078e00ff */
[----:B------:R-:W-:-:S03]  /*e000*/  ISETP.GT.U32.AND P6, PT, R15, R6, PT ;  /* 0x000000060f00720c */ /* 0x000fc60003fc4070 */
[----:B------:R-:W-:Y:S02]  /*e010*/  @!P2 IMAD.IADD R3, R3, 0x1, -R15 ;  /* 0x000000010303a824 */ /* 0x000fe400078e0a0f */
[----:B------:R-:W-:Y:S02]  /*e020*/  IMAD.MOV R87, RZ, RZ, -R87 ;  /* 0x000000ffff577224 */ /* 0x000fe400078e0a57 */
[----:B------:R-:W-:Y:S01]  /*e030*/  IMAD.MOV R88, RZ, RZ, -R88 ;  /* 0x000000ffff587224 */ /* 0x000fe200078e0a58 */
[----:B------:R-:W-:Y:S01]  /*e040*/  ISETP.GT.U32.AND P2, PT, R15, R3, PT ;  /* 0x000000030f00720c */ /* 0x000fe20003f44070 */
[----:B------:R-:W-:-:S04]  /*e050*/  IMAD.HI.U32 R89, R16, R80, RZ ;  /* 0x0000005010597227 */ /* 0x000fc800078e00ff */
[C---:B------:R-:W-:Y:S02]  /*e060*/  IMAD R76, R15.reuse, R87, R83 ;  /* 0x000000570f4c7224 */ /* 0x040fe400078e0253 */
[----:B0-----:R-:W-:Y:S02]  /*e070*/  IMAD R5, R15, R88, R84 ;  /* 0x000000580f057224 */ /* 0x001fe400078e0254 */
[----:B------:R-:W-:Y:S02]  /*e080*/  IMAD.MOV R89, RZ, RZ, -R89 ;  /* 0x000000ffff597224 */ /* 0x000fe400078e0a59 */
[--C-:B------:R-:W-:Y:S01]  /*e090*/  @!P0 IMAD.IADD R45, R45, 0x1, -R15.reuse ;  /* 0x000000012d2d8824 */ /* 0x100fe200078e0a0f */
[----:B------:R-:W-:Y:S01]  /*e0a0*/  ISETP.GE.AND P0, PT, R90, RZ, PT ;  /* 0x000000ff5a00720c */ /* 0x000fe20003f06270 */
[----:B------:R-:W-:Y:S01]  /*e0b0*/  STL [R1+0x494], R76 ;  /* 0x0004944c01007387 */ /* 0x000fe20000100800 */
[----:B------:R-:W-:-:S03]  /*e0c0*/  @!P6 IMAD.IADD R6, R6, 0x1, -R15 ;  /* 0x000000010606e824 */ /* 0x000fc600078e0a0f */
[----:B------:R0:W-:Y:S01]  /*e0d0*/  STL [R1+0x48c], R5 ;  /* 0x00048c0501007387 */ /* 0x0001e20000100800 */
[C---:B-1----:R-:W-:Y:S01]  /*e0e0*/  VIADD R81, R0.reuse, 0x1ad ;  /* 0x000001ad00517836 */ /* 0x042fe20000000000 */
[----:B------:R-:W-:Y:S01]  /*e0f0*/  ISETP.GT.U32.AND P6, PT, R15, R6, PT ;  /* 0x000000060f00720c */ /* 0x000fe20003fc4070 */
[----:B------:R-:W-:Y:S02]  /*e100*/  @!P2 IMAD.IADD R3, R3, 0x1, -R15 ;  /* 0x000000010303a824 */ /* 0x000fe400078e0a0f */
[----:B0-----:R-:W-:Y:S02]  /*e110*/  IMAD R5, R15, R89, R80 ;  /* 0x000000590f057224 */ /* 0x001fe400078e0250 */
[----:B------:R-:W-:-:S03]  /*e120*/  VIADD R76, R0, 0x1ae ;  /* 0x000001ae004c7836 */ /* 0x000fc60000000000 */
[----:B------:R0:W-:Y:S01]  /*e130*/  STL [R1+0x490], R5 ;  /* 0x0004900501007387 */ /* 0x0001e20000100800 */
[----:B------:R-:W-:Y:S01]  /*e140*/  ISETP.GE.AND P2, PT, R91, RZ, PT ;  /* 0x000000ff5b00720c */ /* 0x000fe20003f46270 */
[----:B------:R-:W-:Y:S02]  /*e150*/  @!P0 IMAD.MOV R3, RZ, RZ, -R3 ;  /* 0x000000ffff038224 */ /* 0x000fe400078e0a03 */
[----:B------:R1:W-:Y:S01]  /*e160*/  STL [R1+0x2428], R81 ;  /* 0x0024285101007387 */ /* 0x0003e20000100800 */
[----:B0-----:R-:W-:-:S03]  /*e170*/  VIADD R5, R0, 0x1af ;  /* 0x000001af00057836 */ /* 0x001fc60000000000 */
[----:B------:R0:W-:Y:S04]  /*e180*/  STL [R1+0x242c], R76 ;  /* 0x00242c4c01007387 */ /* 0x0001e80000100800 */
[----:B------:R4:W-:Y:S01]  /*e190*/  STL [R1+0x2430], R5 ;  /* 0x0024300501007387 */ /* 0x0009e20000100800 */
[----:B------:R-:W-:Y:S01]  /*e1a0*/  @!P6 IMAD.IADD R6, R6, 0x1, -R15 ;  /* 0x000000010606e824 */ /* 0x000fe200078e0a0f */
[----:B------:R-:W-:Y:S01]  /*e1b0*/  IABS R82, R81 ;  /* 0x0000005100527213 */ /* 0x000fe20000000000 */
[----:B------:R-:W-:Y:S01]  /*e1c0*/  @!P1 IMAD.MOV R7, RZ, RZ, -R7 ;  /* 0x000000ffff079224 */ /* 0x000fe200078e0a07 */
[----:B------:R-:W-:Y:S01]  /*e1d0*/  IABS R80, R76 ;  /* 0x0000004c00507213 */ /* 0x000fe20000000000 */
[----:B------:R-:W-:Y:S01]  /*e1e0*/  @!P2 IMAD.MOV R6, RZ, RZ, -R6 ;  /* 0x000000ffff06a224 */ /* 0x000fe200078e0a06 */
[----:B------:R-:W-:Y:S01]  /*e1f0*/  ISETP.GT.U32.AND P2, PT, R15, R48, PT ;  /* 0x000000300f00720c */ /* 0x000fe20003f44070 */
[----:B------:R-:W4:-:S12]  /*e200*/  LDL R90, [R1+0x2020] ;  /* 0x00202000015a7983 */ /* 0x000f180000100800 */
[----:B------:R-:W-:Y:S01]  /*e210*/  @!P2 IMAD.IADD R48, R48, 0x1, -R15 ;  /* 0x000000013030a824 */ /* 0x000fe200078e0a0f */
[----:B--2---:R-:W-:Y:S02]  /*e220*/  ISETP.GE.AND P0, PT, R93, RZ, PT ;  /* 0x000000ff5d00720c */ /* 0x004fe40003f06270 */
[----:B------:R-:W2:Y:S01]  /*e230*/  LDL R93, [R1+0x2044] ;  /* 0x00204400015d7983 */ /* 0x000ea20000100800 */
[----:B---3--:R-:W-:-:S03]  /*e240*/  ISETP.GE.AND P2, PT, R92, RZ, PT ;  /* 0x000000ff5c00720c */ /* 0x008fc60003f46270 */
[----:B------:R-:W3:Y:S01]  /*e250*/  LDL R92, [R1+0x2018] ;  /* 0x00201800015c7983 */ /* 0x000ee20000100800 */
[----:B------:R-:W-:-:S13]  /*e260*/  ISETP.GT.U32.AND P6, PT, R15, R46, PT ;  /* 0x0000002e0f00720c */ /* 0x000fda0003fc4070 */
[----:B------:R-:W-:Y:S01]  /*e270*/  @!P6 IMAD.IADD R46, R46, 0x1, -R15 ;  /* 0x000000012e2ee824 */ /* 0x000fe200078e0a0f */
[----:B------:R-:W-:-:S13]  /*e280*/  ISETP.GT.U32.AND P6, PT, R15, R45, PT ;  /* 0x0000002d0f00720c */ /* 0x000fda0003fc4070 */
[----:B------:R-:W-:Y:S01]  /*e290*/  @!P6 IMAD.IADD R45, R45, 0x1, -R15 ;  /* 0x000000012d2de824 */ /* 0x000fe200078e0a0f */
[C---:B------:R-:W-:Y:S02]  /*e2a0*/  ISETP.GT.U32.AND P6, PT, R15.reuse, R49, PT ;  /* 0x000000310f00720c */ /* 0x040fe40003fc4070 */
[----:B------:R-:W-:Y:S02]  /*e2b0*/  ISETP.GT.U32.AND P1, PT, R15, R46, PT ;  /* 0x0000002e0f00720c */ /* 0x000fe40003f24070 */
[----:B-1----:R-:W-:Y:S01]  /*e2c0*/  IABS R81, R5 ;  /* 0x0000000500517213 */ /* 0x002fe20000000000 */
[----:B------:R-:W-:-:S08]  /*e2d0*/  IMAD.HI.U32 R85, R16, R82, RZ ;  /* 0x0000005210557227 */ /* 0x000fd000078e00ff */
[----:B------:R-:W-:Y:S02]  /*e2e0*/  @!P6 IMAD.IADD R49, R49, 0x1, -R15 ;  /* 0x000000013131e824 */ /* 0x000fe400078e0a0f */
[----:B------:R-:W-:-:S03]  /*e2f0*/  IMAD.HI.U32 R83, R16, R80, RZ ;  /* 0x0000005010537227 */ /* 0x000fc600078e00ff */
[----:B------:R-:W-:Y:S01]  /*e300*/  ISETP.GT.U32.AND P6, PT, R15, R49, PT ;  /* 0x000000310f00720c */ /* 0x000fe20003fc4070 */
[----:B------:R-:W-:-:S04]  /*e310*/  IMAD.HI.U32 R84, R16, R81, RZ ;  /* 0x0000005110547227 */ /* 0x000fc800078e00ff */
[----:B------:R-:W-:Y:S02]  /*e320*/  IMAD.MOV R85, RZ, RZ, -R85 ;  /* 0x000000ffff557224 */ /* 0x000fe400078e0a55 */
[----:B------:R-:W-:Y:S02]  /*e330*/  IMAD.MOV R83, RZ, RZ, -R83 ;  /* 0x000000ffff537224 */ /* 0x000fe400078e0a53 */
[----:B------:R-:W-:Y:S02]  /*e340*/  IMAD.MOV R84, RZ, RZ, -R84 ;  /* 0x000000ffff547224 */ /* 0x000fe400078e0a54 */
[----:B------:R-:W-:Y:S01]  /*e350*/  @!P1 IMAD.IADD R46, R46, 0x1, -R15 ;  /* 0x000000012e2e9824 */ /* 0x000fe200078e0a0f */
[C---:B------:R-:W-:Y:S01]  /*e360*/  ISETP.GT.U32.AND P1, PT, R15.reuse, R51, PT ;  /* 0x000000330f00720c */ /* 0x040fe20003f24070 */
[C---:B------:R-:W-:Y:S02]  /*e370*/  IMAD R82, R15.reuse, R85, R82 ;  /* 0x000000550f527224 */ /* 0x040fe400078e0252 */
[----:B0-----:R-:W-:-:S02]  /*e380*/  IMAD R76, R15, R83, R80 ;  /* 0x000000530f4c7224 */ /* 0x001fc400078e0250 */
[----:B----4-:R-:W-:Y:S01]  /*e390*/  IMAD R5, R15, R84, R81 ;  /* 0x000000540f057224 */ /* 0x010fe200078e0251 */
[----:B------:R-:W-:Y:S01]  /*e3a0*/  STL [R1+0x46c], R82 ;  /* 0x00046c5201007387 */ /* 0x000fe20000100800 */
[----:B------:R-:W-:-:S03]  /*e3b0*/  @!P6 IMAD.IADD R49, R49, 0x1, -R15 ;  /* 0x000000013131e824 */ /* 0x000fc600078e0a0f */
[----:B------:R0:W-:Y:S04]  /*e3c0*/  STL [R1+0x474], R76 ;  /* 0x0004744c01007387 */ /* 0x0001e80000100800 */
[----:B------:R1:W-:Y:S01]  /*e3d0*/  STL [R1+0x470], R5 ;  /* 0x0004700501007387 */ /* 0x0003e20000100800 */
[----:B------:R-:W-:-:S05]  /*e3e0*/  @!P1 IMAD.IADD R51, R51, 0x1, -R15 ;  /* 0x0000000133339824 */ /* 0x000fca00078e0a0f */
[----:B------:R-:W-:Y:S01]  /*e3f0*/  ISETP.GT.U32.AND P1, PT, R15, R51, PT ;  /* 0x000000330f00720c */ /* 0x000fe20003f24070 */
[C---:B------:R-:W-:Y:S02]  /*e400*/  VIADD R80, R0.reuse, 0x1b0 ;  /* 0x000001b000507836 */ /* 0x040fe40000000000 */
[----:B0-----:R-:W-:-:S10]  /*e410*/  VIADD R76, R0, 0x1b1 ;  /* 0x000001b1004c7836 */ /* 0x001fd40000000000 */
[----:B------:R-:W-:Y:S01]  /*e420*/  @!P1 IMAD.IADD R51, R51, 0x1, -R15 ;  /* 0x0000000133339824 */ /* 0x000fe200078e0a0f */
[----:B--2---:R-:W-:Y:S02]  /*e430*/  ISETP.GE.AND P6, PT, R93, RZ, PT ;  /* 0x000000ff5d00720c */ /* 0x004fe40003fc6270 */
[----:B------:R-:W2:Y:S04]  /*e440*/  LDL R93, [R1+0x201c] ;  /* 0x00201c00015d7983 */ /* 0x000ea80000100800 */
[----:B------:R0:W-:Y:S04]  /*e450*/  STL [R1+0x241c], R80 ;  /* 0x00241c5001007387 */ /* 0x0001e80000100800 */
[----:B------:R-:W-:Y:S01]  /*e460*/  STL [R1+0x2420], R76 ;  /* 0x0024204c01007387 */ /* 0x000fe20000100800 */
[----:B---3--:R-:W-:-:S03]  /*e470*/  ISETP.GE.AND P1, PT, R92, RZ, PT ;  /* 0x000000ff5c00720c */ /* 0x008fc60003f26270 */
[----:B------:R-:W3:Y:S01]  /*e480*/  LDL R92, [R1+0x2028] ;  /* 0x00202800015c7983 */ /* 0x000ee20000100800 */
[----:B------:R-:W-:Y:S01]  /*e490*/  @!P0 IMAD.MOV R45, RZ, RZ, -R45 ;  /* 0x000000ffff2d8224 */ /* 0x000fe200078e0a2d */
[----:B------:R-:W-:-:S13]  /*e4a0*/  ISETP.GT.U32.AND P0, PT, R15, R48, PT ;  /* 0x000000300f00720c */ /* 0x000fda0003f04070 */
[----:B------:R-:W-:Y:S01]  /*e4b0*/  @!P0 IMAD.IADD R48, R48, 0x1, -R15 ;  /* 0x0000000130308824 */ /* 0x000fe200078e0a0f */
[----:B------:R-:W-:-:S03]  /*e4c0*/  ISETP.GT.U32.AND P0, PT, R15, R53, PT ;  /* 0x000000350f00720c */ /* 0x000fc60003f04070 */
[----:B------:R-:W-:-:S10]  /*e4d0*/  @!P6 IMAD.MOV R48, RZ, RZ, -R48 ;  /* 0x000000ffff30e224 */ /* 0x000fd400078e0a30 */
[----:B------:R-:W-:-:S05]  /*e4e0*/  @!P0 IMAD.IADD R53, R53, 0x1, -R15 ;  /* 0x0000000135358824 */ /* 0x000fca00078e0a0f */
[----:B------:R-:W-:Y:S01]  /*e4f0*/  ISETP.GT.U32.AND P6, PT, R15, R53, PT ;  /* 0x000000350f00720c */ /* 0x000fe20003fc4070 */
[----:B-1----:R-:W-:-:S05]  /*e500*/  VIADD R5, R0, 0x1b2 ;  /* 0x000001b200057836 */ /* 0x002fca0000000000 */
[----:B------:R1:W-:Y:S07]  /*e510*/  STL [R1+0x2424], R5 ;  /* 0x0024240501007387 */ /* 0x0003ee0000100800 */
[----:B------:R-:W-:Y:S01]  /*e520*/  @!P6 IMAD.IADD R53, R53, 0x1, -R15 ;  /* 0x000000013535e824 */ /* 0x000fe200078e0a0f */
[----:B0-----:R-:W-:Y:S01]  /*e530*/  IABS R80, R80 ;  /* 0x0000005000507213 */ /* 0x001fe20000000000 */
[----:B------:R-:W-:Y:S01]  /*e540*/  @!P2 IMAD.MOV R46, RZ, RZ, -R46 ;  /* 0x000000ffff2ea224 */ /* 0x000fe200078e0a2e */
[C---:B------:R-:W-:Y:S01]  /*e550*/  ISETP.GT.U32.AND P2, PT, R15.reuse, R52, PT ;  /* 0x000000340f00720c */ /* 0x040fe20003f44070 */
[----:B------:R-:W-:Y:S01]  /*e560*/  @!P1 IMAD.MOV R49, RZ, RZ, -R49 ;  /* 0x000000ffff319224 */ /* 0x000fe200078e0a31 */
[----:B------:R-:W-:Y:S01]  /*e570*/  ISETP.GT.U32.AND P1, PT, R15, R56, PT ;  /* 0x000000380f00720c */ /* 0x000fe20003f24070 */
[----:B------:R-:W-:Y:S01]  /*e580*/  IMAD.HI.U32 R82, R16, R80, RZ ;  /* 0x0000005010527227 */ /* 0x000fe200078e00ff */
[----:B------:R-:W-:-:S03]  /*e590*/  IABS R83, R5 ;  /* 0x0000000500537213 */ /* 0x000fc60000000000 */
[----:B------:R-:W-:-:S04]  /*e5a0*/  IMAD.MOV R82, RZ, RZ, -R82 ;  /* 0x000000ffff527224 */ /* 0x000fc800078e0a52 */
[----:B-1----:R-:W-:Y:S02]  /*e5b0*/  IMAD R5, R15, R82, R80 ;  /* 0x000000520f057224 */ /* 0x002fe400078e0250 */
[--C-:B------:R-:W-:Y:S01]  /*e5c0*/  @!P2 IMAD.IADD R52, R52, 0x1, -R15.reuse ;  /* 0x000000013434a824 */ /* 0x100fe200078e0a0f */
[----:B------:R-:W-:Y:S01]  /*e5d0*/  ISETP.GE.AND P2, PT, R90, RZ, PT ;  /* 0x000000ff5a00720c */ /* 0x000fe20003f46270 */
[----:B------:R-:W-:Y:S01]  /*e5e0*/  @!P1 IMAD.IADD R56, R56, 0x1, -R15 ;  /* 0x0000000138389824 */ /* 0x000fe200078e0a0f */
[----:B------:R-:W4:Y:S01]  /*e5f0*/  LDL R90, [R1+0x2024] ;  /* 0x00202400015a7983 */ /* 0x000f220000100800 */
[----:B--2---:R-:W-:-:S03]  /*e600*/  ISETP.GE.AND P6, PT, R93, RZ, PT ;  /* 0x000000ff5d00720c */ /* 0x004fc60003fc6270 */
[----:B------:R-:W2:Y:S04]  /*e610*/  LDL R93, [R1+0x2000] ;  /* 0x00200000015d7983 */ /* 0x000ea80000100800 */
[----:B------:R0:W-:Y:S01]  /*e620*/  STL [R1+0x45c], R5 ;  /* 0x00045c0501007387 */ /* 0x0001e20000100800 */
[----:B---3--:R-:W-:-:S03]  /*e630*/  ISETP.GE.AND P1, PT, R92, RZ, PT ;  /* 0x000000ff5c00720c */ /* 0x008fc60003f26270 */
[----:B------:R-:W3:Y:S01]  /*e640*/  LDL R92, [R1+0x1ffc] ;  /* 0x001ffc00015c7983 */ /* 0x000ee20000100800 */
[----:B------:R-:W-:Y:S02]  /*e650*/  ISETP.GT.U32.AND P0, PT, R15, R52, PT ;  /* 0x000000340f00720c */ /* 0x000fe40003f04070 */
[----:B------:R-:W-:-:S11]  /*e660*/  IABS R81, R76 ;  /* 0x0000004c00517213 */ /* 0x000fd60000000000 */
[----:B------:R-:W-:Y:S01]  /*e670*/  @!P0 IMAD.IADD R52, R52, 0x1, -R15 ;  /* 0x0000000134348824 */ /* 0x000fe200078e0a0f */
[----:B------:R-:W-:Y:S01]  /*e680*/  ISETP.GT.U32.AND P0, PT, R15, R58, PT ;  /* 0x0000003a0f00720c */ /* 0x000fe20003f04070 */
[----:B------:R-:W-:-:S04]  /*e690*/  IMAD.HI.U32 R84, R16, R81, RZ ;  /* 0x0000005110547227 */ /* 0x000fc800078e00ff */
[----:B------:R-:W-:-:S04]  /*e6a0*/  IMAD.HI.U32 R85, R16, R83, RZ ;  /* 0x0000005310557227 */ /* 0x000fc800078e00ff */
[----:B------:R-:W-:-:S04]  /*e6b0*/  IMAD.MOV R84, RZ, RZ, -R84 ;  /* 0x000000ffff547224 */ /* 0x000fc800078e0a54 */
[----:B------:R-:W-:Y:S02]  /*e6c0*/  @!P0 IMAD.IADD R58, R58, 0x1, -R15 ;  /* 0x000000013a3a8824 */ /* 0x000fe400078e0a0f */
[----:B------:R-:W-:-:S03]  /*e6d0*/  IMAD.MOV R85, RZ, RZ, -R85 ;  /* 0x000000ffff557224 */ /* 0x000fc600078e0a55 */
[C---:B------:R-:W-:Y:S01]  /*e6e0*/  ISETP.GT.U32.AND P0, PT, R15.reuse, R58, PT ;  /* 0x0000003a0f00720c */ /* 0x040fe20003f04070 */
[C---:B------:R-:W-:Y:S02]  /*e6f0*/  IMAD R76, R15.reuse, R84, R81 ;  /* 0x000000540f4c7224 */ /* 0x040fe400078e0251 */
[----:B0-----:R-:W-:Y:S02]  /*e700*/  IMAD R5, R15, R85, R83 ;  /* 0x000000550f057224 */ /* 0x001fe400078e0253 */
[C---:B------:R-:W-:Y:S01]  /*e710*/  VIADD R80, R0.reuse, 0x1b3 ;  /* 0x000001b300507836 */ /* 0x040fe20000000000 */
[----:B------:R0:W-:Y:S04]  /*e720*/  STL [R1+0x454], R76 ;  /* 0x0004544c01007387 */ /* 0x0001e80000100800 */
[----:B------:R1:W-:Y:S01]  /*e730*/  STL [R1+0x458], R5 ;  /* 0x0004580501007387 */ /* 0x0003e20000100800 */
[----:B0-----:R-:W-:-:S03]  /*e740*/  VIADD R76, R0, 0x1b4 ;  /* 0x000001b4004c7836 */ /* 0x001fc60000000000 */
[----:B------:R0:W-:Y:S01]  /*e750*/  STL [R1+0x2410], R80 ;  /* 0x0024105001007387 */ /* 0x0001e20000100800 */
[----:B-1----:R-:W-:-:S03]  /*e760*/  VIADD R5, R0, 0x1b5 ;  /* 0x000001b500057836 */ /* 0x002fc60000000000 */
[----:B------:R1:W-:Y:S01]  /*e770*/  STL [R1+0x2414], R76 ;  /* 0x0024144c01007387 */ /* 0x0003e20000100800 */
[----:B------:R-:W-:-:S03]  /*e780*/  @!P0 IMAD.IADD R58, R58, 0x1, -R15 ;  /* 0x000000013a3a8824 */ /* 0x000fc600078e0a0f */
[----:B------:R0:W-:Y:S01]  /*e790*/  STL [R1+0x2418], R5 ;  /* 0x0024180501007387 */ /* 0x0001e20000100800 */
[----:B------:R-:W-:Y:S01]  /*e7a0*/  @!P1 IMAD.MOV R53, RZ, RZ, -R53 ;  /* 0x000000ffff359224 */ /* 0x000fe200078e0a35 */
[----:B------:R-:W-:Y:S02]  /*e7b0*/  ISETP.GT.U32.AND P1, PT, R15, R59, PT ;  /* 0x0000003b0f00720c */ /* 0x000fe40003f24070 */
[----:B------:R-:W4:Y:S11]  /*e7c0*/  LDL R91, [R1+0x2008] ;  /* 0x00200800015b7983 */ /* 0x000f360000100800 */
[----:B------:R-:W-:Y:S01]  /*e7d0*/  @!P1 IMAD.IADD R59, R59, 0x1, -R15 ;  /* 0x000000013b3b9824 */ /* 0x000fe200078e0a0f */
[----:B--2---:R-:W-:-:S02]  /*e7e0*/  ISETP.GE.AND P0, PT, R93, RZ, PT ;  /* 0x000000ff5d00720c */ /* 0x004fc40003f06270 */
[----:B------:R-:W2:Y:S01]  /*e7f0*/  LDL R93, [R1+0x2004] ;  /* 0x00200400015d7983 */ /* 0x000ea20000100800 */
[----:B---3--:R-:W-:-:S03]  /*e800*/  ISETP.GE.AND P1, PT, R92, RZ, PT ;  /* 0x000000ff5c00720c */ /* 0x008fc60003f26270 */
[----:B------:R-:W3:Y:S01]  /*e810*/  LDL R92, [R1+0x1fe8] ;  /* 0x001fe800015c7983 */ /* 0x000ee20000100800 */
[----:B------:R-:W-:Y:S01]  /*e820*/  @!P2 IMAD.MOV R51, RZ, RZ, -R51 ;  /* 0x000000ffff33a224 */ /* 0x000fe200078e0a33 */
[----:B------:R-:W-:Y:S01]  /*e830*/  ISETP.GT.U32.AND P2, PT, R15, R57, PT ;  /* 0x000000390f00720c */ /* 0x000fe20003f44070 */
[----:B------:R-:W-:-:S12]  /*e840*/  @!P6 IMAD.MOV R52, RZ, RZ, -R52 ;  /* 0x000000ffff34e224 */ /* 0x000fd800078e0a34 */
[----:B------:R-:W-:-:S05]  /*e850*/  @!P2 IMAD.IADD R57, R57, 0x1, -R15 ;  /* 0x000000013939a824 */ /* 0x000fca00078e0a0f */
[C---:B------:R-:W-:Y:S02]  /*e860*/  ISETP.GT.U32.AND P6, PT, R15.reuse, R57, PT ;  /* 0x000000390f00720c */ /* 0x040fe40003fc4070 */
[----:B------:R-:W-:-:S11]  /*e870*/  ISETP.GT.U32.AND P2, PT, R15, R56, PT ;  /* 0x000000380f00720c */ /* 0x000fd60003f44070 */
[--C-:B------:R-:W-:Y:S01]  /*e880*/  @!P6 IMAD.IADD R57, R57, 0x1, -R15.reuse ;  /* 0x000000013939e824 */ /* 0x100fe200078e0a0f */
[----:B------:R-:W-:Y:S01]  /*e890*/  ISETP.GT.U32.AND P6, PT, R15, R60, PT ;  /* 0x0000003c0f00720c */ /* 0x000fe20003fc4070 */
[--C-:B------:R-:W-:Y:S01]  /*e8a0*/  @!P2 IMAD.IADD R56, R56, 0x1, -R15.reuse ;  /* 0x000000013838a824 */ /* 0x100fe200078e0a0f */
[----:B----4-:R-:W-:Y:S02]  /*e8b0*/  ISETP.GE.AND P2, PT, R90, RZ, PT ;  /* 0x000000ff5a00720c */ /* 0x010fe40003f46270 */
[----:B------:R-:W-:Y:S02]  /*e8c0*/  IABS R83, R80 ;  /* 0x0000005000537213 */ /* 0x000fe40000000000 */
[----:B------:R-:W-:Y:S02]  /*e8d0*/  IABS R81, R76 ;  /* 0x0000004c00517213 */ /* 0x000fe40000000000 */
[----:B------:R-:W-:Y:S01]  /*e8e0*/  IABS R82, R5 ;  /* 0x0000000500527213 */ /* 0x000fe20000000000 */
[----:B0-----:R-:W-:Y:S01]  /*e8f0*/  IMAD.HI.U32 R80, R16, R83, RZ ;  /* 0x0000005310507227 */ /* 0x001fe200078e00ff */
[----:B------:R-:W4:Y:S03]  /*e900*/  LDL R90, [R1+0x2010] ;  /* 0x00201000015a7983 */ /* 0x000f260000100800 */
[----:B------:R-:W-:-:S02]  /*e910*/  @!P6 IMAD.IADD R60, R60, 0x1, -R15 ;  /* 0x000000013c3ce824 */ /* 0x000fc400078e0a0f */
[----:B------:R-:W-:Y:S02]  /*e920*/  @!P0 IMAD.MOV R57, RZ, RZ, -R57 ;  /* 0x000000ffff398224 */ /* 0x000fe400078e0a39 */
[----:B------:R-:W-:Y:S01]  /*e930*/  IMAD.HI.U32 R84, R16, R81, RZ ;  /* 0x0000005110547227 */ /* 0x000fe200078e00ff */
[----:B------:R-:W-:-:S03]  /*e940*/  ISETP.GT.U32.AND P0, PT, R15, R60, PT ;  /* 0x0000003c0f00720c */ /* 0x000fc60003f04070 */
[----:B------:R-:W-:-:S04]  /*e950*/  IMAD.HI.U32 R85, R16, R82, RZ ;  /* 0x0000005210557227 */ /* 0x000fc800078e00ff */
[----:B------:R-:W-:Y:S02]  /*e960*/  IMAD.MOV R80, RZ, RZ, -R80 ;  /* 0x000000ffff507224 */ /* 0x000fe400078e0a50 */
[----:B------:R-:W-:Y:S02]  /*e970*/  IMAD.MOV R84, RZ, RZ, -R84 ;  /* 0x000000ffff547224 */ /* 0x000fe400078e0a54 */
[----:B------:R-:W-:Y:S02]  /*e980*/  IMAD.MOV R85, RZ, RZ, -R85 ;  /* 0x000000ffff557224 */ /* 0x000fe400078e0a55 */
[----:B------:R-:W-:Y:S01]  /*e990*/  @!P2 IMAD.MOV R56, RZ, RZ, -R56 ;  /* 0x000000ffff38a224 */ /* 0x000fe200078e0a38 */
[C---:B------:R-:W-:Y:S01]  /*e9a0*/  ISETP.GT.U32.AND P2, PT, R15.reuse, R62, PT ;  /* 0x0000003e0f00720c */ /* 0x040fe20003f44070 */
[C---:B------:R-:W-:Y:S02]  /*e9b0*/  IMAD R80, R15.reuse, R80, R83 ;  /* 0x000000500f507224 */ /* 0x040fe400078e0253 */
[----:B-1----:R-:W-:-:S02]  /*e9c0*/  IMAD R76, R15, R84, R81 ;  /* 0x000000540f4c7224 */ /* 0x002fc400078e0251 */
[----:B------:R-:W-:Y:S01]  /*e9d0*/  IMAD R5, R15, R85, R82 ;  /* 0x000000550f057224 */ /* 0x000fe200078e0252 */
[----:B------:R0:W-:Y:S01]  /*e9e0*/  STL [R1+0x438], R80 ;  /* 0x0004385001007387 */ /* 0x0001e20000100800 */
[----:B------:R-:W-:-:S03]  /*e9f0*/  @!P0 IMAD.IADD R60, R60, 0x1, -R15 ;  /* 0x000000013c3c8824 */ /* 0x000fc600078e0a0f */
[----:B------:R1:W-:Y:S04]  /*ea00*/  STL [R1+0x440], R76 ;  /* 0x0004404c01007387 */ /* 0x0003e80000100800 */
[----:B------:R1:W-:Y:S01]  /*ea10*/  STL [R1+0x43c], R5 ;  /* 0x00043c0501007387 */ /* 0x0003e20000100800 */
[----:B------:R-:W-:-:S05]  /*ea20*/  @!P2 IMAD.IADD R62, R62, 0x1, -R15 ;  /* 0x000000013e3ea824 */ /* 0x000fca00078e0a0f */
[C---:B------:R-:W-:Y:S01]  /*ea30*/  ISETP.GT.U32.AND P2, PT, R15.reuse, R62, PT ;  /* 0x0000003e0f00720c */ /* 0x040fe20003f44070 */
[C---:B0-----:R-:W-:Y:S01]  /*ea40*/  VIADD R80, R0.reuse, 0x1b6 ;  /* 0x000001b600507836 */ /* 0x041fe20000000000 */
[----:B------:R-:W-:Y:S01]  /*ea50*/  ISETP.GT.U32.AND P6, PT, R15, R59, PT ;  /* 0x0000003b0f00720c */ /* 0x000fe20003fc4070 */
[C---:B-1----:R-:W-:Y:S02]  /*ea60*/  VIADD R76, R0.reuse, 0x1b7 ;  /* 0x000001b7004c7836 */ /* 0x042fe40000000000 */
[----:B------:R-:W-:-:S08]  /*ea70*/  VIADD R5, R0, 0x1b8 ;  /* 0x000001b800057836 */ /* 0x000fd00000000000 */
[--C-:B------:R-:W-:Y:S02]  /*ea80*/  @!P2 IMAD.IADD R62, R62, 0x1, -R15.reuse ;  /* 0x000000013e3ea824 */ /* 0x100fe400078e0a0f */
[----:B------:R-:W-:Y:S01]  /*ea90*/  @!P6 IMAD.IADD R59, R59, 0x1, -R15 ;  /* 0x000000013b3be824 */ /* 0x000fe200078e0a0f */
[----:B------:R-:W-:Y:S02]  /*eaa0*/  ISETP.GE.AND P6, PT, R91, RZ, PT ;  /* 0x000000ff5b00720c */ /* 0x000fe40003fc6270 */
[----:B--2---:R-:W-:Y:S02]  /*eab0*/  ISETP.GE.AND P0, PT, R93, RZ, PT ;  /* 0x000000ff5d00720c */ /* 0x004fe40003f06270 */
[----:B------:R-:W2:Y:S04]  /*eac0*/  LDL R93, [R1+0x1ff0] ;  /* 0x001ff000015d7983 */ /* 0x000ea80000100800 */
[----:B------:R0:W-:Y:S04]  /*ead0*/  STL [R1+0x2404], R80 ;  /* 0x0024045001007387 */ /* 0x0001e80000100800 */
[----:B------:R1:W-:Y:S01]  /*eae0*/  STL [R1+0x2408], R76 ;  /* 0x0024084c01007387 */ /* 0x0003e20000100800 */
[----:B---3--:R-:W-:-:S03]  /*eaf0*/  ISETP.GE.AND P2, PT, R92, RZ, PT ;  /* 0x000000ff5c00720c */ /* 0x008fc60003f46270 */
[----:B------:R3:W-:Y:S04]  /*eb00*/  STL [R1+0x240c], R5 ;  /* 0x00240c0501007387 */ /* 0x0007e80000100800 */
[----:B------:R-:W2:Y:S04]  /*eb10*/  LDL R92, [R1+0x1ff8] ;  /* 0x001ff800015c7983 */ /* 0x000ea80000100800 */
[----:B------:R-:W2:Y:S01]  /*eb20*/  LDL R91, [R1+0x1fec] ;  /* 0x001fec00015b7983 */ /* 0x000ea20000100800 */
[----:B------:R-:W-:Y:S01]  /*eb30*/  @!P1 IMAD.MOV R58, RZ, RZ, -R58 ;  /* 0x000000ffff3a9224 */ /* 0x000fe200078e0a3a */
[----:B------:R-:W-:-:S02]  /*eb40*/  ISETP.GT.U32.AND P1, PT, R15, R63, PT ;  /* 0x0000003f0f00720c */ /* 0x000fc40003f24070 */
[----:B------:R-:W-:-:S11]  /*eb50*/  IABS R83, R80 ;  /* 0x0000005000537213 */ /* 0x000fd60000000000 */
[----:B------:R-:W-:-:S05]  /*eb60*/  @!P1 IMAD.IADD R63, R63, 0x1, -R15 ;  /* 0x000000013f3f9824 */ /* 0x000fca00078e0a0f */
[----:B------:R-:W-:Y:S02]  /*eb70*/  ISETP.GT.U32.AND P1, PT, R15, R63, PT ;  /* 0x0000003f0f00720c */ /* 0x000fe40003f24070 */
[----:B------:R-:W-:Y:S01]  /*eb80*/  IABS R81, R76 ;  /* 0x0000004c00517213 */ /* 0x000fe20000000000 */
[----:B0-----:R-:W-:-:S04]  /*eb90*/  IMAD.HI.U32 R80, R16, R83, RZ ;  /* 0x0000005310507227 */ /* 0x001fc800078e00ff */
[----:B------:R-:W-:-:S04]  /*eba0*/  IMAD.HI.U32 R84, R16, R81, RZ ;  /* 0x0000005110547227 */ /* 0x000fc800078e00ff */
[----:B------:R-:W-:Y:S02]  /*ebb0*/  IMAD.MOV R80, RZ, RZ, -R80 ;  /* 0x000000ffff507224 */ /* 0x000fe400078e0a50 */
[----:B------:R-:W-:Y:S01]  /*ebc0*/  @!P1 IMAD.IADD R63, R63, 0x1, -R15 ;  /* 0x000000013f3f9824 */ /* 0x000fe200078e0a0f */
[C---:B------:R-:W-:Y:S01]  /*ebd0*/  ISETP.GT.U32.AND P1, PT, R15.reuse, R65, PT ;  /* 0x000000410f00720c */ /* 0x040fe20003f24070 */
[----:B------:R-:W-:Y:S01]  /*ebe0*/  IMAD.MOV R84, RZ, RZ, -R84 ;  /* 0x000000ffff547224 */ /* 0x000fe200078e0a54 */
[----:B------:R-:W-:Y:S01]  /*ebf0*/  IABS R82, R5 ;  /* 0x0000000500527213 */ /* 0x000fe20000000000 */
[----:B------:R-:W-:Y:S01]  /*ec00*/  @!P6 IMAD.MOV R59, RZ, RZ, -R59 ;  /* 0x000000ffff3be224 */ /* 0x000fe200078e0a3b */
[C---:B------:R-:W-:Y:S01]  /*ec10*/  ISETP.GT.U32.AND P6, PT, R15.reuse, R64, PT ;  /* 0x000000400f00720c */ /* 0x040fe20003fc4070 */
[C---:B-1----:R-:W-:Y:S02]  /*ec20*/  IMAD R76, R15.reuse, R80, R83 ;  /* 0x000000500f4c7224 */ /* 0x042fe400078e0253 */
[----:B---3--:R-:W-:-:S02]  /*ec30*/  IMAD R5, R15, R84, R81 ;  /* 0x000000540f057224 */ /* 0x008fc400078e0251 */
[----:B------:R-:W-:Y:S02]  /*ec40*/  @!P2 IMAD.MOV R63, RZ, RZ, -R63 ;  /* 0x000000ffff3fa224 */ /* 0x000fe400078e0a3f */
[----:B------:R-:W-:Y:S01]  /*ec50*/  @!P0 IMAD.MOV R60, RZ, RZ, -R60 ;  /* 0x000000ffff3c8224 */ /* 0x000fe200078e0a3c */
[----:B----4-:R-:W-:Y:S01]  /*ec60*/  ISETP.GE.AND P0, PT, R90, RZ, PT ;  /* 0x000000ff5a00720c */ /* 0x010fe20003f06270 */
[----:B------:R-:W-:-:S04]  /*ec70*/  IMAD.HI.U32 R85, R16, R82, RZ ;  /* 0x0000005210557227 */ /* 0x000fc800078e00ff */
[----:B------:R-:W-:Y:S02]  /*ec80*/  IMAD.MOV R85, RZ, RZ, -R85 ;  /* 0x000000ffff557224 */ /* 0x000fe400078e0a55 */
[--C-:B------:R-:W-:Y:S02]  /*ec90*/  @!P1 IMAD.IADD R65, R65, 0x1, -R15.reuse ;  /* 0x0000000141419824 */ /* 0x100fe400078e0a0f */
[----:B------:R-:W-:Y:S02]  /*eca0*/  @!P6 IMAD.IADD R64, R64, 0x1, -R15 ;  /* 0x000000014040e824 */ /* 0x000fe400078e0a0f */
[C---:B------:R-:W-:Y:S01]  /*ecb0*/  VIADD R80, R0.reuse, 0x1b9 ;  /* 0x000001b900507836 */ /* 0x040fe20000000000 */
[C---:B------:R-:W-:Y:S02]  /*ecc0*/  ISETP.GT.U32.AND P1, PT, R15.reuse, R65, PT ;  /* 0x000000410f00720c */ /* 0x040fe40003f24070 */
[----:B------:R-:W-:Y:S01]  /*ecd0*/  ISETP.GT.U32.AND P6, PT, R15, R64, PT ;  /* 0x000000400f00720c */ /* 0x000fe20003fc4070 */
[----:B------:R-:W-:-:S10]  /*ece0*/  VIADD R81, R0, 0x1ba ;  /* 0x000001ba00517836 */ /* 0x000fd40000000000 */
[--C-:B------:R-:W-:Y:S02]  /*ecf0*/  @!P1 IMAD.IADD R65, R65, 0x1, -R15.reuse ;  /* 0x0000000141419824 */ /* 0x100fe400078e0a0f */
[----:B------:R-:W-:Y:S01]  /*ed00*/  @!P6 IMAD.IADD R64, R64, 0x1, -R15 ;  /* 0x000000014040e824 */ /* 0x000fe200078e0a0f */
[----:B--2---:R-:W-:Y:S02]  /*ed10*/  ISETP.GE.AND P2, PT, R93, RZ, PT ;  /* 0x000000ff5d00720c */ /* 0x004fe40003f46270 */
[----:B------:R-:W2:Y:S04]  /*ed20*/  LDL R93, [R1+0x1ff4] ;  /* 0x001ff400015d7983 */ /* 0x000ea80000100800 */
[----:B------:R-:W-:Y:S04]  /*ed30*/  STL [R1+0x430], R76 ;  /* 0x0004304c01007387 */ /* 0x000fe80000100800 */
[----:B------:R0:W-:Y:S04]  /*ed40*/  STL [R1+0x434], R5 ;  /* 0x0004340501007387 */ /* 0x0001e80000100800 */
[----:B------:R-:W3:Y:S01]  /*ed50*/  LDL.LU R90, [R1] ;  /* 0x00000000015a7983 */ /* 0x000ee20000300800 */
[----:B0-----:R-:W-:-:S05]  /*ed60*/  IMAD R5, R15, R85, R82 ;  /* 0x000000550f057224 */ /* 0x001fca00078e0252 */
[----:B------:R0:W-:Y:S04]  /*ed70*/  STL [R1+0x42c], R5 ;  /* 0x00042c0501007387 */ /* 0x0001e80000100800 */
[----:B------:R1:W-:Y:S01]  /*ed80*/  STL [R1+0x23f4], R80 ;  /* 0x0023f45001007387 */ /* 0x0003e20000100800 */
[C---:B------:R-:W-:Y:S02]  /*ed90*/  VIADD R76, R0.reuse, 0x1bb ;  /* 0x000001bb004c7836 */ /* 0x040fe40000000000 */
[----:B0-----:R-:W-:Y:S01]  /*eda0*/  VIADD R5, R0, 0x1bc ;  /* 0x000001bc00057836 */ /* 0x001fe20000000000 */
[----:B-1----:R-:W-:Y:S01]  /*edb0*/  IABS R80, R80 ;  /* 0x0000005000507213 */ /* 0x002fe20000000000 */
[----:B------:R-:W-:Y:S04]  /*edc0*/  STL [R1+0x23f8], R81 ;  /* 0x0023f85101007387 */ /* 0x000fe80000100800 */
[----:B------:R-:W-:Y:S01]  /*edd0*/  IMAD.HI.U32 R84, R16, R80, RZ ;  /* 0x0000005010547227 */ /* 0x000fe200078e00ff */
[----:B------:R0:W-:Y:S01]  /*ede0*/  STL [R1+0x23fc], R76 ;  /* 0x0023fc4c01007387 */ /* 0x0001e20000100800 */
[----:B------:R-:W-:-:S02]  /*edf0*/  ISETP.GE.AND P1, PT, R92, RZ, PT ;  /* 0x000000ff5c00720c */ /* 0x000fc40003f26270 */
[----:B------:R-:W-:Y:S01]  /*ee00*/  IMAD.MOV R84, RZ, RZ, -R84 ;  /* 0x000000ffff547224 */ /* 0x000fe200078e0a54 */
[----:B------:R-:W-:Y:S01]  /*ee10*/  STL [R1+0x2400], R5 ;  /* 0x0024000501007387 */ /* 0x000fe20000100800 */
[----:B------:R-:W-:-:S03]  /*ee20*/  IABS R82, R76 ;  /* 0x0000004c00527213 */ /* 0x000fc60000000000 */
[----:B------:R-:W4:Y:S01]  /*ee30*/  LDL R92, [R1+0x1fd4] ;  /* 0x001fd400015c7983 */ /* 0x000f220000100800 */
[----:B0-----:R-:W-:Y:S02]  /*ee40*/  IMAD R76, R15, R84, R80 ;  /* 0x000000540f4c7224 */ /* 0x001fe400078e0250 */
[----:B------:R-:W-:Y:S01]  /*ee50*/  @!P2 IMAD.MOV R64, RZ, RZ, -R64 ;  /* 0x000000ffff40a224 */ /* 0x000fe200078e0a40 */
[----:B------:R-:W-:Y:S01]  /*ee60*/  ISETP.GE.AND P2, PT, R91, RZ, PT ;  /* 0x000000ff5b00720c */ /* 0x000fe20003f46270 */
[----:B------:R-:W4:Y:S04]  /*ee70*/  LDL.LU R88, [R1+0xc] ;  /* 0x00000c0001587983 */ /* 0x000f280000300800 */
[----:B------:R-:W4:Y:S04]  /*ee80*/  LDL R91, [R1+0x1fd0] ;  /* 0x001fd000015b7983 */ /* 0x000f280000100800 */
[----:B------:R0:W-:Y:S04]  /*ee90*/  STL [R1+0x414], R76 ;  /* 0x0004144c01007387 */ /* 0x0001e80000100800 */
[----:B0-----:R-:W4:Y:S01]  /*eea0*/  LDL R76, [R1+0x1fe0] ;  /* 0x001fe000014c7983 */ /* 0x001f220000100800 */
[----:B------:R-:W-:Y:S01]  /*eeb0*/  @!P0 IMAD.MOV R62, RZ, RZ, -R62 ;  /* 0x000000ffff3e8224 */ /* 0x000fe200078e0a3e */
[----:B------:R-:W-:-:S02]  /*eec0*/  ISETP.GT.U32.AND P0, PT, R15, R66, PT ;  /* 0x000000420f00720c */ /* 0x000fc40003f04070 */
[----:B------:R-:W-:-:S11]  /*eed0*/  ISETP.GT.U32.AND P6, PT, R15, R67, PT ;  /* 0x000000430f00720c */ /* 0x000fd60003fc4070 */
[--C-:B------:R-:W-:Y:S02]  /*eee0*/  @!P0 IMAD.IADD R66, R66, 0x1, -R15.reuse ;  /* 0x0000000142428824 */ /* 0x100fe400078e0a0f */
[----:B------:R-:W-:-:S03]  /*eef0*/  @!P6 IMAD.IADD R67, R67, 0x1, -R15 ;  /* 0x000000014343e824 */ /* 0x000fc600078e0a0f */
[C---:B------:R-:W-:Y:S02]  /*ef00*/  ISETP.GT.U32.AND P0, PT, R15.reuse, R66, PT ;  /* 0x000000420f00720c */ /* 0x040fe40003f04070 */
[----:B------:R-:W-:Y:S02]  /*ef10*/  ISETP.GT.U32.AND P6, PT, R15, R67, PT ;  /* 0x000000430f00720c */ /* 0x000fe40003fc4070 */
[----:B------:R-:W-:Y:S01]  /*ef20*/  IABS R81, R81 ;  /* 0x0000005100517213 */ /* 0x000fe20000000000 */
[----:B------:R-:W-:-:S08]  /*ef30*/  @!P2 IMAD.MOV R65, RZ, RZ, -R65 ;  /* 0x000000ffff41a224 */ /* 0x000fd000078e0a41 */
[--C-:B------:R-:W-:Y:S02]  /*ef40*/  @!P0 IMAD.IADD R66, R66, 0x1, -R15.reuse ;  /* 0x0000000142428824 */ /* 0x100fe400078e0a0f */
[----:B------:R-:W-:Y:S02]  /*ef50*/  @!P6 IMAD.IADD R67, R67, 0x1, -R15 ;  /* 0x000000014343e824 */ /* 0x000fe400078e0a0f */
[----:B------:R-:W-:Y:S01]  /*ef60*/  @!P1 IMAD.MOV R66, RZ, RZ, -R66 ;  /* 0x000000ffff429224 */ /* 0x000fe200078e0a42 */
[----:B------:R-:W-:Y:S01]  /*ef70*/  ISETP.GT.U32.AND P1, PT, R15, R69, PT ;  /* 0x000000450f00720c */ /* 0x000fe20003f24070 */
[----:B------:R-:W-:Y:S01]  /*ef80*/  IMAD.HI.U32 R85, R16, R81, RZ ;  /* 0x0000005110557227 */ /* 0x000fe200078e00ff */
[----:B------:R-:W-:-:S03]  /*ef90*/  IABS R83, R5 ;  /* 0x0000000500537213 */ /* 0x000fc60000000000 */
[----:B------:R-:W-:Y:S02]  /*efa0*/  IMAD.MOV R85, RZ, RZ, -R85 ;  /* 0x000000ffff557224 */ /* 0x000fe400078e0a55 */
[----:B------:R-:W-:-:S04]  /*efb0*/  IMAD.HI.U32 R80, R16, R82, RZ ;  /* 0x0000005210507227 */ /* 0x000fc800078e00ff */
[----:B------:R-:W-:Y:S02]  /*efc0*/  IMAD R5, R15, R85, R81 ;  /* 0x000000550f057224 */ /* 0x000fe400078e0251 */
[----:B------:R-:W-:Y:S02]  /*efd0*/  @!P1 IMAD.IADD R69, R69, 0x1, -R15 ;  /* 0x0000000145459824 */ /* 0x000fe400078e0a0f */
[----:B------:R-:W-:-:S04]  /*efe0*/  IMAD.HI.U32 R81, R16, R83, RZ ;  /* 0x0000005310517227 */ /* 0x000fc800078e00ff */
[----:B------:R-:W-:Y:S02]  /*eff0*/  IMAD.MOV R80, RZ, RZ, -R80 ;  /* 0x000000ffff507224 */ /* 0x000fe400078e0a50 */
[----:B------:R-:W-:Y:S01]  /*f000*/  IMAD.MOV R81, RZ, RZ, -R81 ;  /* 0x000000ffff517224 */ /* 0x000fe200078e0a51 */
[----:B------:R0:W-:Y:S01]  /*f010*/  STL [R1+0x428], R5 ;  /* 0x0004280501007387 */ /* 0x0001e20000100800 */
[C---:B------:R-:W-:Y:S02]  /*f020*/  IMAD R80, R15.reuse, R80, R82 ;  /* 0x000000500f507224 */ /* 0x040fe400078e0252 */
[----:B------:R-:W-:Y:S02]  /*f030*/  VIADD R82, R0, 0x1bd ;  /* 0x000001bd00527836 */ /* 0x000fe40000000000 */
[----:B0-----:R-:W-:Y:S01]  /*f040*/  IMAD R5, R15, R81, R83 ;  /* 0x000000510f057224 */ /* 0x001fe200078e0253 */
[----:B--2---:R-:W-:Y:S02]  /*f050*/  ISETP.GE.AND P2, PT, R93, RZ, PT ;  /* 0x000000ff5d00720c */ /* 0x004fe40003f46270 */
[----:B------:R-:W2:Y:S01]  /*f060*/  LDL.LU R93, [R1+0x10] ;  /* 0x00001000015d7983 */ /* 0x000ea20000300800 */
[----:B---3--:R-:W-:-:S10]  /*f070*/  ISETP.GT.U32.AND P6, PT, R15, R90, PT ;  /* 0x0000005a0f00720c */ /* 0x008fd40003fc4070 */
[----:B------:R-:W-:Y:S01]  /*f080*/  @!P2 IMAD.MOV R67, RZ, RZ, -R67 ;  /* 0x000000ffff43a224 */ /* 0x000fe200078e0a43 */
[----:B------:R-:W-:Y:S01]  /*f090*/  ISETP.GT.U32.AND P2, PT, R15, R69, PT ;  /* 0x000000450f00720c */ /* 0x000fe20003f44070 */
[----:B------:R0:W-:Y:S01]  /*f0a0*/  STL [R1+0x418], R80 ;  /* 0x0004185001007387 */ /* 0x0001e20000100800 */
[----:B------:R-:W-:-:S05]  /*f0b0*/  @!P6 IMAD.IADD R90, R90, 0x1, -R15 ;  /* 0x000000015a5ae824 */ /* 0x000fca00078e0a0f */
[----:B------:R-:W-:Y:S01]  /*f0c0*/  ISETP.GT.U32.AND P6, PT, R15, R90, PT ;  /* 0x0000005a0f00720c */ /* 0x000fe20003fc4070 */
[----:B0-----:R-:W-:-:S05]  /*f0d0*/  VIADD R80, R0, 0x1be ;  /* 0x000001be00507836 */ /* 0x001fca0000000000 */
[----:B------:R-:W-:-:S07]  /*f0e0*/  @!P2 IMAD.IADD R69, R69, 0x1, -R15 ;  /* 0x000000014545a824 */ /* 0x000fce00078e0a0f */
[----:B------:R-:W-:Y:S01]  /*f0f0*/  @!P6 IMAD.IADD R90, R90, 0x1, -R15 ;  /* 0x000000015a5ae824 */ /* 0x000fe200078e0a0f */
[----:B----4-:R-:W-:Y:S02]  /*f100*/  ISETP.GE.AND P1, PT, R92, RZ, PT ;  /* 0x000000ff5c00720c */ /* 0x010fe40003f26270 */
[----:B------:R-:W3:Y:S04]  /*f110*/  LDL.LU R92, [R1+0x8] ;  /* 0x00000800015c7983 */ /* 0x000ee80000300800 */
[----:B------:R0:W-:Y:S04]  /*f120*/  STL [R1+0x410], R5 ;  /* 0x0004100501007387 */ /* 0x0001e80000100800 */
[----:B------:R1:W-:Y:S01]  /*f130*/  STL [R1+0x23e8], R82 ;  /* 0x0023e85201007387 */ /* 0x0003e20000100800 */
[----:B------:R-:W-:Y:S01]  /*f140*/  ISETP.GE.AND P2, PT, R91, RZ, PT ;  /* 0x000000ff5b00720c */ /* 0x000fe20003f46270 */
[----:B0-----:R-:W-:-:S02]  /*f150*/  VIADD R5, R0, 0x1bf ;  /* 0x000001bf00057836 */ /* 0x001fc40000000000 */
[----:B------:R0:W-:Y:S04]  /*f160*/  STL [R1+0x23ec], R80 ;  /* 0x0023ec5001007387 */ /* 0x0001e80000100800 */
[----:B------:R4:W-:Y:S01]  /*f170*/  STL [R1+0x23f0], R5 ;  /* 0x0023f00501007387 */ /* 0x0009e20000100800 */
[----:B------:R-:W-:-:S03]  /*f180*/  ISETP.GE.AND P6, PT, R76, RZ, PT ;  /* 0x000000ff4c00720c */ /* 0x000fc60003fc6270 */
[----:B------:R-:W2:Y:S04]  /*f190*/  LDL.LU R91, [R1+0x14] ;  /* 0x00001400015b7983 */ /* 0x000ea80000300800 */
[----:B------:R-:W2:Y:S01]  /*f1a0*/  LDL R76, [R1+0x1fdc] ;  /* 0x001fdc00014c7983 */ /* 0x000ea20000100800 */
[----:B------:R-:W-:Y:S02]  /*f1b0*/  ISETP.GT.U32.AND P0, PT, R15, R68, PT ;  /* 0x000000440f00720c */ /* 0x000fe40003f04070 */
[----:B------:R-:W-:Y:S01]  /*f1c0*/  IABS R81, R82 ;  /* 0x0000005200517213 */ /* 0x000fe20000000000 */
[----:B------:R-:W-:Y:S01]  /*f1d0*/  @!P2 IMAD.MOV R69, RZ, RZ, -R69 ;  /* 0x000000ffff45a224 */ /* 0x000fe200078e0a45 */
[----:B------:R-:W3:Y:S09]  /*f1e0*/  LDL.LU R89, [R1+0x18] ;  /* 0x0000180001597983 */ /* 0x000ef20000300800 */
[----:B------:R-:W-:-:S05]  /*f1f0*/  @!P0 IMAD.IADD R68, R68, 0x1, -R15 ;  /* 0x0000000144448824 */ /* 0x000fca00078e0a0f */
[----:B------:R-:W-:-:S13]  /*f200*/  ISETP.GT.U32.AND P0, PT, R15, R68, PT ;  /* 0x000000440f00720c */ /* 0x000fda0003f04070 */
[----:B------:R-:W-:-:S04]  /*f210*/  @!P0 IMAD.IADD R68, R68, 0x1, -R15 ;  /* 0x0000000144448824 */ /* 0x000fc800078e0a0f */
[----:B------:R-:W-:Y:S01]  /*f220*/  @!P1 IMAD.MOV R68, RZ, RZ, -R68 ;  /* 0x000000ffff449224 */ /* 0x000fe200078e0a44 */
[----:B------:R-:W-:Y:S01]  /*f230*/  ISETP.GT.U32.AND P1, PT, R15, R88, PT ;  /* 0x000000580f00720c */ /* 0x000fe20003f24070 */
[----:B------:R-:W-:Y:S01]  /*f240*/  IMAD.HI.U32 R84, R16, R81, RZ ;  /* 0x0000005110547227 */ /* 0x000fe200078e00ff */
[----:B-1----:R-:W-:-:S11]  /*f250*/  IABS R82, R80 ;  /* 0x0000005000527213 */ /* 0x002fd60000000000 */
[----:B------:R-:W-:-:S05]  /*f260*/  @!P1 IMAD.IADD R88, R88, 0x1, -R15 ;  /* 0x0000000158589824 */ /* 0x000fca00078e0a0f */
[----:B------:R-:W-:Y:S01]  /*f270*/  ISETP.GT.U32.AND P2, PT, R15, R88, PT ;  /* 0x000000580f00720c */ /* 0x000fe20003f44070 */
[----:B------:R-:W-:Y:S02]  /*f280*/  IMAD.MOV R84, RZ, RZ, -R84 ;  /* 0x000000ffff547224 */ /* 0x000fe400078e0a54 */
[----:B------:R-:W-:Y:S01]  /*f290*/  IMAD.HI.U32 R85, R16, R82, RZ ;  /* 0x0000005210557227 */ /* 0x000fe200078e00ff */
[----:B------:R-:W-:-:S03]  /*f2a0*/  IABS R83, R5 ;  /* 0x0000000500537213 */ /* 0x000fc60000000000 */
[----:B------:R-:W-:Y:S02]  /*f2b0*/  IMAD R81, R15, R84, R81 ;  /* 0x000000540f517224 */ /* 0x000fe400078e0251 */
[----:B0-----:R-:W-:Y:S02]  /*f2c0*/  IMAD.MOV.U32 R80, RZ, RZ, R90 ;  /* 0x000000ffff507224 */ /* 0x001fe400078e005a */
[----:B------:R-:W-:Y:S01]  /*f2d0*/  IMAD.MOV R85, RZ, RZ, -R85 ;  /* 0x000000ffff557224 */ /* 0x000fe200078e0a55 */
[----:B------:R-:W3:Y:S01]  /*f2e0*/  LDL.LU R90, [R1+0x20] ;  /* 0x00002000015a7983 */ /* 0x000ee20000300800 */
[----:B------:R-:W-:-:S03]  /*f2f0*/  @!P2 IMAD.IADD R88, R88, 0x1, -R15 ;  /* 0x000000015858a824 */ /* 0x000fc600078e0a0f */
[----:B----4-:R-:W4:Y:S04]  /*f300*/  LDL.LU R5, [R1+0x4] ;  /* 0x0000040001057983 */ /* 0x010f280000300800 */
[----:B------:R-:W4:Y:S04]  /*f310*/  LDL R84, [R1+0x1fb4] ;  /* 0x001fb40001547983 */ /* 0x000f280000100800 */
[----:B------:R-:W-:Y:S04]  /*f320*/  STL [R1], R81 ;  /* 0x0000005101007387 */ /* 0x000fe80000100800 */
[----:B------:R-:W4:Y:S01]  /*f330*/  LDL R87, [R1+0x1fc0] ;  /* 0x001fc00001577983 */ /* 0x000f220000100800 */
[----:B--2---:R-:W-:Y:S01]  /*f340*/  ISETP.GE.AND P2, PT, R76, RZ, PT ;  /* 0x000000ff4c00720c */ /* 0x004fe20003f46270 */
[----:B------:R-:W-:-:S02]  /*f350*/  IMAD R76, R15, R85, R82 ;  /* 0x000000550f4c7224 */ /* 0x000fc400078e0252 */
[----:B------:R-:W2:Y:S04]  /*f360*/  LDL R82, [R1+0x1fe4] ;  /* 0x001fe40001527983 */ /* 0x000ea80000100800 */
[----:B------:R0:W-:Y:S04]  /*f370*/  STL [R1+0x580], R76 ;  /* 0x0005804c01007387 */ /* 0x0001e80000100800 */
[----:B0-----:R-:W2:Y:S01]  /*f380*/  LDL R76, [R1+0x1fbc] ;  /* 0x001fbc00014c7983 */ /* 0x001ea20000100800 */
[----:B------:R-:W-:-:S13]  /*f390*/  ISETP.GT.U32.AND P0, PT, R15, R12, PT ;  /* 0x0000000c0f00720c */ /* 0x000fda0003f04070 */
[----:B------:R-:W-:Y:S01]  /*f3a0*/  @!P0 IMAD.IADD R12, R12, 0x1, -R15 ;  /* 0x000000010c0c8824 */ /* 0x000fe200078e0a0f */
[----:B------:R-:W-:-:S04]  /*f3b0*/  ISETP.GT.U32.AND P0, PT, R15, R93, PT ;  /* 0x0000005d0f00720c */ /* 0x000fc80003f04070 */
[C---:B------:R-:W-:Y:S01]  /*f3c0*/  ISETP.GT.U32.AND P1, PT, R15.reuse, R12, PT ;  /* 0x0000000c0f00720c */ /* 0x040fe20003f24070 */
[----:B------:R-:W-:Y:S01]  /*f3d0*/  @!P6 IMAD.MOV R80, RZ, RZ, -R80 ;  /* 0x000000ffff50e224 */ /* 0x000fe200078e0a50 */
[----:B---3--:R-:W-:-:S07]  /*f3e0*/  ISETP.GT.U32.AND P6, PT, R15, R92, PT ;  /* 0x0000005c0f00720c */ /* 0x008fce0003fc4070 */
[----:B------:R-:W-:-:S05]  /*f3f0*/  @!P0 IMAD.IADD R93, R93, 0x1, -R15 ;  /* 0x000000015d5d8824 */ /* 0x000fca00078e0a0f */
[----:B------:R-:W-:Y:S01]  /*f400*/  ISETP.GT.U32.AND P0, PT, R15, R93, PT ;  /* 0x0000005d0f00720c */ /* 0x000fe20003f04070 */
[----:B------:R-:W-:-:S04]  /*f410*/  IMAD.HI.U32 R86, R16, R83, RZ ;  /* 0x0000005310567227 */ /* 0x000fc800078e00ff */
[----:B------:R-:W-:Y:S01]  /*f420*/  @!P1 IMAD.IADD R12, R12, 0x1, -R15 ;  /* 0x000000010c0c9824 */ /* 0x000fe200078e0a0f */
[C---:B------:R-:W-:Y:S01]  /*f430*/  ISETP.GT.U32.AND P1, PT, R15.reuse, R91, PT ;  /* 0x0000005b0f00720c */ /* 0x040fe20003f24070 */
[----:B------:R-:W-:Y:S02]  /*f440*/  IMAD.MOV R86, RZ, RZ, -R86 ;  /* 0x000000ffff567224 */ /* 0x000fe400078e0a56 */
[----:B------:R-:W-:Y:S02]  /*f450*/  VIADD R81, R0, 0x1c0 ;  /* 0x000001c000517836 */ /* 0x000fe40000000000 */
[----:B------:R-:W-:Y:S02]  /*f460*/  IMAD R83, R15, R86, R83 ;  /* 0x000000560f537224 */ /* 0x000fe400078e0253 */
[--C-:B------:R-:W-:Y:S02]  /*f470*/  @!P0 IMAD.IADD R93, R93, 0x1, -R15.reuse ;  /* 0x000000015d5d8824 */ /* 0x100fe400078e0a0f */
[--C-:B------:R-:W-:Y:S01]  /*f480*/  @!P6 IMAD.IADD R92, R92, 0x1, -R15.reuse ;  /* 0x000000015c5ce824 */ /* 0x100fe200078e0a0f */
[----:B------:R0:W-:Y:S03]  /*f490*/  STL [R1+0x584], R83 ;  /* 0x0005845301007387 */ /* 0x0001e60000100800 */
[----:B------:R-:W-:Y:S01]  /*f4a0*/  @!P1 IMAD.IADD R91, R91, 0x1, -R15 ;  /* 0x000000015b5b9824 */ /* 0x000fe200078e0a0f */
[----:B------:R1:W-:Y:S01]  /*f4b0*/  STL [R1+0x23e4], R81 ;  /* 0x0023e45101007387 */ /* 0x0003e20000100800 */
[----:B------:R-:W-:-:S02]  /*f4c0*/  ISETP.GT.U32.AND P1, PT, R15, R92, PT ;  /* 0x0000005c0f00720c */ /* 0x000fc40003f24070 */
[----:B----4-:R-:W-:Y:S01]  /*f4d0*/  ISETP.GE.AND P6, PT, R84, RZ, PT ;  /* 0x000000ff5400720c */ /* 0x010fe20003fc6270 */
[----:B0-----:R-:W-:Y:S02]  /*f4e0*/  IMAD.MOV.U32 R83, RZ, RZ, R93 ;  /* 0x000000ffff537224 */ /* 0x001fe400078e005d */
[----:B------:R-:W3:Y:S01]  /*f4f0*/  LDL R93, [R1+0x1fc8] ;  /* 0x001fc800015d7983 */ /* 0x000ee20000100800 */
[----:B------:R-:W-:-:S07]  /*f500*/  VIADD R85, R0, 0x1c1 ;  /* 0x000001c100557836 */ /* 0x000fce0000000000 */
[----:B------:R-:W-:Y:S01]  /*f510*/  @!P1 IMAD.IADD R92, R92, 0x1, -R15 ;  /* 0x000000015c5c9824 */ /* 0x000fe200078e0a0f */
[----:B------:R-:W-:Y:S01]  /*f520*/  STL [R1+0x23e0], R85 ;  /* 0x0023e05501007387 */ /* 0x000fe20000100800 */
[----:B--2---:R-:W-:Y:S02]  /*f530*/  ISETP.GE.AND P0, PT, R82, RZ, PT ;  /* 0x000000ff5200720c */ /* 0x004fe40003f06270 */
[----:B------:R-:W-:Y:S01]  /*f540*/  IABS R82, R81 ;  /* 0x0000005100527213 */ /* 0x000fe20000000000 */
[----:B-1----:R-:W-:-:S04]  /*f550*/  IMAD.MOV.U32 R81, RZ, RZ, R12 ;  /* 0x000000ffff517224 */ /* 0x002fc800078e000c */
[----:B------:R-:W-:-:S04]  /*f560*/  IMAD.MOV.U32 R12, RZ, RZ, R82 ;  /* 0x000000ffff0c7224 */ /* 0x000fc800078e0052 */
[----:B------:R-:W-:-:S04]  /*f570*/  IMAD.HI.U32 R84, R16, R12, RZ ;  /* 0x0000000c10547227 */ /* 0x000fc800078e00ff */
[----:B------:R-:W-:-:S04]  /*f580*/  IMAD.MOV R84, RZ, RZ, -R84 ;  /* 0x000000ffff547224 */ /* 0x000fc800078e0a54 */
[----:B------:R-:W-:Y:S02]  /*f590*/  IMAD R84, R15, R84, R12 ;  /* 0x000000540f547224 */ /* 0x000fe400078e020c */
[----:B------:R-:W-:-:S03]  /*f5a0*/  IMAD.MOV.U32 R82, RZ, RZ, R88 ;  /* 0x000000ffff527224 */ /* 0x000fc600078e0058 */
[----:B------:R0:W-:Y:S04]  /*f5b0*/  STL [R1+0x10], R84 ;  /* 0x0000105401007387 */ /* 0x0001e80000100800 */
[----:B------:R-:W2:Y:S01]  /*f5c0*/  LDL R88, [R1+0x1fc4] ;  /* 0x001fc40001587983 */ /* 0x000ea20000100800 */
[----:B0-----:R-:W-:-:S03]  /*f5d0*/  IMAD.MOV.U32 R84, RZ, RZ, R92 ;  /* 0x000000ffff547224 */ /* 0x001fc600078e005c */
[----:B------:R-:W4:Y:S01]  /*f5e0*/  LDL R92, [R1+0x1fa0] ;  /* 0x001fa000015c7983 */ /* 0x000f220000100800 */
[----:B------:R-:W-:Y:S01]  /*f5f0*/  @!P0 IMAD.MOV R82, RZ, RZ, -R82 ;  /* 0x000000ffff528224 */ /* 0x000fe200078e0a52 */
[C---:B------:R-:W-:Y:S01]  /*f600*/  ISETP.GT.U32.AND P0, PT, R15.reuse, R89, PT ;  /* 0x000000590f00720c */ /* 0x040fe20003f04070 */
[----:B------:R-:W-:Y:S01]  /*f610*/  @!P2 IMAD.MOV R81, RZ, RZ, -R81 ;  /* 0x000000ffff51a224 */ /* 0x000fe200078e0a51 */
[----:B------:R-:W-:Y:S02]  /*f620*/  ISETP.GT.U32.AND P2, PT, R15, R91, PT ;  /* 0x0000005b0f00720c */ /* 0x000fe40003f44070 */
[----:B------:R-:W-:-:S09]  /*f630*/  IABS R12, R85 ;  /* 0x00000055000c7213 */ /* 0x000fd20000000000 */
[--C-:B------:R-:W-:Y:S01]  /*f640*/  @!P0 IMAD.IADD R89, R89, 0x1, -R15.reuse ;  /* 0x0000000159598824 */ /* 0x100fe200078e0a0f */
[----:B------:R-:W-:Y:S01]  /*f650*/  ISETP.GE.AND P0, PT, R76, RZ, PT ;  /* 0x000000ff4c00720c */ /* 0x000fe20003f06270 */
[----:B------:R-:W-:Y:S02]  /*f660*/  VIADD R76, R0, 0x1c2 ;  /* 0x000001c2004c7836 */ /* 0x000fe40000000000 */
[----:B------:R-:W-:Y:S01]  /*f670*/  @!P2 IMAD.IADD R91, R91, 0x1, -R15 ;  /* 0x000000015b5ba824 */ /* 0x000fe200078e0a0f */
[----:B------:R-:W-:Y:S02]  /*f680*/  ISETP.GE.AND P2, PT, R87, RZ, PT ;  /* 0x000000ff5700720c */ /* 0x000fe40003f46270 */
[----:B------:R0:W-:Y:S01]  /*f690*/  STL [R1+0x23dc], R76 ;  /* 0x0023dc4c01007387 */ /* 0x0001e20000100800 */
[----:B------:R-:W-:Y:S01]  /*f6a0*/  IABS R87, R76 ;  /* 0x0000004c00577213 */ /* 0x000fe20000000000 */
[----:B------:R-:W-:Y:S02]  /*f6b0*/  IMAD.MOV.U32 R85, RZ, RZ, R91 ;  /* 0x000000ffff557224 */ /* 0x000fe400078e005b */
[----:B0-----:R-:W4:Y:S04]  /*f6c0*/  LDL.LU R76, [R1+0x1c] ;  /* 0x00001c00014c7983 */ /* 0x001f280000300800 */
[----:B------:R-:W4:Y:S01]  /*f6d0*/  LDL R91, [R1+0x1f9c] ;  /* 0x001f9c00015b7983 */ /* 0x000f220000100800 */
[----:B------:R-:W-:Y:S01]  /*f6e0*/  @!P6 IMAD.MOV R83, RZ, RZ, -R83 ;  /* 0x000000ffff53e224 */ /* 0x000fe200078e0a53 */
[----:B------:R-:W-:-:S02]  /*f6f0*/  ISETP.GT.U32.AND P6, PT, R15, R90, PT ;  /* 0x0000005a0f00720c */ /* 0x000fc40003fc4070 */
[----:B------:R-:W-:Y:S01]  /*f700*/  ISETP.GT.U32.AND P1, PT, R15, R5, PT ;  /* 0x000000050f00720c */ /* 0x000fe20003f24070 */
[----:B------:R-:W-:-:S10]  /*f710*/  IMAD.HI.U32 R86, R16, R12, RZ ;  /* 0x0000000c10567227 */ /* 0x000fd400078e00ff */
[--C-:B------:R-:W-:Y:S01]  /*f720*/  @!P6 IMAD.IADD R90, R90, 0x1, -R15.reuse ;  /* 0x000000015a5ae824 */ /* 0x100fe200078e0a0f */
[----:B------:R-:W-:Y:S01]  /*f730*/  ISETP.GT.U32.AND P6, PT, R15, R89, PT ;  /* 0x000000590f00720c */ /* 0x000fe20003fc4070 */
[----:B------:R-:W-:Y:S02]  /*f740*/  @!P1 IMAD.IADD R5, R5, 0x1, -R15 ;  /* 0x0000000105059824 */ /* 0x000fe400078e0a0f */
[----:B------:R-:W-:-:S03]  /*f750*/  IMAD.MOV R86, RZ, RZ, -R86 ;  /* 0x000000ffff567224 */ /* 0x000fc600078e0a56 */
[C---:B------:R-:W-:Y:S01]  /*f760*/  ISETP.GT.U32.AND P1, PT, R15.reuse, R5, PT ;  /* 0x000000050f00720c */ /* 0x040fe20003f24070 */
[----:B------:R-:W-:Y:S02]  /*f770*/  IMAD R12, R15, R86, R12 ;  /* 0x000000560f0c7224 */ /* 0x000fe400078e020c */
[----:B------:R-:W-:-:S04]  /*f780*/  @!P2 IMAD.MOV R84, RZ, RZ, -R84 ;  /* 0x000000ffff54a224 */ /* 0x000fc800078e0a54 */
[----:B------:R-:W-:Y:S01]  /*f790*/  @!P6 IMAD.IADD R89, R89, 0x1, -R15 ;  /* 0x000000015959e824 */ /* 0x000fe200078e0a0f */
[----:B---3--:R-:W-:Y:S02]  /*f7a0*/  ISETP.GE.AND P6, PT, R93, RZ, PT ;  /* 0x000000ff5d00720c */ /* 0x008fe40003fc6270 */
[----:B------:R-:W3:Y:S01]  /*f7b0*/  LDL R93, [R1+0x1fa8] ;  /* 0x001fa800015d7983 */ /* 0x000ee20000100800 */
[----:B------:R-:W-:-:S03]  /*f7c0*/  ISETP.GT.U32.AND P2, PT, R15, R90, PT ;  /* 0x0000005a0f00720c */ /* 0x000fc60003f44070 */
[----:B------:R0:W-:Y:S01]  /*f7d0*/  STL [R1+0x588], R12 ;  /* 0x0005880c01007387 */ /* 0x0001e20000100800 */
[----:B------:R-:W-:Y:S02]  /*f7e0*/  IMAD.MOV.U32 R86, RZ, RZ, R89 ;  /* 0x000000ffff567224 */ /* 0x000fe400078e0059 */
[----:B0-----:R-:W-:-:S04]  /*f7f0*/  IMAD.HI.U32 R12, R16, R87, RZ ;  /* 0x00000057100c7227 */ /* 0x001fc800078e00ff */
[----:B------:R-:W-:Y:S02]  /*f800*/  IMAD.MOV R12, RZ, RZ, -R12 ;  /* 0x000000ffff0c7224 */ /* 0x000fe400078e0a0c */
[----:B------:R-:W-:Y:S02]  /*f810*/  @!P1 IMAD.IADD R5, R5, 0x1, -R15 ;  /* 0x0000000105059824 */ /* 0x000fe400078e0a0f */
[C---:B------:R-:W-:Y:S02]  /*f820*/  IMAD R12, R15.reuse, R12, R87 ;  /* 0x0000000c0f0c7224 */ /* 0x040fe400078e0257 */
[----:B------:R-:W-:Y:S02]  /*f830*/  @!P6 IMAD.MOV R86, RZ, RZ, -R86 ;  /* 0x000000ffff56e224 */ /* 0x000fe400078e0a56 */
[----:B------:R-:W-:Y:S01]  /*f840*/  @!P0 IMAD.MOV R85, RZ, RZ, -R85 ;  /* 0x000000ffff558224 */ /* 0x000fe200078e0a55 */
[C---:B------:R-:W-:Y:S01]  /*f850*/  ISETP.GT.U32.AND P0, PT, R15.reuse, R13, PT ;  /* 0x0000000d0f00720c */ /* 0x040fe20003f04070 */
[----:B------:R-:W-:Y:S01]  /*f860*/  @!P2 IMAD.IADD R90, R90, 0x1, -R15 ;  /* 0x000000015a5aa824 */ /* 0x000fe200078e0a0f */
[----:B------:R-:W-:-:S11]  /*f870*/  ISETP.GT.U32.AND P2, PT, R15, R14, PT ;  /* 0x0000000e0f00720c */ /* 0x000fd60003f44070 */
[--C-:B------:R-:W-:Y:S02]  /*f880*/  @!P0 IMAD.IADD R13, R13, 0x1, -R15.reuse ;  /* 0x000000010d0d8824 */ /* 0x100fe400078e0a0f */
[----:B------:R-:W-:-:S03]  /*f890*/  @!P2 IMAD.IADD R14, R14, 0x1, -R15 ;  /* 0x000000010e0ea824 */ /* 0x000fc600078e0a0f */
[C---:B------:R-:W-:Y:S02]  /*f8a0*/  ISETP.GT.U32.AND P0, PT, R15.reuse, R13, PT ;  /* 0x0000000d0f00720c */ /* 0x040fe40003f04070 */
[----:B------:R-:W-:Y:S01]  /*f8b0*/  ISETP.GT.U32.AND P2, PT, R15, R14, PT ;  /* 0x0000000e0f00720c */ /* 0x000fe20003f44070 */
[----:B------:R-:W-:Y:S02]  /*f8c0*/  IMAD.MOV.U32 R87, RZ, RZ, R90 ;  /* 0x000000ffff577224 */ /* 0x000fe400078e005a */
[C---:B------:R-:W-:Y:S02]  /*f8d0*/  VIADD R90, R0.reuse, 0x1c3 ;  /* 0x000001c3005a7836 */ /* 0x040fe40000000000 */
[----:B------:R-:W-:-:S06]  /*f8e0*/  VIADD R89, R0, 0x1c5 ;  /* 0x000001c500597836 */ /* 0x000fcc0000000000 */
[--C-:B------:R-:W-:Y:S02]  /*f8f0*/  @!P0 IMAD.IADD R13, R13, 0x1, -R15.reuse ;  /* 0x000000010d0d8824 */ /* 0x100fe400078e0a0f */
[----:B------:R-:W-:Y:S01]  /*f900*/  @!P2 IMAD.IADD R14, R14, 0x1, -R15 ;  /* 0x000000010e0ea824 */ /* 0x000fe200078e0a0f */
[----:B--2---:R-:W-:Y:S01]  /*f910*/  ISETP.GE.AND P1, PT, R88, RZ, PT ;  /* 0x000000ff5800720c */ /* 0x004fe20003f26270 */
[----:B------:R-:W-:Y:S01]  /*f920*/  IMAD.MOV.U32 R88, RZ, RZ, R5 ;  /* 0x000000ffff587224 */ /* 0x000fe200078e0005 */
[----:B----4-:R-:W-:Y:S02]  /*f930*/  ISETP.GE.AND P6, PT, R92, RZ, PT ;  /* 0x000000ff5c00720c */ /* 0x010fe40003fc6270 */
[----:B------:R-:W2:Y:S04]  /*f940*/  LDL R92, [R1+0x1fa4] ;  /* 0x001fa400015c7983 */ /* 0x000ea80000100800 */
[----:B------:R0:W-:Y:S04]  /*f950*/  STL [R1+0x590], R12 ;  /* 0x0005900c01007387 */ /* 0x0001e80000100800 */
[----:B------:R-:W4:Y:S04]  /*f960*/  LDL.LU R5, [R1+0x24] ;  /* 0x0000240001057983 */ /* 0x000f280000300800 */
[----:B------:R1:W-:Y:S01]  /*f970*/  STL [R1+0x23d0], R90 ;  /* 0x0023d05a01007387 */ /* 0x0003e20000100800 */
[----:B0-----:R-:W-:-:S02]  /*f980*/  VIADD R12, R0, 0x1c4 ;  /* 0x000001c4000c7836 */ /* 0x001fc40000000000 */
[----:B------:R-:W-:-:S03]  /*f990*/  @!P6 IMAD.MOV R88, RZ, RZ, -R88 ;  /* 0x000000ffff58e224 */ /* 0x000fc600078e0a58 */
[----:B------:R-:W-:Y:S01]  /*f9a0*/  STL [R1+0x23d4], R12 ;  /* 0x0023d40c01007387 */ /* 0x000fe20000100800 */
[----:B-1----:R-:W-:-:S03]  /*f9b0*/  IABS R90, R90 ;  /* 0x0000005a005a7213 */ /* 0x002fc60000000000 */
[----:B------:R0:W-:Y:S01]  /*f9c0*/  STL [R1+0x23d8], R89 ;  /* 0x0023d85901007387 */ /* 0x0001e20000100800 */
[----:B------:R-:W-:Y:S02]  /*f9d0*/  ISETP.GE.AND P6, PT, R91, RZ, PT ;  /* 0x000000ff5b00720c */ /* 0x000fe40003fc6270 */
[----:B------:R-:W-:Y:S01]  /*f9e0*/  IABS R91, R89 ;  /* 0x00000059005b7213 */ /* 0x000fe20000000000 */
[----:B0-----:R-:W-:Y:S02]  /*f9f0*/  IMAD.MOV.U32 R89, RZ, RZ, R13 ;  /* 0x000000ffff597224 */ /* 0x001fe400078e000d */
[----:B------:R-:W-:Y:S02]  /*fa00*/  IMAD.MOV.U32 R13, RZ, RZ, R90 ;  /* 0x000000ffff0d7224 */ /* 0x000fe400078e005a */
[----:B------:R-:W-:Y:S02]  /*fa10*/  IMAD.MOV.U32 R90, RZ, RZ, R14 ;  /* 0x000000ffff5a7224 */ /* 0x000fe400078e000e */
[----:B------:R-:W-:-:S02]  /*fa20*/  IMAD.MOV.U32 R14, RZ, RZ, R91 ;  /* 0x000000ffff0e7224 */ /* 0x000fc400078e005b */
[----:B------:R-:W-:-:S04]  /*fa30*/  IMAD.HI.U32 R91, R16, R13, RZ ;  /* 0x0000000d105b7227 */ /* 0x000fc800078e00ff */
[----:B------:R-:W-:-:S04]  /*fa40*/  IMAD.MOV R91, RZ, RZ, -R91 ;  /* 0x000000ffff5b7224 */ /* 0x000fc800078e0a5b */
[C---:B------:R-:W-:Y:S02]  /*fa50*/  IMAD R91, R15.reuse, R91, R13 ;  /* 0x0000005b0f5b7224 */ /* 0x040fe400078e020d */
[----:B------:R-:W4:Y:S01]  /*fa60*/  LDL R13, [R1+0x1fac] ;  /* 0x001fac00010d7983 */ /* 0x000f220000100800 */
[----:B------:R-:W-:Y:S01]  /*fa70*/  @!P1 IMAD.MOV R87, RZ, RZ, -R87 ;  /* 0x000000ffff579224 */ /* 0x000fe200078e0a57 */
[----:B------:R-:W-:Y:S01]  /*fa80*/  ISETP.GT.U32.AND P1, PT, R15, R76, PT ;  /* 0x0000004c0f00720c */ /* 0x000fe20003f24070 */
[----:B------:R-:W-:-:S12]  /*fa90*/  @!P6 IMAD.MOV R89, RZ, RZ, -R89 ;  /* 0x000000ffff59e224 */ /* 0x000fd800078e0a59 */
[----:B------:R-:W-:-:S05]  /*faa0*/  @!P1 IMAD.IADD R76, R76, 0x1, -R15 ;  /* 0x000000014c4c9824 */ /* 0x000fca00078e0a0f */
[----:B------:R-:W-:Y:S02]  /*fab0*/  ISETP.GT.U32.AND P6, PT, R15, R76, PT ;  /* 0x0000004c0f00720c */ /* 0x000fe40003fc4070 */
[----:B---3--:R-:W-:Y:S02]  /*fac0*/  ISETP.GE.AND P0, PT, R93, RZ, PT ;  /* 0x000000ff5d00720c */ /* 0x008fe40003f06270 */
[----:B------:R-:W-:-:S05]  /*fad0*/  IABS R12, R12 ;  /* 0x0000000c000c7213 */ /* 0x000fca0000000000 */
[----:B------:R-:W-:-:S04]  /*fae0*/  IMAD.HI.U32 R93, R16, R12, RZ ;  /* 0x0000000c105d7227 */ /* 0x000fc800078e00ff */
[----:B------:R-:W-:Y:S02]  /*faf0*/  @!P6 IMAD.IADD R76, R76, 0x1, -R15 ;  /* 0x000000014c4ce824 */ /* 0x000fe400078e0a0f */
[----:B------:R-:W-:Y:S02]  /*fb00*/  @!P0 IMAD.MOV R90, RZ, RZ, -R90 ;  /* 0x000000ffff5a8224 */ /* 0x000fe400078e0a5a */
[----:B------:R-:W-:Y:S01]  /*fb10*/  IMAD.MOV R93, RZ, RZ, -R93 ;  /* 0x000000ffff5d7224 */ /* 0x000fe200078e0a5d */
[----:B------:R0:W-:Y:S01]  /*fb20*/  STL [R1+0x58c], R91 ;  /* 0x00058c5b01007387 */ /* 0x0001e20000100800 */
[C---:B------:R-:W-:Y:S02]  /*fb30*/  ISETP.GT.U32.AND P2, PT, R15.reuse, R78, PT ;  /* 0x0000004e0f00720c */ /* 0x040fe40003f44070 */
[----:B0-----:R-:W-:-:S05]  /*fb40*/  IMAD R91, R15, R93, R12 ;  /* 0x0000005d0f5b7224 */ /* 0x001fca00078e020c */
[----:B------:R0:W-:Y:S01]  /*fb50*/  STL [R1+0x594], R91 ;  /* 0x0005945b01007387 */ /* 0x0001e20000100800 */
[----:B------:R-:W-:Y:S01]  /*fb60*/  ISETP.GT.U32.AND P1, PT, R15, R79, PT ;  /* 0x0000004f0f00720c */ /* 0x000fe20003f24070 */
[----:B0-----:R-:W-:-:S04]  /*fb70*/  IMAD.MOV.U32 R91, RZ, RZ, R76 ;  /* 0x000000ffff5b7224 */ /* 0x001fc800078e004c */
[----:B------:R-:W-:-:S08]  /*fb80*/  @!P2 IMAD.IADD R78, R78, 0x1, -R15 ;  /* 0x000000014e4ea824 */ /* 0x000fd000078e0a0f */
[----:B------:R-:W-:Y:S01]  /*fb90*/  @!P1 IMAD.IADD R79, R79, 0x1, -R15 ;  /* 0x000000014f4f9824 */ /* 0x000fe200078e0a0f */
[----:B------:R-:W-:-:S04]  /*fba0*/  ISETP.GT.U32.AND P2, PT, R15, R78, PT ;  /* 0x0000004e0f00720c */ /* 0x000fc80003f44070 */
[----:B------:R-:W-:Y:S01]  /*fbb0*/  ISETP.GT.U32.AND P1, PT, R15, R79, PT ;  /* 0x0000004f0f00720c */ /* 0x000fe20003f24070 */
[----:B------:R-:W-:Y:S02]  /*fbc0*/  UIADD3 UR11, UPT, UPT, UR11, 0x7f, URZ ;  /* 0x0000007f0b0b7890 */ /* 0x000fe4000fffe0ff */
[----:B------:R-:W-:-:S06]  /*fbd0*/  USHF.L.U32 UR4, UR14, 0x15, URZ ;  /* 0x000000150e047899 */ /* 0x000fcc00080006ff */
[----:B------:R-:W-:-:S04]  /*fbe0*/  @!P2 IMAD.IADD R78, R78, 0x1, -R15 ;  /* 0x000000014e4ea824 */ /* 0x000fc800078e0a0f */
[----:B------:R-:W-:Y:S01]  /*fbf0*/  @!P1 IMAD.IADD R79, R79, 0x1, -R15 ;  /* 0x000000014f4f9824 */ /* 0x000fe200078e0a0f */
[----:B------:R-:W-:Y:S02]  /*fc00*/  UISETP.GT.AND UP1, UPT, UR11, 0x7f, UPT ;  /* 0x0000007f0b00788c */ /* 0x000fe4000bf24270 */
[----:B------:R-:W-:Y:S01]  /*fc10*/  ULOP3.LUT UR4, UR4, 0x600000, URZ, 0xc0, !UPT ;  /* 0x0060000004047892 */ /* 0x000fe2000f8ec0ff */
[----:B------:R-:W-:Y:S01]  /*fc20*/  ISETP.NE.AND P1, PT, RZ, UR6, PT ;  /* 0x00000006ff007c0c */ /* 0x000fe2000bf25270 */
[----:B------:R-:W-:Y:S02]  /*fc30*/  UIADD3 UR10, UPT, UPT, UR8, 0x28000, URZ ;  /* 0x00028000080a7890 */ /* 0x000fe4000fffe0ff */
[----:B------:R-:W-:-:S03]  /*fc40*/  UIADD3 UR9, UPT, UPT, UR7, UR4, URZ ;  /* 0x0000000407097290 */ /* 0x000fc6000fffe0ff */
[----:B------:R-:W-:Y:S01]  /*fc50*/  UMOV UR4, 0x1 ;  /* 0x0000000100047882 */ /* 0x000fe20000000000 */
[----:B--2---:R-:W-:Y:S02]  /*fc60*/  ISETP.GE.AND P0, PT, R92, RZ, PT ;  /* 0x000000ff5c00720c */ /* 0x004fe40003f06270 */
[----:B----4-:R-:W-:Y:S01]  /*fc70*/  ISETP.GT.U32.AND P6, PT, R15, R5, PT ;  /* 0x000000050f00720c */ /* 0x010fe20003fc4070 */
[----:B------:R-:W-:-:S10]  /*fc80*/  IMAD.HI.U32 R92, R16, R14, RZ ;  /* 0x0000000e105c7227 */ /* 0x000fd400078e00ff */
[----:B------:R-:W-:Y:S02]  /*fc90*/  @!P0 IMAD.MOV R91, RZ, RZ, -R91 ;  /* 0x000000ffff5b8224 */ /* 0x000fe400078e0a5b */
[----:B------:R-:W-:Y:S01]  /*fca0*/  @!P6 IMAD.IADD R5, R5, 0x1, -R15 ;  /* 0x000000010505e824 */ /* 0x000fe200078e0a0f */
[----:B------:R-:W-:Y:S02]  /*fcb0*/  ISETP.GE.AND P6, PT, R2, RZ, PT ;  /* 0x000000ff0200720c */ /* 0x000fe40003fc6270 */
[----:B------:R-:W0:Y:S02]  /*fcc0*/  S2R R2, SR_TID.X ;  /* 0x0000000000027919 */ /* 0x000e240000002100 */
[----:B------:R-:W-:Y:S01]  /*fcd0*/  ISETP.GT.U32.AND P0, PT, R15, R5, PT ;  /* 0x000000050f00720c */ /* 0x000fe20003f04070 */
[----:B------:R-:W-:-:S04]  /*fce0*/  IMAD.MOV R92, RZ, RZ, -R92 ;  /* 0x000000ffff5c7224 */ /* 0x000fc800078e0a5c */
[----:B------:R-:W-:Y:S01]  /*fcf0*/  IMAD R12, R15, R92, R14 ;  /* 0x0000005c0f0c7224 */ /* 0x000fe200078e020e */
[----:B------:R-:W-:-:S04]  /*fd00*/  PRMT R92, RZ, 0x7610, R92 ;  /* 0x00007610ff5c7816 */ /* 0x000fc8000000005c */
[----:B------:R-:W-:Y:S03]  /*fd10*/  STL [R1+0x598], R12 ;  /* 0x0005980c01007387 */ /* 0x000fe60000100800 */
[----:B------:R-:W-:Y:S01]  /*fd20*/  @!P0 IMAD.IADD R5, R5, 0x1, -R15 ;  /* 0x0000000105058824 */ /* 0x000fe200078e0a0f */
[----:B------:R1:W5:Y:S04]  /*fd30*/  LDL.LU R76, [R1+0x2600] ;  /* 0x00260000014c7983 */ /* 0x0003680000300800 */
[----:B------:R2:W-:Y:S04]  /*fd40*/  STL [R1+0x24], R5 ;  /* 0x0000240501007387 */ /* 0x0005e80000100800 */
[----:B--2---:R1:W5:Y:S04]  /*fd50*/  LDL.LU R5, [R1+0x25fc] ;  /* 0x0025fc0001057983 */ /* 0x0043680000300800 */
[----:B------:R1:W-:Y:S01]  /*fd60*/  STL.S16 [R1+0x1f18], R92 ;  /* 0x001f185c01007387 */ /* 0x0003e20000100600 */
[----:B------:R-:W-:-:S02]  /*fd70*/  ISETP.GE.AND P2, PT, R13, RZ, PT ;  /* 0x000000ff0d00720c */ /* 0x000fc40003f46270 */
[----:B0-----:R-:W-:Y:S01]  /*fd80*/  LOP3.LUT R2, R2, 0x7f, RZ, 0xc0, !PT ;  /* 0x0000007f02027812 */ /* 0x001fe200078ec0ff */
[----:B------:R-:W-:-:S04]  /*fd90*/  @!P6 IMAD.MOV R79, RZ, RZ, -R79 ;  /* 0x000000ffff4fe224 */ /* 0x000fc800078e0a4f */
[----:B------:R-:W-:Y:S01]  /*fda0*/  IMAD R12, R2, UR12, RZ ;  /* 0x0000000c020c7c24 */ /* 0x000fe2000f8e02ff */
[----:B------:R-:W-:-:S04]  /*fdb0*/  PLOP3.LUT P0, PT, PT, PT, UP1, 0x80, 0x8 ;  /* 0x000000000008781c */ /* 0x000fc80003f0f018 */
[----:B------:R-:W-:Y:S01]  /*fdc0*/  IADD3 R13, P6, PT, R12, UR16, RZ ;  /* 0x000000100c0d7c10 */ /* 0x000fe2000ffde0ff */
[----:B------:R-:W-:Y:S01]  /*fdd0*/  @!P2 IMAD.MOV R78, RZ, RZ, -R78 ;  /* 0x000000ffff4ea224 */ /* 0x000fe200078e0a4e */
[----:B------:R-:W-:Y:S02]  /*fde0*/  ISETP.NE.U32.AND P2, PT, R2, RZ, PT ;  /* 0x000000ff0200720c */ /* 0x000fe40003f45070 */
[----:B------:R-:W-:Y:S02]  /*fdf0*/  LEA.HI.X.SX32 R12, R12, UR17, 0x1, P6 ;  /* 0x000000110c0c7c11 */ /* 0x000fe4000b0f0eff */
[----:B------:R-:W-:Y:S01]  /*fe00*/  LOP3.LUT R14, RZ, UR6, RZ, 0x33, !PT ;  /* 0x00000006ff0e7c12 */ /* 0x000fe2000f8e33ff */
[----:B-1----:R-:W-:Y:S08]  /*fe10*/  BRA.U UP0, `(.L_x_5) ;  /* 0x0000000100187547 */ /* 0x002ff0000b800000 */
[----:B------:R-:W-:Y:S01]  /*fe20*/  ELECT P6, URZ, PT ;  /* 0x0000000000ff782f */ /* 0x000fe200038c0000 */
[----:B------:R-:W-:Y:S01]  /*fe30*/  IMAD.MOV.U32 R92, RZ, RZ, 0x1 ;  /* 0x00000001ff5c7424 */ /* 0x000fe200078e00ff */
[----:B------:R-:W-:Y:S01]  /*fe40*/  UMOV UR6, 0x40 ;  /* 0x0000004000067882 */ /* 0x000fe20000000000 */
[----:B------:R-:W-:Y:S01]  /*fe50*/  UVIRTCOUNT.DEALLOC.SMPOOL 0x80 ;  /* 0x000000800000784c */ /* 0x000fe20000000000 */
[----:B------:R-:W-:-:S09]  /*fe60*/  ULEA UR6, UR5, UR6, 0x18 ;  /* 0x0000000605067291 */ /* 0x000fd2000f8ec0ff */
[----:B------:R0:W-:Y:S03]  /*fe70*/  @P6 STS.U8 [UR6], R92 ;  /* 0x0000005cff006988 */ /* 0x0001e60008000006 */
.L_x_5:
[----:B------:R-:W-:Y:S01]  /*fe80*/  STL [R1+0x2c1c], R40 ;  /* 0x002c1c2801007387 */ /* 0x000fe20000100800 */
[----:B------:R-:W-:Y:S03]  /*fe90*/  STTM.x64 tmem[UR9], RZ ;  /* 0x000000ff000079ed */ /* 0x000fe60008340009 */
[----:B------:R-:W-:Y:S01]  /*fea0*/  STL [R1+0x2c18], R39 ;  /* 0x002c182701007387 */ /* 0x000fe20000100800 */
[----:B------:R-:W-:Y:S01]  /*feb0*/  VOTEU.ALL UP1, P2 ;  /* 0x0000000000ff7886 */ /* 0x000fe20001020000 */
[----:B------:R-:W-:Y:S01]  /*fec0*/  VOTEU.ALL UP2, P2 ;  /* 0x0000000000ff7886 */ /* 0x000fe20001040000 */
[----:B0----5:R-:W-:Y:S01]  /*fed0*/  SEL R92, R14, R5, !P1 ;  /* 0x000000050e5c7207 */ /* 0x021fe20004800000 */
[----:B------:R-:W-:Y:S01]  /*fee0*/  STL [R1+0x2c14], R38 ;  /* 0x002c142601007387 */ /* 0x000fe20000100800 */
[----:B------:R-:W-:Y:S01]  /*fef0*/  ISETP.LT.AND P0, PT, R2, UR13, P0 ;  /* 0x0000000d02007c0c */ /* 0x000fe20008701270 */
[----:B------:R-:W0:Y:S02]  /*ff00*/  LDCU UR5, c[0x0][0x3b0] ;  /* 0x00007600ff0577ac */ /* 0x000e240008000800 */
[----:B------:R1:W-:Y:S01]  /*ff10*/  STL [R1+0x2c10], R37 ;  /* 0x002c102501007387 */ /* 0x0003e20000100800 */
[----:B------:R-:W-:Y:S01]  /*ff20*/  SEL R4, R14, R4, !P1 ;  /* 0x000000040e047207 */ /* 0x000fe20004800000 */
[----:B------:R-:W2:Y:S01]  /*ff30*/  LDCU UR6, c[0x0][0x3b0] ;  /* 0x00007600ff0677ac */ /* 0x000ea20008000800 */
[----:B------:R-:W-:Y:S01]  /*ff40*/  STTM.x64 tmem[UR9+0x40], RZ ;  /* 0x000040ff000079ed */ /* 0x000fe20008340009 */
[----:B------:R-:W-:-:S04]  /*ff50*/  @!UP1 UIADD3 UR16, UPT, UPT, -UR4, 0x100000, URZ ;  /* 0x0010000004109890 */ /* 0x000fc8000fffe1ff */
[----:B------:R-:W-:Y:S02]  /*ff60*/  @!UP1 USHF.L.U32 UR17, UR16, 0xb, URZ ;  /* 0x0000000b10119899 */ /* 0x000fe400080006ff */
[----:B------:R-:W-:Y:S01]  /*ff70*/  @!UP1 USHF.L.U32 UR16, UR16, 0x1, URZ ;  /* 0x0000000110109899 */ /* 0x000fe200080006ff */
[----:B------:R-:W3:Y:S01]  /*ff80*/  LDCU UR13, c[0x0][0x3b0] ;  /* 0x00007600ff0d77ac */ /* 0x000ee20008000800 */
[----:B-1----:R-:W4:Y:S04]  /*ff90*/  LDL R37, [R1+0x1f88] ;  /* 0x001f880001257983 */ /* 0x002f280000100800 */
[----:B------:R1:W-:Y:S04]  /*ffa0*/  STL [R1+0x2c0c], R36 ;  /* 0x002c0c2401007387 */ /* 0x0003e80000100800 */
[----:B-1----:R-:W2:Y:S01]  /*ffb0*/  LDL R36, [R1+0x1f18] ;  /* 0x001f180001247983 */ /* 0x002ea20000100800 */
[----:B------:R-:W-:Y:S01]  /*ffc0*/  SEL R5, R14, R76, !P1 ;  /* 0x0000004c0e057207 */ /* 0x000fe20004800000 */
[----:B------:R-:W-:Y:S01]  /*ffd0*/  IMAD R76, R92, UR15, RZ ;  /* 0x0000000f5c4c7c24 */ /* 0x000fe2000f8e02ff */
[C---:B------:R-:W-:Y:S01]  /*ffe0*/  SEL R77, R14.reuse, R77, !P1 ;  /* 0x0000004d0e4d7207 */ /* 0x040fe20004800000 */
[----:B------:R-:W-:Y:S01]  /*fff0*/  STL [R1+0x2c08], R35 ;  /* 0x002c082301007387 */ /* 0x000fe20000100800 */
[----:B------:R-:W-:Y:S01]  /*10000*/  SEL R75, R14, R75, !P1 ;  /* 0x0000004b0e4b7207 */ /* 0x000fe20004800000 */
[----:B------:R-:W-:Y:S01]  /*10010*/  IMAD R5, R5, UR18, RZ ;  /* 0x0000001205057c24 */ /* 0x000fe2000f8e02ff */
[----:B------:R-:W1:Y:S01]  /*10020*/  LDCU UR15, c[0x0][0x3b0] ;  /* 0x00007600ff0f77ac */ /* 0x000e620008000800 */
[----:B------:R-:W-:Y:S01]  /*10030*/  STL [R1+0x2c04], R34 ;  /* 0x002c042201007387 */ /* 0x000fe20000100800 */
[----:B------:R-:W-:-:S03]  /*10040*/  IMAD R77, R77, UR19, RZ ;  /* 0x000000134d4d7c24 */ /* 0x000fc6000f8e02ff */
[----:B------:R-:W-:Y:S04]  /*10050*/  STL [R1+0x2c00], R33 ;  /* 0x002c002101007387 */ /* 0x000fe80000100800 */
[----:B------:R0:W-:Y:S04]  /*10060*/  STL [R1+0x2bfc], R32 ;  /* 0x002bfc2001007387 */ /* 0x0001e80000100800 */
[----:B------:R-:W-:Y:S04]  /*10070*/  STL [R1+0x2bf8], R31 ;  /* 0x002bf81f01007387 */ /* 0x000fe80000100800 */
[----:B------:R-:W-:Y:S01]  /*10080*/  STL [R1+0x2bf4], R30 ;  /* 0x002bf41e01007387 */ /* 0x000fe20000100800 */
[----:B0-----:R-:W-:-:S03]  /*10090*/  IADD3 R32, P6, PT, R76, R13, RZ ;  /* 0x0000000d4c207210 */ /* 0x001fc60007fde0ff */
[----:B------:R-:W-:Y:S01]  /*100a0*/  STL [R1+0x2bf0], R29 ;  /* 0x002bf01d01007387 */ /* 0x000fe20000100800 */
[-C--:B------:R-:W-:Y:S01]  /*100b0*/  LEA.HI.X.SX32 R40, R76, R12.reuse, 0x1, P6 ;  /* 0x0000000c4c287211 */ /* 0x080fe200030f0eff */
[----:B------:R-:W-:Y:S02]  /*100c0*/  IMAD R76, R4, UR22, RZ ;  /* 0x00000016044c7c24 */ /* 0x000fe4000f8e02ff */
[----:B------:R-:W-:Y:S01]  /*100d0*/  STL [R1+0x2bec], R27 ;  /* 0x002bec1b01007387 */ /* 0x000fe20000100800 */
[CC--:B------:R-:W-:Y:S01]  /*100e0*/  IADD3 R39, P6, PT, R5.reuse, R13.reuse, RZ ;  /* 0x0000000d05277210 */ /* 0x0c0fe20007fde0ff */
[----:B------:R-:W-:Y:S02]  /*100f0*/  IMAD.MOV.U32 R4, RZ, RZ, R40 ;  /* 0x000000ffff047224 */ /* 0x000fe400078e0028 */
[----:B------:R-:W-:Y:S04]  /*10100*/  STL [R1+0x2be8], R28 ;  /* 0x002be81c01007387 */ /* 0x000fe80000100800 */
        /* <DEDUP_REMOVED lines=191> */
[----:B------:R-:W-:Y:S01]  /*10d00*/  STL [R1+0x27b0], R16 ;  /* 0x0027b01001007387 */ /* 0x000fe20000100800 */
[----:B------:R-:W-:Y:S03]  /*10d10*/  STTM.x64 tmem[UR9+0x80], RZ ;  /* 0x000080ff000079ed */ /* 0x000fe60008340009 */
        /* <DEDUP_REMOVED lines=11> */
[----:B------:R-:W0:Y:S03]  /*10dd0*/  FENCE.VIEW.ASYNC.T ;  /* 0x00000000000073c6 */ /* 0x000e260000000200 */
[----:B------:R-:W-:Y:S01]  /*10de0*/  STL [R1+0x2ac0], R16 ;  /* 0x002ac01001007387 */ /* 0x000fe20000100800 */
[----:B0-----:R-:W-:Y:S06]  /*10df0*/  BAR.SYNC.DEFER_BLOCKING 0x0 ;  /* 0x0000000000007b1d */ /* 0x001fec0000010000 */
[----:B------:R-:W-:Y:S04]  /*10e00*/  STL [R1+0x265c], R2 ;  /* 0x00265c0201007387 */ /* 0x000fe80000100800 */
[----:B------:R-:W-:Y:S04]  /*10e10*/  STL [R1+0x2670], R2 ;  /* 0x0026700201007387 */ /* 0x000fe80000100800 */
[----:B------:R-:W-:Y:S04]  /*10e20*/  STL [R1+0x26b0], R2 ;  /* 0x0026b00201007387 */ /* 0x000fe80000100800 */
[----:B------:R-:W-:Y:S04]  /*10e30*/  STL [R1+0x26d8], R2 ;  /* 0x0026d80201007387 */ /* 0x000fe80000100800 */
[----:B------:R-:W-:Y:S04]  /*10e40*/  STL [R1+0x2700], R2 ;  /* 0x0027000201007387 */ /* 0x000fe80000100800 */
[----:B------:R-:W0:Y:S02]  /*10e50*/  FENCE.VIEW.ASYNC.S ;  /* 0x00000000000073c6 */ /* 0x000e240000000000 */
[----:B0-----:R0:W1:Y:S02]  /*10e60*/  @!UP2 SYNCS.EXCH.64 URZ, [UR10], UR16 ;  /* 0x000000100affa5b2 */ /* 0x0010640008000100 */
[----:B------:R-:W-:Y:S04]  /*10e70*/  STL [R1+0x2728], R2 ;  /* 0x0027280201007387 */ /* 0x000fe80000100800 */
[----:B------:R-:W-:Y:S04]  /*10e80*/  STL [R1+0x2750], R2 ;  /* 0x0027500201007387 */ /* 0x000fe80000100800 */
[----:B------:R-:W-:Y:S01]  /*10e90*/  STL [R1+0x2778], R2 ;  /* 0x0027780201007387 */ /* 0x000fe20000100800 */
[----:B------:R-:W-:Y:S01]  /*10ea0*/  PRMT R34, RZ, 0x7610, R34 ;  /* 0x00007610ff227816 */ /* 0x000fe20000000022 */
[----:B0-----:R-:W0:Y:S02]  /*10eb0*/  LDCU UR16, c[0x0][0x3b0] ;  /* 0x00007600ff1077ac */ /* 0x001e240008000800 */
        /* <DEDUP_REMOVED lines=32> */
[----:B------:R0:W-:Y:S04]  /*110c0*/  STL [R1+0xecc], R40 ;  /* 0x000ecc2801007387 */ /* 0x0001e80000100800 */
[----:B------:R-:W-:Y:S01]  /*110d0*/  STL [R1+0x199c], R39 ;  /* 0x00199c2701007387 */ /* 0x000fe20000100800 */
[----:B0-----:R-:W-:Y:S01]  /*110e0*/  LEA.HI.X.SX32 R40, R5, R12, 0x1, P6 ;  /* 0x0000000c05287211 */ /* 0x001fe200030f0eff */
[----:B------:R-:W-:Y:S01]  /*110f0*/  @P0 IMAD.MOV.U32 R5, RZ, RZ, R4 ;  /* 0x000000ffff050224 */ /* 0x000fe200078e0004 */
[----:B------:R-:W-:Y:S01]  /*11100*/  IADD3 R38, P6, PT, R77, R13, RZ ;  /* 0x0000000d4d267210 */ /* 0x000fe20007fde0ff */
[----:B------:R-:W-:Y:S01]  /*11110*/  @P0 IMAD.MOV.U32 R4, RZ, RZ, R32 ;  /* 0x000000ffff040224 */ /* 0x000fe200078e0020 */
[----:B-1----:R-:W-:Y:S06]  /*11120*/  BAR.SYNC.DEFER_BLOCKING 0x0 ;  /* 0x0000000000007b1d */ /* 0x002fec0000010000 */
[----:B--2---:R0:W2:Y:S04]  /*11130*/  @P0 LDG.E.U8 R36, desc[UR20][R4.64] ;  /* 0x0000001404240981 */ /* 0x0040a8000c1e1100 */
[----:B------:R-:W-:Y:S04]  /*11140*/  STL [R1+0xed4], R40 ;  /* 0x000ed42801007387 */ /* 0x000fe80000100800 */
[----:B------:R-:W-:Y:S01]  /*11150*/  STL [R1+0x19a0], R38 ;  /* 0x0019a02601007387 */ /* 0x000fe20000100800 */
[----:B0-----:R-:W-:-:S02]  /*11160*/  @P0 IMAD.MOV.U32 R4, RZ, RZ, R39 ;  /* 0x000000ffff040224 */ /* 0x001fc400078e0027 */
[----:B------:R-:W-:-:S05]  /*11170*/  @P0 IMAD.MOV.U32 R5, RZ, RZ, R40 ;  /* 0x000000ffff050224 */ /* 0x000fca00078e0028 */
[----:B------:R0:W3:Y:S01]  /*11180*/  @P0 LDG.E.U8 R34, desc[UR20][R4.64] ;  /* 0x0000001404220981 */ /* 0x0000e2000c1e1100 */
[----:B------:R-:W-:Y:S02]  /*11190*/  PRMT R35, RZ, 0x7610, R35 ;  /* 0x00007610ff237816 */ /* 0x000fe40000000023 */
[----:B------:R-:W-:Y:S01]  /*111a0*/  PRMT R31, RZ, 0x7610, R31 ;  /* 0x00007610ff1f7816 */ /* 0x000fe2000000001f */
[----:B0-----:R-:W-:Y:S01]  /*111b0*/  @P0 IMAD.MOV.U32 R4, RZ, RZ, R38 ;  /* 0x000000ffff040224 */ /* 0x001fe200078e0026 */
[----:B--2---:R0:W-:Y:S04]  /*111c0*/  @P0 STL [R1+0x1f18], R36 ;  /* 0x001f182401000387 */ /* 0x0041e80000100800 */
[----:B------:R-:W-:Y:S04]  /*111d0*/  STL [R1+0x2668], R77 ;  /* 0x0026684d01007387 */ /* 0x000fe80000100800 */
[----:B------:R-:W-:Y:S01]  /*111e0*/  STL [R1+0x2690], R77 ;  /* 0x0026904d01007387 */ /* 0x000fe20000100800 */
[----:B0-----:R-:W-:-:S03]  /*111f0*/  LEA.HI.X.SX32 R36, R77, R12, 0x1, P6 ;  /* 0x0000000c4d247211 */ /* 0x001fc600030f0eff */
[----:B------:R-:W-:Y:S01]  /*11200*/  STL [R1+0x26b8], R77 ;  /* 0x0026b84d01007387 */ /* 0x000fe20000100800 */
[----:B------:R-:W-:-:S03]  /*11210*/  IADD3 R32, P6, PT, R76, R13, RZ ;  /* 0x0000000d4c207210 */ /* 0x000fc60007fde0ff */
        /* <DEDUP_REMOVED lines=10> */
[----:B------:R-:W-:-:S03]  /*112c0*/  @P0 IMAD.MOV.U32 R5, RZ, RZ, R36 ;  /* 0x000000ffff050224 */ /* 0x000fc600078e0024 */
[----:B------:R-:W2:Y:S04]  /*112d0*/  LDL.LU R40, [R1+0x2c1c] ;  /* 0x002c1c0001287983 */ /* 0x000ea80000300800 */
[----:B------:R-:W2:Y:S04]  /*112e0*/  LDL.LU R39, [R1+0x2c18] ;  /* 0x002c180001277983 */ /* 0x000ea80000300800 */
[----:B------:R-:W-:Y:S04]  /*112f0*/  STL [R1+0x1998], R32 ;  /* 0x0019982001007387 */ /* 0x000fe80000100800 */
[----:B---3--:R0:W-:Y:S04]  /*11300*/  STL [R1+0x1f0c], R34 ;  /* 0x001f0c2201007387 */ /* 0x0081e80000100800 */
[----:B------:R1:W3:Y:S01]  /*11310*/  @P0 LDG.E.U8 R35, desc[UR20][R4.64] ;  /* 0x0000001404230981 */ /* 0x0002e2000c1e1100 */
[----:B0-----:R-:W-:Y:S01]  /*11320*/  LEA.HI.X.SX32 R34, R76, R12, 0x1, P6 ;  /* 0x0000000c4c227211 */ /* 0x001fe200030f0eff */
[----:B-1----:R-:W-:-:S04]  /*11330*/  @P0 IMAD.MOV.U32 R4, RZ, RZ, R32 ;  /* 0x000000ffff040224 */ /* 0x002fc800078e0020 */
[----:B------:R-:W-:Y:S01]  /*11340*/  @P0 IMAD.MOV.U32 R5, RZ, RZ, R34 ;  /* 0x000000ffff050224 */ /* 0x000fe200078e0022 */
[----:B------:R-:W-:Y:S04]  /*11350*/  STL [R1+0xedc], R34 ;  /* 0x000edc2201007387 */ /* 0x000fe80000100800 */
[----:B------:R0:W2:Y:S04]  /*11360*/  @P0 LDG.E.U8 R31, desc[UR20][R4.64] ;  /* 0x00000014041f0981 */ /* 0x0000a8000c1e1100 */
[----:B------:R-:W2:Y:S04]  /*11370*/  LDL.LU R76, [R1+0x24] ;  /* 0x00002400014c7983 */ /* 0x000ea80000300800 */
        /* <DEDUP_REMOVED lines=9> */
[----:B----4-:R-:W-:-:S03]  /*11410*/  ISETP.GE.AND P6, PT, R37, RZ, PT ;  /* 0x000000ff2500720c */ /* 0x010fc60003fc6270 */
        /* <DEDUP_REMOVED lines=9> */
[----:B0-----:R-:W-:-:S03]  /*114b0*/  SEL R4, R14, R73, !P1 ;  /* 0x000000490e047207 */ /* 0x001fc60004800000 */
[----:B------:R-:W-:Y:S01]  /*114c0*/  STL [R1+0x26d0], R74 ;  /* 0x0026d04a01007387 */ /* 0x000fe20000100800 */
[----:B------:R-:W-:Y:S01]  /*114d0*/  IMAD R5, R75, UR5, RZ ;  /* 0x000000054b057c24 */ /* 0x000fe2000f8e02ff */
[----:B------:R-:W-:Y:S01]  /*114e0*/  PRMT R7, RZ, 0x7610, R7 ;  /* 0x00007610ff077816 */ /* 0x000fe20000000007 */
[----:B------:R-:W-:Y:S01]  /*114f0*/  IMAD R4, R4, UR6, RZ ;  /* 0x0000000604047c24 */ /* 0x000fe2000f8e02ff */
[----:B------:R-:W-:Y:S01]  /*11500*/  STL [R1+0x27cc], R74 ;  /* 0x0027cc4a01007387 */ /* 0x000fe20000100800 */
[----:B--2---:R-:W-:-:S03]  /*11510*/  @!P6 IMAD.MOV R76, RZ, RZ, -R76 ;  /* 0x000000ffff4ce224 */ /* 0x004fc600078e0a4c */
[----:B---3--:R-:W-:Y:S01]  /*11520*/  STL [R1+0x1f48], R35 ;  /* 0x001f482301007387 */ /* 0x008fe20000100800 */
[----:B------:R-:W-:Y:S01]  /*11530*/  SEL R73, R14, R74, !P1 ;  /* 0x0000004a0e497207 */ /* 0x000fe20004800000 */
[----:B------:R-:W0:Y:S02]  /*11540*/  LDCU UR5, c[0x0][0x3b0] ;  /* 0x00007600ff0577ac */ /* 0x000e240008000800 */
[----:B------:R-:W-:Y:S01]  /*11550*/  STL [R1+0x27dc], R74 ;  /* 0x0027dc4a01007387 */ /* 0x000fe20000100800 */
[----:B------:R-:W-:Y:S01]  /*11560*/  PRMT R28, RZ, 0x7610, R28 ;  /* 0x00007610ff1c7816 */ /* 0x000fe2000000001c */
[----:B------:R-:W1:Y:S02]  /*11570*/  LDCU UR6, c[0x0][0x3b0] ;  /* 0x00007600ff0677ac */ /* 0x000e640008000800 */
[----:B------:R-:W-:Y:S04]  /*11580*/  STL [R1+0x27e0], R74 ;  /* 0x0027e04a01007387 */ /* 0x000fe80000100800 */
[----:B------:R-:W-:Y:S04]  /*11590*/  STL [R1+0x280c], R74 ;  /* 0x00280c4a01007387 */ /* 0x000fe80000100800 */
[----:B------:R-:W-:Y:S04]  /*115a0*/  STL [R1+0x281c], R74 ;  /* 0x00281c4a01007387 */ /* 0x000fe80000100800 */
[----:B------:R2:W-:Y:S02]  /*115b0*/  STL [R1+0x1f44], R31 ;  /* 0x001f441f01007387 */ /* 0x0005e40000100800 */
[----:B--2---:R-:W-:-:S04]  /*115c0*/  IADD3 R31, P6, PT, R5, R13, RZ ;  /* 0x0000000d051f7210 */ /* 0x004fc80007fde0ff */
[----:B------:R-:W-:Y:S02]  /*115d0*/  LEA.HI.X.SX32 R34, R5, R12, 0x1, P6 ;  /* 0x0000000c05227211 */ /* 0x000fe400030f0eff */
[----:B------:R-:W-:-:S03]  /*115e0*/  IADD3 R32, P6, PT, R4, R13, RZ ;  /* 0x0000000d04207210 */ /* 0x000fc60007fde0ff */
[----:B------:R-:W-:Y:S01]  /*115f0*/  @P0 IMAD.MOV.U32 R5, RZ, RZ, R34 ;  /* 0x000000ffff050224 */ /* 0x000fe200078e0022 */
[----:B------:R-:W-:Y:S01]  /*11600*/  LEA.HI.X.SX32 R38, R4, R12, 0x1, P6 ;  /* 0x0000000c04267211 */ /* 0x000fe200030f0eff */
[----:B------:R-:W-:-:S05]  /*11610*/  @P0 IMAD.MOV.U32 R4, RZ, RZ, R31 ;  /* 0x000000ffff040224 */ /* 0x000fca00078e001f */
[----:B------:R2:W3:Y:S01]  /*11620*/  @P0 LDG.E.U8 R7, desc[UR20][R4.64] ;  /* 0x0000001404070981 */ /* 0x0004e2000c1e1100 */
[----:B------:R-:W-:Y:S01]  /*11630*/  IMAD R73, R73, UR13, RZ ;  /* 0x0000000d49497c24 */ /* 0x000fe2000f8e02ff */
[----:B------:R-:W-:Y:S01]  /*11640*/  PRMT R29, RZ, 0x7610, R29 ;  /* 0x00007610ff1d7816 */ /* 0x000fe2000000001d */
[----:B------:R-:W4:Y:S01]  /*11650*/  LDCU UR13, c[0x0][0x3b0] ;  /* 0x00007600ff0d77ac */ /* 0x000f220008000800 */
[----:B------:R-:W-:Y:S02]  /*11660*/  STL [R1+0x2830], R74 ;  /* 0x0028304a01007387 */ /* 0x000fe40000100800 */
[C---:B------:R-:W-:Y:S02]  /*11670*/  IADD3 R36, P6, PT, R73.reuse, R13, RZ ;  /* 0x0000000d49247210 */ /* 0x040fe40007fde0ff */
[----:B------:R-:W-:Y:S01]  /*11680*/  STL [R1+0x2844], R74 ;  /* 0x0028444a01007387 */ /* 0x000fe20000100800 */
[----:B--2---:R-:W-:Y:S02]  /*11690*/  @P0 IMAD.MOV.U32 R4, RZ, RZ, R32 ;  /* 0x000000ffff040224 */ /* 0x004fe400078e0020 */
[----:B------:R-:W-:Y:S01]  /*116a0*/  @P0 IMAD.MOV.U32 R5, RZ, RZ, R38 ;  /* 0x000000ffff050224 */ /* 0x000fe200078e0026 */
[----:B------:R-:W-:Y:S01]  /*116b0*/  STL [R1+0x2868], R74 ;  /* 0x0028684a01007387 */ /* 0x000fe20000100800 */
[----:B------:R-:W-:-:S03]  /*116c0*/  LEA.HI.X.SX32 R37, R73, R12, 0x1, P6 ;  /* 0x0000000c49257211 */ /* 0x000fc600030f0eff */
[----:B------:R-:W-:Y:S04]  /*116d0*/  STL [R1+0x287c], R74 ;  /* 0x00287c4a01007387 */ /* 0x000fe80000100800 */
[----:B------:R-:W-:Y:S04]  /*116e0*/  STL [R1+0x2a24], R74 ;  /* 0x002a244a01007387 */ /* 0x000fe80000100800 */
[----:B------:R-:W-:Y:S04]  /*116f0*/  STL [R1+0x2a38], R74 ;  /* 0x002a384a01007387 */ /* 0x000fe80000100800 */
[----:B------:R-:W-:Y:S04]  /*11700*/  STL [R1+0x2a4c], R74 ;  /* 0x002a4c4a01007387 */ /* 0x000fe80000100800 */
[----:B------:R2:W4:Y:S04]  /*11710*/  @P0 LDG.E.U8 R28, desc[UR20][R4.64] ;  /* 0x00000014041c0981 */ /* 0x000528000c1e1100 */
[----:B------:R-:W-:Y:S04]  /*11720*/  STL [R1+0x2a60], R74 ;  /* 0x002a604a01007387 */ /* 0x000fe80000100800 */
[----:B------:R-:W-:Y:S01]  /*11730*/  STL [R1+0x2a80], R74 ;  /* 0x002a804a01007387 */ /* 0x000fe20000100800 */
[----:B--2---:R-:W-:-:S02]  /*11740*/  @P0 IMAD.MOV.U32 R4, RZ, RZ, R36 ;  /* 0x000000ffff040224 */ /* 0x004fc400078e0024 */
[----:B------:R-:W-:Y:S01]  /*11750*/  @P0 IMAD.MOV.U32 R5, RZ, RZ, R37 ;  /* 0x000000ffff050224 */ /* 0x000fe200078e0025 */
[----:B------:R-:W-:Y:S04]  /*11760*/  STL [R1+0x2a90], R74 ;  /* 0x002a904a01007387 */ /* 0x000fe80000100800 */
[----:B------:R-:W-:Y:S04]  /*11770*/  STL [R1+0xee4], R31 ;  /* 0x000ee41f01007387 */ /* 0x000fe80000100800 */
[----:B------:R-:W-:Y:S04]  /*11780*/  STL [R1+0xee0], R34 ;  /* 0x000ee02201007387 */ /* 0x000fe80000100800 */
[----:B------:R-:W-:Y:S04]  /*11790*/  STL [R1+0x1990], R32 ;  /* 0x0019902001007387 */ /* 0x000fe80000100800 */
[----:B------:R-:W-:Y:S04]  /*117a0*/  STL [R1+0x198c], R38 ;  /* 0x00198c2601007387 */ /* 0x000fe80000100800 */
[----:B------:R2:W2:Y:S04]  /*117b0*/  @P0 LDG.E.U8 R29, desc[UR20][R4.64] ;  /* 0x00000014041d0981 */ /* 0x0004a8000c1e1100 */
[----:B---3--:R3:W-:Y:S04]  /*117c0*/  STL [R1+0x1f40], R7 ;  /* 0x001f400701007387 */ /* 0x0087e80000100800 */
[----:B---3--:R-:W3:Y:S04]  /*117d0*/  LDL.LU R7, [R1+0x28] ;  /* 0x0000280001077983 */ /* 0x008ee80000300800 */
[----:B------:R-:W-:Y:S04]  /*117e0*/  STL [R1+0x1994], R36 ;  /* 0x0019942401007387 */ /* 0x000fe80000100800 */
[----:B------:R-:W-:Y:S04]  /*117f0*/  STL [R1+0x27e8], R73 ;  /* 0x0027e84901007387 */ /* 0x000fe80000100800 */
[----:B------:R-:W-:Y:S04]  /*11800*/  STL [R1+0x2820], R73 ;  /* 0x0028204901007387 */ /* 0x000fe80000100800 */
[----:B------:R-:W-:Y:S04]  /*11810*/  STL [R1+0x284c], R73 ;  /* 0x00284c4901007387 */ /* 0x000fe80000100800 */
[----:B------:R0:W-:Y:S04]  /*11820*/  STL [R1+0xee8], R37 ;  /* 0x000ee82501007387 */ /* 0x0001e80000100800 */
        /* <DEDUP_REMOVED lines=26> */
[----:B------:R-:W-:-:S03]  /*119d0*/  SEL R72, R14, R72, !P1 ;  /* 0x000000480e487207 */ /* 0x000fc60004800000 */
[----:B------:R-:W-:Y:S04]  /*119e0*/  STL [R1+0x29a4], R73 ;  /* 0x0029a44901007387 */ /* 0x000fe80000100800 */
[----:B------:R-:W-:Y:S04]  /*119f0*/  STL [R1+0x29b0], R73 ;  /* 0x0029b04901007387 */ /* 0x000fe80000100800 */
[----:B------:R-:W-:Y:S04]  /*11a00*/  STL [R1+0x29bc], R73 ;  /* 0x0029bc4901007387 */ /* 0x000fe80000100800 */
[----:B------:R-:W-:Y:S04]  /*11a10*/  STL [R1+0x29c8], R73 ;  /* 0x0029c84901007387 */ /* 0x000fe80000100800 */
[----:B------:R-:W-:Y:S01]  /*11a20*/  STL [R1+0x29d4], R73 ;  /* 0x0029d44901007387 */ /* 0x000fe20000100800 */
[----:B------:R-:W-:Y:S01]  /*11a30*/  IMAD R72, R72, UR15, RZ ;  /* 0x0000000f48487c24 */ /* 0x000fe2000f8e02ff */
[----:B------:R-:W-:Y:S01]  /*11a40*/  SEL R71, R14, R71, !P1 ;  /* 0x000000470e477207 */ /* 0x000fe20004800000 */
[----:B------:R-:W0:Y:S01]  /*11a50*/  LDCU UR15, c[0x0][0x3b0] ;  /* 0x00007600ff0f77ac */ /* 0x000e220008000800 */
[----:B------:R-:W-:Y:S04]  /*11a60*/  STL [R1+0x29e0], R73 ;  /* 0x0029e04901007387 */ /* 0x000fe80000100800 */
[----:B------:R-:W-:Y:S04]  /*11a70*/  STL [R1+0x29ec], R73 ;  /* 0x0029ec4901007387 */ /* 0x000fe80000100800 */
[----:B------:R-:W-:Y:S04]  /*11a80*/  STL [R1+0x29f4], R73 ;  /* 0x0029f44901007387 */ /* 0x000fe80000100800 */
[----:B------:R-:W-:Y:S04]  /*11a90*/  STL [R1+0x2a10], R73 ;  /* 0x002a104901007387 */ /* 0x000fe80000100800 */
[----:B------:R-:W-:Y:S01]  /*11aa0*/  STL [R1+0x2a28], R73 ;  /* 0x002a284901007387 */ /* 0x000fe20000100800 */
[----:B------:R-:W-:-:S03]  /*11ab0*/  IADD3 R34, P6, PT, R72, R13, RZ ;  /* 0x0000000d48227210 */ /* 0x000fc60007fde0ff */
[----:B------:R-:W-:Y:S04]  /*11ac0*/  STL [R1+0x2a3c], R73 ;  /* 0x002a3c4901007387 */ /* 0x000fe80000100800 */
[----:B------:R-:W-:Y:S04]  /*11ad0*/  STL [R1+0x2a50], R73 ;  /* 0x002a504901007387 */ /* 0x000fe80000100800 */
[----:B------:R-:W-:Y:S04]  /*11ae0*/  STL [R1+0x2a64], R73 ;  /* 0x002a644901007387 */ /* 0x000fe80000100800 */
[----:B------:R-:W-:Y:S01]  /*11af0*/  STL [R1+0x2a9c], R73 ;  /* 0x002a9c4901007387 */ /* 0x000fe20000100800 */
[----:B------:R-:W-:-:S03]  /*11b00*/  LEA.HI.X.SX32 R35, R72, R12, 0x1, P6 ;  /* 0x0000000c48237211 */ /* 0x000fc600030f0eff */
[----:B------:R-:W-:Y:S04]  /*11b10*/  STL [R1+0x2ab4], R73 ;  /* 0x002ab44901007387 */ /* 0x000fe80000100800 */
[----:B------:R-:W-:Y:S04]  /*11b20*/  STL [R1+0x2ad8], R73 ;  /* 0x002ad84901007387 */ /* 0x000fe80000100800 */
[----:B------:R-:W-:Y:S04]  /*11b30*/  STL [R1+0x2b08], R73 ;  /* 0x002b084901007387 */ /* 0x000fe80000100800 */
[----:B------:R-:W-:Y:S04]  /*11b40*/  STL [R1+0x2b18], R73 ;  /* 0x002b184901007387 */ /* 0x000fe80000100800 */
[----:B------:R-:W-:Y:S04]  /*11b50*/  STL [R1+0x1984], R34 ;  /* 0x0019842201007387 */ /* 0x000fe80000100800 */
[----:B------:R-:W-:Y:S04]  /*11b60*/  STL [R1+0x27ec], R72 ;  /* 0x0027ec4801007387 */ /* 0x000fe80000100800 */
[----:B------:R-:W-:Y:S01]  /*11b70*/  STL [R1+0x27f4], R72 ;  /* 0x0027f44801007387 */ /* 0x000fe20000100800 */
[----:B0-----:R-:W-:Y:S01]  /*11b80*/  IMAD R71, R71, UR5, RZ ;  /* 0x0000000547477c24 */ /* 0x001fe2000f8e02ff */
        /* <DEDUP_REMOVED lines=16> */
[----:B------:R-:W3:Y:S04]  /*11c90*/  LDL.LU R38, [R1+0x2c14] ;  /* 0x002c140001267983 */ /* 0x000ee80000300800 */
[----:B------:R-:W-:Y:S04]  /*11ca0*/  STL [R1+0x1988], R31 ;  /* 0x0019881f01007387 */ /* 0x000fe80000100800 */
[----:B------:R-:W-:Y:S04]  /*11cb0*/  STL [R1+0x2800], R71 ;  /* 0x0028004701007387 */ /* 0x000fe80000100800 */
[----:B------:R-:W-:Y:S04]  /*11cc0*/  STL [R1+0x2828], R71 ;  /* 0x0028284701007387 */ /* 0x000fe80000100800 */
[----:B------:R-:W-:Y:S04]  /*11cd0*/  STL [R1+0x2854], R71 ;  /* 0x0028544701007387 */ /* 0x000fe80000100800 */
[----:B------:R-:W-:Y:S04]  /*11ce0*/  STL [R1+0xef0], R32 ;  /* 0x000ef02001007387 */ /* 0x000fe80000100800 */
[----:B------:R-:W-:Y:S01]  /*11cf0*/  STL [R1+0x2860], R71 ;  /* 0x0028604701007387 */ /* 0x000fe20000100800 */
[----:B-1----:R-:W-:Y:S01]  /*11d00*/  IMAD R70, R70, UR6, RZ ;  /* 0x0000000646467c24 */ /* 0x002fe2000f8e02ff */
[----:B------:R-:W-:Y:S01]  /*11d10*/  PRMT R33, RZ, 0x7610, R33 ;  /* 0x00007610ff217816 */ /* 0x000fe20000000021 */
[----:B--2---:R-:W-:Y:S01]  /*11d20*/  @P0 IMAD.MOV.U32 R4, RZ, RZ, R34 ;  /* 0x000000ffff040224 */ /* 0x004fe200078e0022 */
[----:B------:R-:W-:Y:S01]  /*11d30*/  STL [R1+0x2870], R71 ;  /* 0x0028704701007387 */ /* 0x000fe20000100800 */
[----:B------:R-:W-:Y:S01]  /*11d40*/  @P0 IMAD.MOV.U32 R5, RZ, RZ, R35 ;  /* 0x000000ffff050224 */ /* 0x000fe200078e0023 */
[----:B------:R-:W-:Y:S01]  /*11d50*/  SEL R61, R14, R61, !P1 ;  /* 0x0000003d0e3d7207 */ /* 0x000fe20004800000 */
[----:B------:R-:W1:Y:S01]  /*11d60*/  LDCU UR6, c[0x0][0x3b0] ;  /* 0x00007600ff0677ac */ /* 0x000e620008000800 */
[----:B------:R-:W-:Y:S04]  /*11d70*/  STL [R1+0x2a00], R71 ;  /* 0x002a004701007387 */ /* 0x000fe80000100800 */
[----:B------:R-:W-:Y:S04]  /*11d80*/  STL [R1+0x2a14], R71 ;  /* 0x002a144701007387 */ /* 0x000fe80000100800 */
[----:B------:R-:W-:Y:S04]  /*11d90*/  STL [R1+0x2a2c], R71 ;  /* 0x002a2c4701007387 */ /* 0x000fe80000100800 */
[----:B------:R-:W-:Y:S04]  /*11da0*/  STL [R1+0x2ac4], R71 ;  /* 0x002ac44701007387 */ /* 0x000fe80000100800 */
[----:B------:R-:W-:Y:S04]  /*11db0*/  STL [R1+0x2ae8], R71 ;  /* 0x002ae84701007387 */ /* 0x000fe80000100800 */
[----:B------:R-:W-:Y:S04]  /*11dc0*/  STL [R1+0x2b10], R71 ;  /* 0x002b104701007387 */ /* 0x000fe80000100800 */
[----:B----4-:R2:W-:Y:S04]  /*11dd0*/  STL [R1+0x1f3c], R28 ;  /* 0x001f3c1c01007387 */ /* 0x0105e80000100800 */
[----:B------:R-:W4:Y:S04]  /*11de0*/  LDL.LU R37, [R1+0x2c10] ;  /* 0x002c100001257983 */ /* 0x000f280000300800 */
[----:B------:R-:W4:Y:S01]  /*11df0*/  LDL.LU R36, [R1+0x2c0c] ;  /* 0x002c0c0001247983 */ /* 0x000f220000300800 */
[----:B--2---:R-:W-:-:S02]  /*11e00*/  IADD3 R28, P6, PT, R70, R13, RZ ;  /* 0x0000000d461c7210 */ /* 0x004fc40007fde0ff */
[----:B------:R-:W-:Y:S01]  /*11e10*/  PRMT R30, RZ, 0x7610, R30 ;  /* 0x00007610ff1e7816 */ /* 0x000fe2000000001e */
[----:B------:R2:W4:Y:S04]  /*11e20*/  @P0 LDG.E.U8 R33, desc[UR20][R4.64] ;  /* 0x0000001404210981 */ /* 0x000528000c1e1100 */
[----:B------:R-:W-:Y:S04]  /*11e30*/  STL [R1+0xef8], R28 ;  /* 0x000ef81c01007387 */ /* 0x000fe80000100800 */
[----:B------:R0:W-:Y:S01]  /*11e40*/  STL [R1+0x1f38], R29 ;  /* 0x001f381d01007387 */ /* 0x0001e20000100800 */
[----:B--2---:R-:W-:Y:S01]  /*11e50*/  @P0 IMAD.MOV.U32 R4, RZ, RZ, R31 ;  /* 0x000000ffff040224 */ /* 0x004fe200078e001f */
[----:B0-----:R-:W-:-:S02]  /*11e60*/  LEA.HI.X.SX32 R29, R70, R12, 0x1, P6 ;  /* 0x0000000c461d7211 */ /* 0x001fc400030f0eff */
[----:B---3--:R-:W-:Y:S01]  /*11e70*/  ISETP.GT.U32.AND P6, PT, R15, R7, PT ;  /* 0x000000070f00720c */ /* 0x008fe20003fc4070 */
[----:B------:R-:W-:Y:S02]  /*11e80*/  @P0 IMAD.MOV.U32 R5, RZ, RZ, R32 ;  /* 0x000000ffff050224 */ /* 0x000fe400078e0020 */
[----:B------:R-:W-:Y:S01]  /*11e90*/  IMAD R61, R61, UR5, RZ ;  /* 0x000000053d3d7c24 */ /* 0x000fe2000f8e02ff */
[----:B------:R-:W-:Y:S02]  /*11ea0*/  PRMT R27, RZ, 0x7610, R27 ;  /* 0x00007610ff1b7816 */ /* 0x000fe4000000001b */
[----:B------:R-:W-:Y:S01]  /*11eb0*/  PRMT R26, RZ, 0x7610, R26 ;  /* 0x00007610ff1a7816 */ /* 0x000fe2000000001a */
[----:B------:R0:W2:Y:S01]  /*11ec0*/  @P0 LDG.E.U8 R30, desc[UR20][R4.64] ;  /* 0x00000014041e0981 */ /* 0x0000a2000c1e1100 */
[----:B------:R-:W-:Y:S01]  /*11ed0*/  SEL R55, R14, R55, !P1 ;  /* 0x000000370e377207 */ /* 0x000fe20004800000 */
[----:B------:R-:W3:Y:S04]  /*11ee0*/  LDCU UR5, c[0x0][0x3b0] ;  /* 0x00007600ff0577ac */ /* 0x000ee80008000800 */
[----:B------:R-:W-:-:S02]  /*11ef0*/  @!P6 IMAD.IADD R7, R7, 0x1, -R15 ;  /* 0x000000010707e824 */ /* 0x000fc400078e0a0f */
[----:B0-----:R-:W-:Y:S02]  /*11f00*/  @P0 IMAD.MOV.U32 R4, RZ, RZ, R28 ;  /* 0x000000ffff040224 */ /* 0x001fe400078e001c */
[----:B------:R-:W-:Y:S01]  /*11f10*/  @P0 IMAD.MOV.U32 R5, RZ, RZ, R29 ;  /* 0x000000ffff050224 */ /* 0x000fe200078e001d */
[----:B------:R-:W-:-:S04]  /*11f20*/  IADD3 R28, P6, PT, R61, R13, RZ ;  /* 0x0000000d3d1c7210 */ /* 0x000fc80007fde0ff */
[----:B------:R0:W3:Y:S02]  /*11f30*/  @P0 LDG.E.U8 R27, desc[UR20][R4.64] ;  /* 0x00000014041b0981 */ /* 0x0000e4000c1e1100 */
[----:B0-----:R-:W-:Y:S01]  /*11f40*/  LEA.HI.X.SX32 R5, R61, R12, 0x1, P6 ;  /* 0x0000000c3d057211 */ /* 0x001fe200030f0eff */
[----:B------:R-:W-:-:S05]  /*11f50*/  @P0 IMAD.MOV.U32 R4, RZ, RZ, R28 ;  /* 0x000000ffff040224 */ /* 0x000fca00078e001c */
[----:B------:R0:W3:Y:S04]  /*11f60*/  @P0 LDG.E.U8 R26, desc[UR20][R4.64] ;  /* 0x00000014041a0981 */ /* 0x0000e8000c1e1100 */
[----:B------:R-:W-:Y:S04]  /*11f70*/  STL [R1+0x2864], R70 ;  /* 0x0028644601007387 */ /* 0x000fe80000100800 */
[----:B------:R-:W-:Y:S04]  /*11f80*/  STL [R1+0x2874], R70 ;  /* 0x0028744601007387 */ /* 0x000fe80000100800 */
[----:B------:R-:W-:Y:S04]  /*11f90*/  STL [R1+0x2a04], R70 ;  /* 0x002a044601007387 */ /* 0x000fe80000100800 */
[----:B------:R-:W-:Y:S04]  /*11fa0*/  STL [R1+0xef4], R29 ;  /* 0x000ef41d01007387 */ /* 0x000fe80000100800 */
[----:B------:R-:W-:Y:S04]  /*11fb0*/  STL [R1+0x2a18], R70 ;  /* 0x002a184601007387 */ /* 0x000fe80000100800 */
[----:B------:R-:W-:Y:S04]  /*11fc0*/  STL [R1+0x2b14], R70 ;  /* 0x002b144601007387 */ /* 0x000fe80000100800 */
[----:B------:R-:W3:Y:S04]  /*11fd0*/  LDL.LU R35, [R1+0x2c08] ;  /* 0x002c080001237983 */ /* 0x000ee80000300800 */
[----:B------:R-:W3:Y:S01]  /*11fe0*/  LDL.LU R34, [R1+0x2c04] ;  /* 0x002c040001227983 */ /* 0x000ee20000300800 */
[----:B-1----:R-:W-:Y:S01]  /*11ff0*/  IMAD R55, R55, UR6, RZ ;  /* 0x0000000637377c24 */ /* 0x002fe2000f8e02ff */
[----:B------:R-:W-:Y:S01]  /*12000*/  SEL R54, R14, R54, !P1 ;  /* 0x000000360e367207 */ /* 0x000fe20004800000 */
[----:B------:R-:W1:Y:S01]  /*12010*/  LDCU UR6, c[0x0][0x3b0] ;  /* 0x00007600ff0677ac */ /* 0x000e620008000800 */
[----:B------:R-:W-:-:S03]  /*12020*/  PRMT R25, RZ, 0x7610, R25 ;  /* 0x00007610ff197816 */ /* 0x000fc60000000019 */
[----:B------:R-:W-:Y:S01]  /*12030*/  IMAD R54, R54, UR13, RZ ;  /* 0x0000000d36367c24 */ /* 0x000fe2000f8e02ff */
[----:B------:R-:W-:Y:S01]  /*12040*/  PRMT R23, RZ, 0x7610, R23 ;  /* 0x00007610ff177816 */ /* 0x000fe20000000017 */
[----:B------:R-:W0:Y:S01]  /*12050*/  LDCU UR13, c[0x0][0x3b0] ;  /* 0x00007600ff0d77ac */ /* 0x000e220008000800 */
[----:B----4-:R4:W-:Y:S04]  /*12060*/  STL [R1+0x1f34], R33 ;  /* 0x001f342101007387 */ /* 0x0109e80000100800 */
[----:B----4-:R-:W4:Y:S04]  /*12070*/  LDL.LU R33, [R1+0x2c00] ;  /* 0x002c000001217983 */ /* 0x010f280000300800 */
[----:B------:R-:W4:Y:S04]  /*12080*/  LDL.LU R32, [R1+0x2bfc] ;  /* 0x002bfc0001207983 */ /* 0x000f280000300800 */
[----:B------:R-:W4:Y:S04]  /*12090*/  LDL.LU R31, [R1+0x2bf8] ;  /* 0x002bf800011f7983 */ /* 0x000f280000300800 */
[----:B--2---:R2:W-:Y:S04]  /*120a0*/  STL [R1+0x1ef8], R30 ;  /* 0x001ef81e01007387 */ /* 0x0045e80000100800 */
[----:B--2---:R-:W2:Y:S04]  /*120b0*/  LDL.LU R30, [R1+0x2bf4] ;  /* 0x002bf400011e7983 */ /* 0x004ea80000300800 */
[----:B------:R-:W2:Y:S04]  /*120c0*/  LDL.LU R29, [R1+0x2bf0] ;  /* 0x002bf000011d7983 */ /* 0x000ea80000300800 */
[----:B------:R-:W-:Y:S04]  /*120d0*/  STL [R1+0x1978], R28 ;  /* 0x0019781c01007387 */ /* 0x000fe80000100800 */
[----:B------:R-:W-:Y:S04]  /*120e0*/  STL [R1+0x1974], R5 ;  /* 0x0019740501007387 */ /* 0x000fe80000100800 */
[----:B---3--:R3:W-:Y:S02]  /*120f0*/  STL [R1+0x1ef0], R27 ;  /* 0x001ef01b01007387 */ /* 0x0087e40000100800 */
[----:B---3--:R-:W-:-:S04]  /*12100*/  IADD3 R27, P6, PT, R55, R13, RZ ;  /* 0x0000000d371b7210 */ /* 0x008fc80007fde0ff */
[----:B0-----:R-:W-:Y:S01]  /*12110*/  LEA.HI.X.SX32 R5, R55, R12, 0x1, P6 ;  /* 0x0000000c37057211 */ /* 0x001fe200030f0eff */
[----:B------:R-:W-:Y:S01]  /*12120*/  STL [R1+0x197c], R27 ;  /* 0x00197c1b01007387 */ /* 0x000fe20000100800 */
[----:B------:R-:W-:-:S03]  /*12130*/  @P0 IMAD.MOV.U32 R4, RZ, RZ, R27 ;  /* 0x000000ffff040224 */ /* 0x000fc600078e001b */
[----:B------:R0:W-:Y:S04]  /*12140*/  STL [R1+0x1f30], R26 ;  /* 0x001f301a01007387 */ /* 0x0001e80000100800 */
[----:B------:R3:W2:Y:S01]  /*12150*/  @P0 LDG.E.U8 R25, desc[UR20][R4.64] ;  /* 0x0000001404190981 */ /* 0x0006a2000c1e1100 */
[----:B0-----:R-:W-:-:S04]  /*12160*/  IADD3 R26, P6, PT, R54, R13, RZ ;  /* 0x0000000d361a7210 */ /* 0x001fc80007fde0ff */
[----:B------:R-:W-:Y:S01]  /*12170*/  LEA.HI.X.SX32 R28, R54, R12, 0x1, P6 ;  /* 0x0000000c361c7211 */ /* 0x000fe200030f0eff */
[----:B------:R0:W-:Y:S01]  /*12180*/  STL [R1+0xefc], R5 ;  /* 0x000efc0501007387 */ /* 0x0001e20000100800 */
[----:B---3--:R-:W-:-:S03]  /*12190*/  @P0 IMAD.MOV.U32 R4, RZ, RZ, R26 ;  /* 0x000000ffff040224 */ /* 0x008fc600078e001a */
[----:B0-----:R-:W-:-:S05]  /*121a0*/  @P0 IMAD.MOV.U32 R5, RZ, RZ, R28 ;  /* 0x000000ffff050224 */ /* 0x001fca00078e001c */
[----:B------:R0:W3:Y:S01]  /*121b0*/  @P0 LDG.E.U8 R23, desc[UR20][R4.64] ;  /* 0x0000001404170981 */ /* 0x0000e2000c1e1100 */
[----:B------:R-:W-:-:S03]  /*121c0*/  SEL R50, R14, R50, !P1 ;  /* 0x000000320e327207 */ /* 0x000fc60004800000 */
[----:B------:R-:W-:Y:S02]  /*121d0*/  STL [R1+0x1970], R26 ;  /* 0x0019701a01007387 */ /* 0x000fe40000100800 */
[----:B------:R-:W-:Y:S01]  /*121e0*/  IMAD R50, R50, UR5, RZ ;  /* 0x0000000532327c24 */ /* 0x000fe2000f8e02ff */
[----:B------:R-:W-:Y:S01]  /*121f0*/  SEL R47, R14, R47, !P1 ;  /* 0x0000002f0e2f7207 */ /* 0x000fe20004800000 */
[----:B------:R-:W4:Y:S01]  /*12200*/  LDL.LU R27, [R1+0x2bec] ;  /* 0x002bec00011b7983 */ /* 0x000f220000300800 */
[----:B------:R-:W-:Y:S01]  /*12210*/  PRMT R24, RZ, 0x7610, R24 ;  /* 0x00007610ff187816 */ /* 0x000fe20000000018 */
[----:B------:R-:W0:Y:S02]  /*12220*/  LDCU UR5, c[0x0][0x3b0] ;  /* 0x00007600ff0577ac */ /* 0x000e240008000800 */
[----:B------:R0:W-:Y:S01]  /*12230*/  STL [R1+0x196c], R28 ;  /* 0x00196c1c01007387 */ /* 0x0001e20000100800 */
[----:B------:R-:W-:Y:S01]  /*12240*/  IMAD R47, R47, UR15, RZ ;  /* 0x0000000f2f2f7c24 */ /* 0x000fe2000f8e02ff */
[----:B------:R-:W-:Y:S01]  /*12250*/  PRMT R22, RZ, 0x7610, R22 ;  /* 0x00007610ff167816 */ /* 0x000fe20000000016 */
[----:B------:R-:W0:Y:S01]  /*12260*/  LDCU UR15, c[0x0][0x3b0] ;  /* 0x00007600ff0f77ac */ /* 0x000e220008000800 */
[----:B--2---:R2:W-:Y:S04]  /*12270*/  STL [R1+0x1f2c], R25 ;  /* 0x001f2c1901007387 */ /* 0x0045e80000100800 */
[----:B0-----:R-:W4:Y:S04]  /*12280*/  LDL.LU R28, [R1+0x2be8] ;  /* 0x002be800011c7983 */ /* 0x001f280000300800 */
[----:B------:R-:W4:Y:S01]  /*12290*/  LDL.LU R26, [R1+0x2be4] ;  /* 0x002be400011a7983 */ /* 0x000f220000300800 */
[----:B--2---:R-:W-:-:S04]  /*122a0*/  IADD3 R25, P6, PT, R50, R13, RZ ;  /* 0x0000000d32197210 */ /* 0x004fc80007fde0ff */
[----:B------:R-:W-:Y:S01]  /*122b0*/  LEA.HI.X.SX32 R5, R50, R12, 0x1, P6 ;  /* 0x0000000c32057211 */ /* 0x000fe200030f0eff */
[----:B------:R0:W-:Y:S01]  /*122c0*/  STL [R1+0xf04], R25 ;  /* 0x000f041901007387 */ /* 0x0001e20000100800 */
[----:B------:R-:W-:-:S03]  /*122d0*/  @P0 IMAD.MOV.U32 R4, RZ, RZ, R25 ;  /* 0x000000ffff040224 */ /* 0x000fc600078e0019 */
[----:B------:R-:W-:Y:S04]  /*122e0*/  STL [R1+0xf00], R5 ;  /* 0x000f000501007387 */ /* 0x000fe80000100800 */
[----:B------:R2:W4:Y:S04]  /*122f0*/  @P0 LDG.E.U8 R24, desc[UR20][R4.64] ;  /* 0x0000001404180981 */ /* 0x000528000c1e1100 */
[----:B---3--:R3:W-:Y:S01]  /*12300*/  STL [R1+0x1f28], R23 ;  /* 0x001f281701007387 */ /* 0x0087e20000100800 */
[C---:B------:R-:W-:Y:S02]  /*12310*/  SEL R44, R14.reuse, R44, !P1 ;  /* 0x0000002c0e2c7207 */ /* 0x040fe40004800000 */
[----:B------:R-:W-:Y:S01]  /*12320*/  SEL R43, R14, R43, !P1 ;  /* 0x0000002b0e2b7207 */ /* 0x000fe20004800000 */
[----:B0-----:R-:W4:Y:S01]  /*12330*/  LDL.LU R25, [R1+0x2be0] ;  /* 0x002be00001197983 */ /* 0x001f220000300800 */
[----:B---3--:R-:W-:-:S04]  /*12340*/  IADD3 R23, P6, PT, R47, R13, RZ ;  /* 0x0000000d2f177210 */ /* 0x008fc80007fde0ff */
[----:B--2---:R-:W-:Y:S01]  /*12350*/  LEA.HI.X.SX32 R5, R47, R12, 0x1, P6 ;  /* 0x0000000c2f057211 */ /* 0x004fe200030f0eff */
[----:B------:R-:W-:-:S05]  /*12360*/  @P0 IMAD.MOV.U32 R4, RZ, RZ, R23 ;  /* 0x000000ffff040224 */ /* 0x000fca00078e0017 */
[----:B------:R0:W2:Y:S01]  /*12370*/  @P0 LDG.E.U8 R22, desc[UR20][R4.64] ;  /* 0x0000001404160981 */ /* 0x0000a2000c1e1100 */
[----:B-1----:R-:W-:Y:S01]  /*12380*/  IMAD R44, R44, UR6, RZ ;  /* 0x000000062c2c7c24 */ /* 0x002fe2000f8e02ff */
[----:B------:R-:W-:Y:S01]  /*12390*/  PRMT R21, RZ, 0x7610, R21 ;  /* 0x00007610ff157816 */ /* 0x000fe20000000015 */
[----:B------:R-:W-:Y:S01]  /*123a0*/  IMAD R43, R43, UR13, RZ ;  /* 0x0000000d2b2b7c24 */ /* 0x000fe2000f8e02ff */
[----:B------:R-:W-:Y:S01]  /*123b0*/  STL [R1+0xf0c], R23 ;  /* 0x000f0c1701007387 */ /* 0x000fe20000100800 */
[----:B------:R-:W-:Y:S01]  /*123c0*/  PRMT R51, RZ, 0x7610, R51 ;  /* 0x00007610ff337816 */ /* 0x000fe20000000033 */
[----:B------:R-:W1:Y:S02]  /*123d0*/  LDCU UR6, c[0x0][0x3b0] ;  /* 0x00007600ff0677ac */ /* 0x000e640008000800 */
[----:B------:R-:W-:Y:S01]  /*123e0*/  STL [R1+0xf08], R5 ;  /* 0x000f080501007387 */ /* 0x000fe20000100800 */
[----:B------:R-:W-:Y:S01]  /*123f0*/  SEL R42, R14, R42, !P1 ;  /* 0x0000002a0e2a7207 */ /* 0x000fe20004800000 */
[----:B------:R-:W3:Y:S02]  /*12400*/  LDCU UR13, c[0x0][0x3b0] ;  /* 0x00007600ff0d77ac */ /* 0x000ee40008000800 */
[----:B----4-:R4:W-:Y:S02]  /*12410*/  STL [R1+0x1f24], R24 ;  /* 0x001f241801007387 */ /* 0x0109e40000100800 */
[----:B----4-:R-:W-:-:S04]  /*12420*/  IADD3 R24, P6, PT, R44, R13, RZ ;  /* 0x0000000d2c187210 */ /* 0x010fc80007fde0ff */
[----:B0-----:R-:W-:Y:S01]  /*12430*/  LEA.HI.X.SX32 R5, R44, R12, 0x1, P6 ;  /* 0x0000000c2c057211 */ /* 0x001fe200030f0eff */
[----:B------:R-:W-:Y:S01]  /*12440*/  STL [R1+0x1960], R24 ;  /* 0x0019601801007387 */ /* 0x000fe20000100800 */
[----:B------:R-:W-:-:S05]  /*12450*/  @P0 IMAD.MOV.U32 R4, RZ, RZ, R24 ;  /* 0x000000ffff040224 */ /* 0x000fca00078e0018 */
[----:B------:R0:W4:Y:S04]  /*12460*/  @P0 LDG.E.U8 R21, desc[UR20][R4.64] ;  /* 0x0000001404150981 */ /* 0x000128000c1e1100 */
[----:B--2---:R2:W-:Y:S02]  /*12470*/  STL [R1+0x1f20], R22 ;  /* 0x001f201601007387 */ /* 0x0045e40000100800 */
[----:B--2---:R-:W-:-:S04]  /*12480*/  IADD3 R22, P6, PT, R43, R13, RZ ;  /* 0x0000000d2b167210 */ /* 0x004fc80007fde0ff */
[----:B------:R-:W-:Y:S01]  /*12490*/  LEA.HI.X.SX32 R23, R43, R12, 0x1, P6 ;  /* 0x0000000c2b177211 */ /* 0x000fe200030f0eff */
[----:B------:R2:W-:Y:S01]  /*124a0*/  STL [R1+0xf10], R5 ;  /* 0x000f100501007387 */ /* 0x0005e20000100800 */
[----:B0-----:R-:W-:-:S03]  /*124b0*/  @P0 IMAD.MOV.U32 R4, RZ, RZ, R22 ;  /* 0x000000ffff040224 */ /* 0x001fc600078e0016 */
[----:B--2---:R-:W-:-:S05]  /*124c0*/  @P0 IMAD.MOV.U32 R5, RZ, RZ, R23 ;  /* 0x000000ffff050224 */ /* 0x004fca00078e0017 */
[----:B------:R0:W2:Y:S01]  /*124d0*/  @P0 LDG.E.U8 R51, desc[UR20][R4.64] ;  /* 0x0000001404330981 */ /* 0x0000a2000c1e1100 */
[----:B------:R-:W-:Y:S01]  /*124e0*/  IMAD R42, R42, UR5, RZ ;  /* 0x000000052a2a7c24 */ /* 0x000fe2000f8e02ff */
[----:B------:R-:W-:Y:S01]  /*124f0*/  SEL R41, R14, R41, !P1 ;  /* 0x000000290e297207 */ /* 0x000fe20004800000 */
[----:B------:R-:W0:Y:S01]  /*12500*/  LDCU UR5, c[0x0][0x3b0] ;  /* 0x00007600ff0577ac */ /* 0x000e220008000800 */
[----:B------:R-:W-:Y:S04]  /*12510*/  STL [R1+0x1968], R22 ;  /* 0x0019681601007387 */ /* 0x000fe80000100800 */
[----:B------:R-:W3:Y:S04]  /*12520*/  LDL.LU R24, [R1+0x2bdc] ;  /* 0x002bdc0001187983 */ /* 0x000ee80000300800 */
[----:B------:R0:W-:Y:S01]  /*12530*/  STL [R1+0x1964], R23 ;  /* 0x0019641701007387 */ /* 0x0001e20000100800 */
[----:B-1----:R-:W-:Y:S01]  /*12540*/  IMAD R41, R41, UR6, RZ ;  /* 0x0000000629297c24 */ /* 0x002fe2000f8e02ff */
[----:B------:R-:W-:Y:S01]  /*12550*/  PRMT R19, RZ, 0x7610, R19 ;  /* 0x00007610ff137816 */ /* 0x000fe20000000013 */
[----:B------:R-:W1:Y:S01]  /*12560*/  LDCU UR6, c[0x0][0x3b0] ;  /* 0x00007600ff0677ac */ /* 0x000e620008000800 */
[----:B------:R-:W-:Y:S01]  /*12570*/  PRMT R20, RZ, 0x7610, R20 ;  /* 0x00007610ff147816 */ /* 0x000fe20000000014 */
[----:B----4-:R4:W-:Y:S04]  /*12580*/  STL [R1+0x1f1c], R21 ;  /* 0x001f1c1501007387 */ /* 0x0109e80000100800 */
[----:B0-----:R-:W3:Y:S04]  /*12590*/  LDL.LU R23, [R1+0x2bd8] ;  /* 0x002bd80001177983 */ /* 0x001ee80000300800 */
[----:B------:R-:W3:Y:S01]  /*125a0*/  LDL.LU R22, [R1+0x2bd4] ;  /* 0x002bd40001167983 */ /* 0x000ee20000300800 */
[----:B----4-:R-:W-:-:S04]  /*125b0*/  IADD3 R21, P6, PT, R42, R13, RZ ;  /* 0x0000000d2a157210 */ /* 0x010fc80007fde0ff */
[----:B------:R-:W-:Y:S01]  /*125c0*/  LEA.HI.X.SX32 R5, R42, R12, 0x1, P6 ;  /* 0x0000000c2a057211 */ /* 0x000fe200030f0eff */
[----:B------:R0:W-:Y:S01]  /*125d0*/  STL [R1+0x195c], R21 ;  /* 0x00195c1501007387 */ /* 0x0001e20000100800 */
[----:B------:R-:W-:-:S03]  /*125e0*/  @P0 IMAD.MOV.U32 R4, RZ, RZ, R21 ;  /* 0x000000ffff040224 */ /* 0x000fc600078e0015 */
[----:B------:R-:W-:Y:S04]  /*125f0*/  STL [R1+0xf14], R5 ;  /* 0x000f140501007387 */ /* 0x000fe80000100800 */
[----:B------:R4:W3:Y:S04]  /*12600*/  @P0 LDG.E.U8 R19, desc[UR20][R4.64] ;  /* 0x0000001404130981 */ /* 0x0008e8000c1e1100 */
[----:B--2---:R2:W-:Y:S01]  /*12610*/  STL [R1+0x1ed8], R51 ;  /* 0x001ed83301007387 */ /* 0x0045e20000100800 */
[----:B------:R-:W-:-:S03]  /*12620*/  SEL R40, R14, R40, !P1 ;  /* 0x000000280e287207 */ /* 0x000fc60004800000 */
[----:B0-----:R-:W3:Y:S01]  /*12630*/  LDL.LU R21, [R1+0x2bd0] ;  /* 0x002bd00001157983 */ /* 0x001ee20000300800 */
[----:B--2---:R-:W-:-:S04]  /*12640*/  IADD3 R51, P6, PT, R41, R13, RZ ;  /* 0x0000000d29337210 */ /* 0x004fc80007fde0ff */
[----:B----4-:R-:W-:Y:S01]  /*12650*/  LEA.HI.X.SX32 R5, R41, R12, 0x1, P6 ;  /* 0x0000000c29057211 */ /* 0x010fe200030f0eff */
[----:B------:R-:W-:-:S05]  /*12660*/  @P0 IMAD.MOV.U32 R4, RZ, RZ, R51 ;  /* 0x000000ffff040224 */ /* 0x000fca00078e0033 */
[----:B------:R0:W2:Y:S01]  /*12670*/  @P0 LDG.E.U8 R20, desc[UR20][R4.64] ;  /* 0x0000001404140981 */ /* 0x0000a2000c1e1100 */
[----:B---3--:R-:W-:Y:S01]  /*12680*/  IMAD R40, R40, UR13, RZ ;  /* 0x0000000d28287c24 */ /* 0x008fe2000f8e02ff */
[C---:B------:R-:W-:Y:S01]  /*12690*/  SEL R39, R14.reuse, R39, !P1 ;  /* 0x000000270e277207 */ /* 0x040fe20004800000 */
[----:B------:R-:W3:Y:S01]  /*126a0*/  LDCU UR13, c[0x0][0x3b0] ;  /* 0x00007600ff0d77ac */ /* 0x000ee20008000800 */
[----:B------:R-:W-:Y:S04]  /*126b0*/  STL [R1+0x1958], R51 ;  /* 0x0019583301007387 */ /* 0x000fe80000100800 */
[----:B------:R-:W-:Y:S01]  /*126c0*/  STL [R1+0xf18], R5 ;  /* 0x000f180501007387 */ /* 0x000fe20000100800 */
[----:B------:R-:W-:Y:S01]  /*126d0*/  SEL R38, R14, R38, !P1 ;  /* 0x000000260e267207 */ /* 0x000fe20004800000 */
[----:B------:R-:W-:Y:S01]  /*126e0*/  IMAD R39, R39, UR5, RZ ;  /* 0x0000000527277c24 */ /* 0x000fe2000f8e02ff */
[----:B------:R-:W-:Y:S01]  /*126f0*/  PRMT R17, RZ, 0x7610, R17 ;  /* 0x00007610ff117816 */ /* 0x000fe20000000011 */
[----:B------:R-:W4:Y:S02]  /*12700*/  LDCU UR5, c[0x0][0x3b0] ;  /* 0x00007600ff0577ac */ /* 0x000f240008000800 */
[----:B-1----:R-:W-:Y:S01]  /*12710*/  IMAD R38, R38, UR6, RZ ;  /* 0x0000000626267c24 */ /* 0x002fe2000f8e02ff */
[----:B------:R-:W-:Y:S01]  /*12720*/  PRMT R18, RZ, 0x7610, R18 ;  /* 0x00007610ff127816 */ /* 0x000fe20000000012 */
[----:B------:R-:W1:Y:S01]  /*12730*/  LDCU UR6, c[0x0][0x3b0] ;  /* 0x00007600ff0677ac */ /* 0x000e620008000800 */
[----:B------:R-:W-:Y:S01]  /*12740*/  PRMT R58, RZ, 0x7610, R58 ;  /* 0x00007610ff3a7816 */ /* 0x000fe2000000003a */
[----:B------:R0:W-:Y:S02]  /*12750*/  STL [R1+0x1ecc], R19 ;  /* 0x001ecc1301007387 */ /* 0x0001e40000100800 */
[----:B0-----:R-:W-:-:S05]  /*12760*/  IADD3 R19, P6, PT, R40, R13, RZ ;  /* 0x0000000d28137210 */ /* 0x001fca0007fde0ff */
[----:B------:R-:W-:Y:S01]  /*12770*/  STL [R1+0xf20], R19 ;  /* 0x000f201301007387 */ /* 0x000fe20000100800 */
[----:B------:R-:W-:-:S03]  /*12780*/  @P0 IMAD.MOV.U32 R4, RZ, RZ, R19 ;  /* 0x000000ffff040224 */ /* 0x000fc600078e0013 */
[----:B--2---:R0:W-:Y:S02]  /*12790*/  STL [R1+0x1f14], R20 ;  /* 0x001f141401007387 */ /* 0x0041e40000100800 */
[----:B0-----:R-:W-:Y:S02]  /*127a0*/  LEA.HI.X.SX32 R20, R40, R12, 0x1, P6 ;  /* 0x0000000c28147211 */ /* 0x001fe400030f0eff */
[----:B------:R-:W-:-:S03]  /*127b0*/  IADD3 R51, P6, PT, R39, R13, RZ ;  /* 0x0000000d27337210 */ /* 0x000fc60007fde0ff */
[----:B------:R-:W-:-:S05]  /*127c0*/  @P0 IMAD.MOV.U32 R5, RZ, RZ, R20 ;  /* 0x000000ffff050224 */ /* 0x000fca00078e0014 */
[----:B------:R0:W2:Y:S04]  /*127d0*/  @P0 LDG.E.U8 R17, desc[UR20][R4.64] ;  /* 0x0000001404110981 */ /* 0x0000a8000c1e1100 */
[----:B------:R1:W-:Y:S01]  /*127e0*/  STL [R1+0xf1c], R20 ;  /* 0x000f1c1401007387 */ /* 0x0003e20000100800 */
[-C--:B0-----:R-:W-:Y:S01]  /*127f0*/  LEA.HI.X.SX32 R5, R39, R12.reuse, 0x1, P6 ;  /* 0x0000000c27057211 */ /* 0x081fe200030f0eff */
[----:B------:R-:W-:Y:S01]  /*12800*/  @P0 IMAD.MOV.U32 R4, RZ, RZ, R51 ;  /* 0x000000ffff040224 */ /* 0x000fe200078e0033 */
[C---:B------:R-:W-:Y:S01]  /*12810*/  IADD3 R19, P6, PT, R38.reuse, R13, RZ ;  /* 0x0000000d26137210 */ /* 0x040fe20007fde0ff */
[----:B------:R-:W-:Y:S03]  /*12820*/  STL [R1+0xf28], R51 ;  /* 0x000f283301007387 */ /* 0x000fe60000100800 */
[----:B-1----:R-:W-:Y:S01]  /*12830*/  LEA.HI.X.SX32 R20, R38, R12, 0x1, P6 ;  /* 0x0000000c26147211 */ /* 0x002fe200030f0eff */
[----:B------:R0:W4:Y:S04]  /*12840*/  @P0 LDG.E.U8 R18, desc[UR20][R4.64] ;  /* 0x0000001404120981 */ /* 0x000128000c1e1100 */
[----:B------:R1:W-:Y:S01]  /*12850*/  STL [R1+0xf24], R5 ;  /* 0x000f240501007387 */ /* 0x0003e20000100800 */
[----:B0-----:R-:W-:-:S02]  /*12860*/  @P0 IMAD.MOV.U32 R4, RZ, RZ, R19 ;  /* 0x000000ffff040224 */ /* 0x001fc400078e0013 */
[----:B-1----:R-:W-:-:S05]  /*12870*/  @P0 IMAD.MOV.U32 R5, RZ, RZ, R20 ;  /* 0x000000ffff050224 */ /* 0x002fca00078e0014 */
[----:B------:R0:W4:Y:S01]  /*12880*/  @P0 LDG.E.U8 R58, desc[UR20][R4.64] ;  /* 0x00000014043a0981 */ /* 0x000122000c1e1100 */
[C---:B------:R-:W-:Y:S02]  /*12890*/  SEL R37, R14.reuse, R37, !P1 ;  /* 0x000000250e257207 */ /* 0x040fe40004800000 */
[----:B------:R-:W-:-:S03]  /*128a0*/  SEL R36, R14, R36, !P1 ;  /* 0x000000240e247207 */ /* 0x000fc60004800000 */
[----:B------:R-:W-:Y:S01]  /*128b0*/  IMAD R37, R37, UR15, RZ ;  /* 0x0000000f25257c24 */ /* 0x000fe2000f8e02ff */
[----:B------:R-:W-:Y:S01]  /*128c0*/  STL [R1+0x1950], R19 ;  /* 0x0019501301007387 */ /* 0x000fe20000100800 */
[----:B---3--:R-:W-:Y:S01]  /*128d0*/  IMAD R36, R36, UR13, RZ ;  /* 0x0000000d24247c24 */ /* 0x008fe2000f8e02ff */
[----:B------:R-:W-:Y:S01]  /*128e0*/  PRMT R69, RZ, 0x7610, R69 ;  /* 0x00007610ff457816 */ /* 0x000fe20000000045 */
[----:B------:R-:W1:Y:S01]  /*128f0*/  LDCU UR13, c[0x0][0x3b0] ;  /* 0x00007600ff0d77ac */ /* 0x000e620008000800 */
[----:B------:R-:W-:Y:S02]  /*12900*/  PRMT R11, RZ, 0x7610, R11 ;  /* 0x00007610ff0b7816 */ /* 0x000fe4000000000b */
[----:B------:R-:W-:Y:S01]  /*12910*/  SEL R35, R14, R35, !P1 ;  /* 0x000000230e237207 */ /* 0x000fe20004800000 */
[----:B------:R-:W3:Y:S01]  /*12920*/  LDCU UR15, c[0x0][0x3b0] ;  /* 0x00007600ff0f77ac */ /* 0x000ee20008000800 */
[----:B--2---:R2:W-:Y:S04]  /*12930*/  STL [R1+0x1f10], R17 ;  /* 0x001f101101007387 */ /* 0x0045e80000100800 */
[----:B------:R0:W-:Y:S01]  /*12940*/  STL [R1+0x194c], R20 ;  /* 0x00194c1401007387 */ /* 0x0001e20000100800 */
[----:B--2---:R-:W-:-:S05]  /*12950*/  IADD3 R17, P6, PT, R37, R13, RZ ;  /* 0x0000000d25117210 */ /* 0x004fca0007fde0ff */
[----:B------:R-:W-:Y:S04]  /*12960*/  STL [R1+0x1954], R17 ;  /* 0x0019541101007387 */ /* 0x000fe80000100800 */
[----:B----4-:R2:W-:Y:S04]  /*12970*/  STL [R1+0x1f08], R18 ;  /* 0x001f081201007387 */ /* 0x0105e80000100800 */
[----:B0-----:R-:W4:Y:S01]  /*12980*/  LDL.LU R20, [R1+0x2bcc] ;  /* 0x002bcc0001147983 */ /* 0x001f220000300800 */
[----:B------:R-:W-:-:S03]  /*12990*/  @P0 IMAD.MOV.U32 R4, RZ, RZ, R17 ;  /* 0x000000ffff040224 */ /* 0x000fc600078e0011 */
[----:B------:R-:W3:Y:S01]  /*129a0*/  LDL.LU R19, [R1+0x2bc8] ;  /* 0x002bc80001137983 */ /* 0x000ee20000300800 */
[----:B--2---:R-:W-:Y:S02]  /*129b0*/  LEA.HI.X.SX32 R18, R37, R12, 0x1, P6 ;  /* 0x0000000c25127211 */ /* 0x004fe400030f0eff */
[----:B------:R-:W-:-:S03]  /*129c0*/  IADD3 R51, P6, PT, R36, R13, RZ ;  /* 0x0000000d24337210 */ /* 0x000fc60007fde0ff */
[----:B------:R-:W-:Y:S01]  /*129d0*/  STL [R1+0x1944], R18 ;  /* 0x0019441201007387 */ /* 0x000fe20000100800 */
[----:B------:R-:W-:-:S03]  /*129e0*/  @P0 IMAD.MOV.U32 R5, RZ, RZ, R18 ;  /* 0x000000ffff050224 */ /* 0x000fc600078e0012 */
[----:B------:R-:W-:Y:S04]  /*129f0*/  STL [R1+0x1948], R51 ;  /* 0x0019483301007387 */ /* 0x000fe80000100800 */
[----:B------:R0:W-:Y:S04]  /*12a00*/  STL [R1+0x1f04], R58 ;  /* 0x001f043a01007387 */ /* 0x0001e80000100800 */
[----:B------:R2:W3:Y:S01]  /*12a10*/  @P0 LDG.E.U8 R69, desc[UR20][R4.64] ;  /* 0x0000001404450981 */ /* 0x0004e2000c1e1100 */
[----:B0-----:R-:W-:Y:S01]  /*12a20*/  LEA.HI.X.SX32 R58, R36, R12, 0x1, P6 ;  /* 0x0000000c243a7211 */ /* 0x001fe200030f0eff */
[----:B--2---:R-:W-:-:S04]  /*12a30*/  @P0 IMAD.MOV.U32 R4, RZ, RZ, R51 ;  /* 0x000000ffff040224 */ /* 0x004fc800078e0033 */
[----:B------:R-:W-:-:S05]  /*12a40*/  @P0 IMAD.MOV.U32 R5, RZ, RZ, R58 ;  /* 0x000000ffff050224 */ /* 0x000fca00078e003a */
[----:B------:R-:W2:Y:S01]  /*12a50*/  @P0 LDG.E.U8 R11, desc[UR20][R4.64] ;  /* 0x00000014040b0981 */ /* 0x000ea2000c1e1100 */
[----:B------:R-:W-:Y:S01]  /*12a60*/  ISETP.GT.U32.AND P6, PT, R15, R7, PT ;  /* 0x000000070f00720c */ /* 0x000fe20003fc4070 */
[----:B------:R-:W-:Y:S01]  /*12a70*/  IMAD R35, R35, UR5, RZ ;  /* 0x0000000523237c24 */ /* 0x000fe2000f8e02ff */
[----:B------:R-:W-:Y:S01]  /*12a80*/  SEL R34, R14, R34, !P1 ;  /* 0x000000220e227207 */ /* 0x000fe20004800000 */
[----:B------:R-:W-:Y:S01]  /*12a90*/  STL [R1+0xf2c], R58 ;  /* 0x000f2c3a01007387 */ /* 0x000fe20000100800 */
[----:B------:R-:W-:Y:S01]  /*12aa0*/  PRMT R9, RZ, 0x7610, R9 ;  /* 0x00007610ff097816 */ /* 0x000fe20000000009 */
[----:B------:R-:W0:Y:S02]  /*12ab0*/  LDCU UR5, c[0x0][0x3b0] ;  /* 0x00007600ff0577ac */ /* 0x000e240008000800 */
[----:B------:R-:W3:Y:S04]  /*12ac0*/  LDL.LU R18, [R1+0x2bc4] ;  /* 0x002bc40001127983 */ /* 0x000ee80000300800 */
[----:B------:R-:W3:Y:S02]  /*12ad0*/  LDL.LU R17, [R1+0x2bc0] ;  /* 0x002bc00001117983 */ /* 0x000ee40000300800 */
[----:B------:R-:W-:-:S02]  /*12ae0*/  @!P6 IMAD.IADD R7, R7, 0x1, -R15 ;  /* 0x000000010707e824 */ /* 0x000fc400078e0a0f */
[----:B------:R-:W-:Y:S01]  /*12af0*/  IMAD R34, R34, UR6, RZ ;  /* 0x0000000622227c24 */ /* 0x000fe2000f8e02ff */
[----:B------:R-:W-:Y:S01]  /*12b00*/  PRMT R10, RZ, 0x7610, R10 ;  /* 0x00007610ff0a7816 */ /* 0x000fe2000000000a */
[----:B------:R-:W0:Y:S01]  /*12b10*/  LDCU UR6, c[0x0][0x3b0] ;  /* 0x00007600ff0677ac */ /* 0x000e220008000800 */
[----:B--2---:R2:W-:Y:S02]  /*12b20*/  STL [R1+0x1efc], R11 ;  /* 0x001efc0b01007387 */ /* 0x0045e40000100800 */
[----:B--2---:R-:W-:-:S04]  /*12b30*/  IADD3 R11, P6, PT, R35, R13, RZ ;  /* 0x0000000d230b7210 */ /* 0x004fc80007fde0ff */
[----:B------:R-:W-:Y:S01]  /*12b40*/  LEA.HI.X.SX32 R58, R35, R12, 0x1, P6 ;  /* 0x0000000c233a7211 */ /* 0x000fe200030f0eff */
[----:B------:R-:W-:Y:S01]  /*12b50*/  @P0 IMAD.MOV.U32 R4, RZ, RZ, R11 ;  /* 0x000000ffff040224 */ /* 0x000fe200078e000b */
[----:B------:R-:W-:-:S03]  /*12b60*/  IADD3 R51, P6, PT, R34, R13, RZ ;  /* 0x0000000d22337210 */ /* 0x000fc60007fde0ff */
[----:B------:R-:W-:-:S05]  /*12b70*/  @P0 IMAD.MOV.U32 R5, RZ, RZ, R58 ;  /* 0x000000ffff050224 */ /* 0x000fca00078e003a */
[----:B------:R2:W4:Y:S02]  /*12b80*/  @P0 LDG.E.U8 R9, desc[UR20][R4.64] ;  /* 0x0000001404090981 */ /* 0x000524000c1e1100 */
[----:B--2---:R-:W-:Y:S01]  /*12b90*/  LEA.HI.X.SX32 R5, R34, R12, 0x1, P6 ;  /* 0x0000000c22057211 */ /* 0x004fe200030f0eff */
[----:B------:R-:W-:-:S05]  /*12ba0*/  @P0 IMAD.MOV.U32 R4, RZ, RZ, R51 ;  /* 0x000000ffff040224 */ /* 0x000fca00078e0033 */
[----:B------:R2:W4:Y:S01]  /*12bb0*/  @P0 LDG.E.U8 R10, desc[UR20][R4.64] ;  /* 0x00000014040a0981 */ /* 0x000522000c1e1100 */
[C---:B------:R-:W-:Y:S02]  /*12bc0*/  SEL R33, R14.reuse, R33, !P1 ;  /* 0x000000210e217207 */ /* 0x040fe40004800000 */
[----:B------:R-:W-:-:S03]  /*12bd0*/  SEL R32, R14, R32, !P1 ;  /* 0x000000200e207207 */ /* 0x000fc60004800000 */
[----:B-1----:R-:W-:Y:S01]  /*12be0*/  IMAD R33, R33, UR13, RZ ;  /* 0x0000000d21217c24 */ /* 0x002fe2000f8e02ff */
[----:B------:R-:W-:Y:S01]  /*12bf0*/  STL [R1+0xf34], R11 ;  /* 0x000f340b01007387 */ /* 0x000fe20000100800 */
[----:B---3--:R-:W-:Y:S01]  /*12c00*/  IMAD R32, R32, UR15, RZ ;  /* 0x0000000f20207c24 */ /* 0x008fe2000f8e02ff */
[----:B------:R-:W-:Y:S01]  /*12c10*/  PRMT R45, RZ, 0x7610, R45 ;  /* 0x00007610ff2d7816 */ /* 0x000fe2000000002d */
[----:B------:R-:W1:Y:S01]  /*12c20*/  LDCU UR13, c[0x0][0x3b0] ;  /* 0x00007600ff0d77ac */ /* 0x000e620008000800 */
[----:B------:R3:W-:Y:S01]  /*12c30*/  STL [R1+0xf30], R58 ;  /* 0x000f303a01007387 */ /* 0x0007e20000100800 */
[----:B------:R-:W-:Y:S02]  /*12c40*/  SEL R31, R14, R31, !P1 ;  /* 0x0000001f0e1f7207 */ /* 0x000fe40004800000 */
[----:B------:R-:W-:Y:S01]  /*12c50*/  PRMT R8, RZ, 0x7610, R8 ;  /* 0x00007610ff087816 */ /* 0x000fe20000000008 */
[----:B------:R0:W-:Y:S01]  /*12c60*/  STL [R1+0x1f00], R69 ;  /* 0x001f004501007387 */ /* 0x0001e20000100800 */
[----:B------:R-:W-:Y:S01]  /*12c70*/  PRMT R46, RZ, 0x7610, R46 ;  /* 0x00007610ff2e7816 */ /* 0x000fe2000000002e */
[----:B------:R-:W1:Y:S01]  /*12c80*/  LDCU UR15, c[0x0][0x3b0] ;  /* 0x00007600ff0f77ac */ /* 0x000e620008000800 */
[C---:B---3--:R-:W-:Y:S01]  /*12c90*/  IADD3 R58, P6, PT, R33.reuse, R13, RZ ;  /* 0x0000000d213a7210 */ /* 0x048fe20007fde0ff */
[----:B0-----:R-:W3:Y:S03]  /*12ca0*/  LDL R69, [R1+0x1f8c] ;  /* 0x001f8c0001457983 */ /* 0x001ee60000100800 */
[----:B------:R-:W-:Y:S01]  /*12cb0*/  LEA.HI.X.SX32 R11, R33, R12, 0x1, P6 ;  /* 0x0000000c210b7211 */ /* 0x000fe200030f0eff */
[----:B------:R-:W-:Y:S04]  /*12cc0*/  STL [R1+0x193c], R51 ;  /* 0x00193c3301007387 */ /* 0x000fe80000100800 */
[----:B------:R0:W-:Y:S01]  /*12cd0*/  STL [R1+0xf38], R5 ;  /* 0x000f380501007387 */ /* 0x0001e20000100800 */
[----:B--2---:R-:W-:-:S03]  /*12ce0*/  @P0 IMAD.MOV.U32 R4, RZ, RZ, R58 ;  /* 0x000000ffff040224 */ /* 0x004fc600078e003a */
[----:B------:R-:W-:Y:S01]  /*12cf0*/  STL [R1+0x1934], R58 ;  /* 0x0019343a01007387 */ /* 0x000fe20000100800 */
[----:B0-----:R-:W-:-:S05]  /*12d00*/  @P0 IMAD.MOV.U32 R5, RZ, RZ, R11 ;  /* 0x000000ffff050224 */ /* 0x001fca00078e000b */
[----:B------:R0:W2:Y:S01]  /*12d10*/  @P0 LDG.E.U8 R45, desc[UR20][R4.64] ;  /* 0x00000014042d0981 */ /* 0x0000a2000c1e1100 */
[----:B------:R-:W-:Y:S01]  /*12d20*/  IMAD R31, R31, UR5, RZ ;  /* 0x000000051f1f7c24 */ /* 0x000fe2000f8e02ff */
[----:B------:R-:W-:Y:S01]  /*12d30*/  SEL R30, R14, R30, !P1 ;  /* 0x0000001e0e1e7207 */ /* 0x000fe20004800000 */
[----:B------:R-:W0:Y:S01]  /*12d40*/  LDCU UR5, c[0x0][0x3b0] ;  /* 0x00007600ff0577ac */ /* 0x000e220008000800 */
[----:B----4-:R4:W-:Y:S04]  /*12d50*/  STL [R1+0x1e3c], R9 ;  /* 0x001e3c0901007387 */ /* 0x0109e80000100800 */
[----:B------:R0:W-:Y:S01]  /*12d60*/  STL [R1+0xf3c], R11 ;  /* 0x000f3c0b01007387 */ /* 0x0001e20000100800 */
[----:B----4-:R-:W-:-:S05]  /*12d70*/  IADD3 R9, P6, PT, R32, R13, RZ ;  /* 0x0000000d20097210 */ /* 0x010fca0007fde0ff */
[----:B------:R-:W-:Y:S04]  /*12d80*/  STL [R1+0x1938], R9 ;  /* 0x0019380901007387 */ /* 0x000fe80000100800 */
[----:B------:R4:W-:Y:S01]  /*12d90*/  STL [R1+0x1e20], R10 ;  /* 0x001e200a01007387 */ /* 0x0009e20000100800 */
[----:B0-----:R-:W-:Y:S02]  /*12da0*/  @P0 IMAD.MOV.U32 R4, RZ, RZ, R9 ;  /* 0x000000ffff040224 */ /* 0x001fe400078e0009 */
[----:B------:R-:W-:Y:S01]  /*12db0*/  IMAD R30, R30, UR16, RZ ;  /* 0x000000101e1e7c24 */ /* 0x000fe2000f8e02ff */
[----:B------:R-:W3:Y:S01]  /*12dc0*/  LDL.LU R11, [R1+0x2bbc] ;  /* 0x002bbc00010b7983 */ /* 0x000ee20000300800 */
[----:B------:R-:W-:Y:S01]  /*12dd0*/  PRMT R3, RZ, 0x7610, R3 ;  /* 0x00007610ff037816 */ /* 0x000fe20000000003 */
[----:B------:R-:W0:Y:S01]  /*12de0*/  LDCU UR16, c[0x0][0x3b0] ;  /* 0x00007600ff1077ac */ /* 0x000e220008000800 */
[----:B----4-:R-:W-:-:S05]  /*12df0*/  LEA.HI.X.SX32 R10, R32, R12, 0x1, P6 ;  /* 0x0000000c200a7211 */ /* 0x010fca00030f0eff */
[----:B------:R-:W-:Y:S01]  /*12e00*/  @P0 IMAD.MOV.U32 R5, RZ, RZ, R10 ;  /* 0x000000ffff050224 */ /* 0x000fe200078e000a */
[----:B------:R-:W-:-:S04]  /*12e10*/  IADD3 R51, P6, PT, R31, R13, RZ ;  /* 0x0000000d1f337210 */ /* 0x000fc80007fde0ff */
[----:B------:R4:W3:Y:S01]  /*12e20*/  @P0 LDG.E.U8 R8, desc[UR20][R4.64] ;  /* 0x0000001404080981 */ /* 0x0008e2000c1e1100 */
[----:B------:R-:W-:Y:S01]  /*12e30*/  LEA.HI.X.SX32 R58, R31, R12, 0x1, P6 ;  /* 0x0000000c1f3a7211 */ /* 0x000fe200030f0eff */
[----:B----4-:R-:W-:-:S04]  /*12e40*/  @P0 IMAD.MOV.U32 R4, RZ, RZ, R51 ;  /* 0x000000ffff040224 */ /* 0x010fc800078e0033 */
[----:B------:R-:W-:-:S05]  /*12e50*/  @P0 IMAD.MOV.U32 R5, RZ, RZ, R58 ;  /* 0x000000ffff050224 */ /* 0x000fca00078e003a */
[----:B------:R4:W3:Y:S04]  /*12e60*/  @P0 LDG.E.U8 R46, desc[UR20][R4.64] ;  /* 0x00000014042e0981 */ /* 0x0008e8000c1e1100 */
[----:B------:R0:W-:Y:S04]  /*12e70*/  STL [R1+0x192c], R10 ;  /* 0x00192c0a01007387 */ /* 0x0001e80000100800 */
[----:B------:R-:W-:Y:S04]  /*12e80*/  STL [R1+0x1930], R51 ;  /* 0x0019303301007387 */ /* 0x000fe80000100800 */
[----:B--2---:R2:W-:Y:S01]  /*12e90*/  STL [R1+0x1ef4], R45 ;  /* 0x001ef42d01007387 */ /* 0x0045e20000100800 */
[----:B------:R-:W-:-:S03]  /*12ea0*/  SEL R29, R14, R29, !P1 ;  /* 0x0000001d0e1d7207 */ /* 0x000fc60004800000 */
[----:B0-----:R-:W3:Y:S04]  /*12eb0*/  LDL.LU R10, [R1+0x2bb8] ;  /* 0x002bb800010a7983 */ /* 0x001ee80000300800 */
[----:B------:R-:W3:Y:S01]  /*12ec0*/  LDL.LU R9, [R1+0x2bb4] ;  /* 0x002bb40001097983 */ /* 0x000ee20000300800 */
[----:B--2---:R-:W-:-:S04]  /*12ed0*/  IADD3 R45, P6, PT, R30, R13, RZ ;  /* 0x0000000d1e2d7210 */ /* 0x004fc80007fde0ff */
[----:B------:R-:W-:Y:S02]  /*12ee0*/  LEA.HI.X.SX32 R30, R30, R12, 0x1, P6 ;  /* 0x0000000c1e1e7211 */ /* 0x000fe400030f0eff */
[----:B---3--:R-:W-:Y:S01]  /*12ef0*/  ISETP.GE.AND P6, PT, R69, RZ, PT ;  /* 0x000000ff4500720c */ /* 0x008fe20003fc6270 */
[----:B----4-:R-:W-:Y:S02]  /*12f00*/  @P0 IMAD.MOV.U32 R4, RZ, RZ, R45 ;  /* 0x000000ffff040224 */ /* 0x010fe400078e002d */
[----:B------:R-:W-:-:S05]  /*12f10*/  @P0 IMAD.MOV.U32 R5, RZ, RZ, R30 ;  /* 0x000000ffff050224 */ /* 0x000fca00078e001e */
[----:B------:R0:W2:Y:S02]  /*12f20*/  @P0 LDG.E.U8 R3, desc[UR20][R4.64] ;  /* 0x0000001404030981 */ /* 0x0000a4000c1e1100 */
[----:B0-----:R-:W-:Y:S01]  /*12f30*/  IMAD R5, R29, UR5, RZ ;  /* 0x000000051d057c24 */ /* 0x001fe2000f8e02ff */
[----:B------:R-:W-:Y:S01]  /*12f40*/  SEL R4, R14, R27, !P1 ;  /* 0x0000001b0e047207 */ /* 0x000fe20004800000 */
[----:B------:R-:W0:Y:S04]  /*12f50*/  LDCU UR5, c[0x0][0x3b0] ;  /* 0x00007600ff0577ac */ /* 0x000e280008000800 */
[----:B------:R-:W-:Y:S01]  /*12f60*/  IMAD R4, R4, UR6, RZ ;  /* 0x0000000604047c24 */ /* 0x000fe2000f8e02ff */
[----:B------:R-:W-:Y:S01]  /*12f70*/  PRMT R6, RZ, 0x7610, R6 ;  /* 0x00007610ff067816 */ /* 0x000fe20000000006 */
[----:B------:R-:W3:Y:S01]  /*12f80*/  LDCU UR6, c[0x0][0x3b0] ;  /* 0x00007600ff0677ac */ /* 0x000ee20008000800 */
[----:B------:R4:W-:Y:S04]  /*12f90*/  STL [R1+0x1eec], R8 ;  /* 0x001eec0801007387 */ /* 0x0009e80000100800 */
[----:B----4-:R-:W4:Y:S04]  /*12fa0*/  LDL.LU R8, [R1+0x2bb0] ;  /* 0x002bb00001087983 */ /* 0x010f280000300800 */
[----:B------:R-:W-:Y:S04]  /*12fb0*/  STL [R1+0xf40], R58 ;  /* 0x000f403a01007387 */ /* 0x000fe80000100800 */
[----:B------:R-:W-:Y:S04]  /*12fc0*/  STL [R1+0x1928], R45 ;  /* 0x0019282d01007387 */ /* 0x000fe80000100800 */
[----:B------:R0:W-:Y:S04]  /*12fd0*/  STL [R1+0xf44], R30 ;  /* 0x000f441e01007387 */ /* 0x0001e80000100800 */
[----:B------:R-:W3:Y:S01]  /*12fe0*/  LDL.LU R69, [R1+0x2c] ;  /* 0x00002c0001457983 */ /* 0x000ee20000300800 */
[----:B0-----:R-:W-:-:S04]  /*12ff0*/  IMAD.MOV.U32 R30, RZ, RZ, R7 ;  /* 0x000000ffff1e7224 */ /* 0x001fc800078e0007 */
[----:B------:R-:W-:Y:S01]  /*13000*/  @!P6 IMAD.MOV R30, RZ, RZ, -R30 ;  /* 0x000000ffff1ee224 */ /* 0x000fe200078e0a1e */
[----:B------:R-:W-:-:S05]  /*13010*/  IADD3 R45, P6, PT, R5, R13, RZ ;  /* 0x0000000d052d7210 */ /* 0x000fca0007fde0ff */
[----:B------:R-:W-:Y:S04]  /*13020*/  STL [R1+0xf4c], R45 ;  /* 0x000f4c2d01007387 */ /* 0x000fe80000100800 */
[----:B------:R0:W-:Y:S02]  /*13030*/  STL [R1+0x1ee8], R46 ;  /* 0x001ee82e01007387 */ /* 0x0001e40000100800 */
[----:B0-----:R-:W-:Y:S02]  /*13040*/  LEA.HI.X.SX32 R46, R5, R12, 0x1, P6 ;  /* 0x0000000c052e7211 */ /* 0x001fe400030f0eff */
[----:B------:R-:W-:-:S03]  /*13050*/  IADD3 R58, P6, PT, R4, R13, RZ ;  /* 0x0000000d043a7210 */ /* 0x000fc60007fde0ff */
[----:B------:R-:W-:Y:S01]  /*13060*/  @P0 IMAD.MOV.U32 R5, RZ, RZ, R46 ;  /* 0x000000ffff050224 */ /* 0x000fe200078e002e */
[----:B------:R-:W-:Y:S01]  /*13070*/  LEA.HI.X.SX32 R7, R4, R12, 0x1, P6 ;  /* 0x0000000c04077211 */ /* 0x000fe200030f0eff */
[----:B------:R-:W-:-:S05]  /*13080*/  @P0 IMAD.MOV.U32 R4, RZ, RZ, R45 ;  /* 0x000000ffff040224 */ /* 0x000fca00078e002d */
[----:B------:R0:W3:Y:S01]  /*13090*/  @P0 LDG.E.U8 R6, desc[UR20][R4.64] ;  /* 0x0000001404060981 */ /* 0x0000e2000c1e1100 */
[----:B------:R-:W-:-:S03]  /*130a0*/  SEL R27, R14, R28, !P1 ;  /* 0x0000001c0e1b7207 */ /* 0x000fc60004800000 */
[----:B------:R-:W-:Y:S02]  /*130b0*/  STL [R1+0xf48], R46 ;  /* 0x000f482e01007387 */ /* 0x000fe40000100800 */
[----:B-1----:R-:W-:Y:S01]  /*130c0*/  IMAD R27, R27, UR13, RZ ;  /* 0x0000000d1b1b7c24 */ /* 0x002fe2000f8e02ff */
[----:B------:R-:W-:Y:S01]  /*130d0*/  PRMT R49, RZ, 0x7610, R49 ;  /* 0x00007610ff317816 */ /* 0x000fe20000000031 */
[----:B------:R-:W-:Y:S01]  /*130e0*/  STL [R1+0x1920], R58 ;  /* 0x0019203a01007387 */ /* 0x000fe20000100800 */
[----:B------:R-:W-:Y:S01]  /*130f0*/  PRMT R53, RZ, 0x7610, R53 ;  /* 0x00007610ff357816 */ /* 0x000fe20000000035 */
[----:B0-----:R-:W-:Y:S01]  /*13100*/  @P0 IMAD.MOV.U32 R4, RZ, RZ, R58 ;  /* 0x000000ffff040224 */ /* 0x001fe200078e003a */
[C---:B------:R-:W-:Y:S01]  /*13110*/  SEL R26, R14.reuse, R26, !P1 ;  /* 0x0000001a0e1a7207 */ /* 0x040fe20004800000 */
[----:B--2---:R0:W-:Y:S01]  /*13120*/  STL [R1+0x1ee4], R3 ;  /* 0x001ee40301007387 */ /* 0x0041e20000100800 */
[----:B------:R-:W-:Y:S01]  /*13130*/  @P0 IMAD.MOV.U32 R5, RZ, RZ, R7 ;  /* 0x000000ffff050224 */ /* 0x000fe200078e0007 */
[----:B------:R-:W-:Y:S01]  /*13140*/  SEL R25, R14, R25, !P1 ;  /* 0x000000190e197207 */ /* 0x000fe20004800000 */
[----:B------:R-:W1:Y:S01]  /*13150*/  LDCU UR13, c[0x0][0x3b0] ;  /* 0x00007600ff0d77ac */ /* 0x000e620008000800 */
[----:B------:R-:W-:Y:S04]  /*13160*/  STL [R1+0x191c], R7 ;  /* 0x00191c0701007387 */ /* 0x000fe80000100800 */
[----:B------:R2:W4:Y:S01]  /*13170*/  @P0 LDG.E.U8 R49, desc[UR20][R4.64] ;  /* 0x0000001404310981 */ /* 0x000522000c1e1100 */
[----:B0-----:R-:W-:-:S05]  /*13180*/  IADD3 R3, P6, PT, R27, R13, RZ ;  /* 0x0000000d1b037210 */ /* 0x001fca0007fde0ff */
[----:B------:R-:W-:Y:S01]  /*13190*/  STL [R1+0x1924], R3 ;  /* 0x0019240301007387 */ /* 0x000fe20000100800 */
[----:B--2---:R-:W-:-:S03]  /*131a0*/  @P0 IMAD.MOV.U32 R4, RZ, RZ, R3 ;  /* 0x000000ffff040224 */ /* 0x004fc600078e0003 */
[----:B---3--:R0:W-:Y:S02]  /*131b0*/  STL [R1+0x1ee0], R6 ;  /* 0x001ee00601007387 */ /* 0x0081e40000100800 */
[----:B0-----:R-:W-:-:S05]  /*131c0*/  LEA.HI.X.SX32 R6, R27, R12, 0x1, P6 ;  /* 0x0000000c1b067211 */ /* 0x001fca00030f0eff */
[----:B------:R-:W-:-:S05]  /*131d0*/  @P0 IMAD.MOV.U32 R5, RZ, RZ, R6 ;  /* 0x000000ffff050224 */ /* 0x000fca00078e0006 */
[----:B------:R0:W2:Y:S01]  /*131e0*/  @P0 LDG.E.U8 R53, desc[UR20][R4.64] ;  /* 0x0000001404350981 */ /* 0x0000a2000c1e1100 */
[----:B------:R-:W-:Y:S01]  /*131f0*/  IMAD R26, R26, UR15, RZ ;  /* 0x0000000f1a1a7c24 */ /* 0x000fe2000f8e02ff */
[----:B------:R-:W-:Y:S01]  /*13200*/  SEL R24, R14, R24, !P1 ;  /* 0x000000180e187207 */ /* 0x000fe20004800000 */
[----:B------:R-:W-:Y:S01]  /*13210*/  IMAD R25, R25, UR5, RZ ;  /* 0x0000000519197c24 */ /* 0x000fe2000f8e02ff */
[----:B------:R3:W-:Y:S01]  /*13220*/  STL [R1+0xf50], R6 ;  /* 0x000f500601007387 */ /* 0x0007e20000100800 */
[----:B------:R-:W-:Y:S01]  /*13230*/  PRMT R48, RZ, 0x7610, R48 ;  /* 0x00007610ff307816 */ /* 0x000fe20000000030 */
[----:B------:R-:W1:Y:S01]  /*13240*/  LDCU UR5, c[0x0][0x3b0] ;  /* 0x00007600ff0577ac */ /* 0x000e620008000800 */
[C---:B------:R-:W-:Y:S02]  /*13250*/  IADD3 R46, P6, PT, R26.reuse, R13, RZ ;  /* 0x0000000d1a2e7210 */ /* 0x040fe40007fde0ff */
[----:B------:R-:W-:Y:S01]  /*13260*/  PRMT R52, RZ, 0x7610, R52 ;  /* 0x00007610ff347816 */ /* 0x000fe20000000034 */
[----:B------:R-:W1:Y:S01]  /*13270*/  LDCU UR15, c[0x0][0x3b0] ;  /* 0x00007600ff0f77ac */ /* 0x000e620008000800 */
[----:B------:R-:W-:-:S02]  /*13280*/  LEA.HI.X.SX32 R45, R26, R12, 0x1, P6 ;  /* 0x0000000c1a2d7211 */ /* 0x000fc400030f0eff */
[C---:B------:R-:W-:Y:S01]  /*13290*/  IADD3 R51, P6, PT, R25.reuse, R13, RZ ;  /* 0x0000000d19337210 */ /* 0x040fe20007fde0ff */
[----:B------:R-:W-:Y:S01]  /*132a0*/  STL [R1+0x1914], R46 ;  /* 0x0019142e01007387 */ /* 0x000fe20000100800 */
[----:B------:R-:W-:Y:S01]  /*132b0*/  IMAD R24, R24, UR6, RZ ;  /* 0x0000000618187c24 */ /* 0x000fe2000f8e02ff */
[----:B------:R-:W-:Y:S01]  /*132c0*/  PRMT R56, RZ, 0x7610, R56 ;  /* 0x00007610ff387816 */ /* 0x000fe20000000038 */
[----:B0-----:R-:W-:Y:S01]  /*132d0*/  @P0 IMAD.MOV.U32 R4, RZ, RZ, R46 ;  /* 0x000000ffff040224 */ /* 0x001fe200078e002e */
[----:B------:R-:W2:Y:S01]  /*132e0*/  LDL.LU R7, [R1+0x2bac] ;  /* 0x002bac0001077983 */ /* 0x000ea20000300800 */
[----:B------:R-:W-:Y:S01]  /*132f0*/  @P0 IMAD.MOV.U32 R5, RZ, RZ, R45 ;  /* 0x000000ffff050224 */ /* 0x000fe200078e002d */
[----:B------:R-:W0:Y:S02]  /*13300*/  LDCU UR6, c[0x0][0x3b0] ;  /* 0x00007600ff0677ac */ /* 0x000e240008000800 */
[----:B------:R-:W-:Y:S04]  /*13310*/  STL [R1+0xf54], R45 ;  /* 0x000f542d01007387 */ /* 0x000fe80000100800 */
[----:B------:R-:W-:Y:S04]  /*13320*/  STL [R1+0x1918], R51 ;  /* 0x0019183301007387 */ /* 0x000fe80000100800 */
[----:B----4-:R4:W-:Y:S04]  /*13330*/  STL [R1+0x1edc], R49 ;  /* 0x001edc3101007387 */ /* 0x0109e80000100800 */
[----:B---3--:R-:W3:Y:S04]  /*13340*/  LDL.LU R6, [R1+0x2ba8] ;  /* 0x002ba80001067983 */ /* 0x008ee80000300800 */
[----:B------:R-:W3:Y:S01]  /*13350*/  LDL.LU R3, [R1+0x2ba4] ;  /* 0x002ba40001037983 */ /* 0x000ee20000300800 */
[----:B----4-:R-:W-:-:S02]  /*13360*/  LEA.HI.X.SX32 R49, R25, R12, 0x1, P6 ;  /* 0x0000000c19317211 */ /* 0x010fc400030f0eff */
[----:B------:R-:W-:Y:S01]  /*13370*/  IADD3 R58, P6, PT, R24, R13, RZ ;  /* 0x0000000d183a7210 */ /* 0x000fe20007fde0ff */
[----:B------:R4:W3:Y:S04]  /*13380*/  @P0 LDG.E.U8 R48, desc[UR20][R4.64] ;  /* 0x0000001404300981 */ /* 0x0008e8000c1e1100 */
[----:B------:R-:W-:Y:S04]  /*13390*/  STL [R1+0xf58], R49 ;  /* 0x000f583101007387 */ /* 0x000fe80000100800 */
[----:B------:R-:W-:Y:S01]  /*133a0*/  STL [R1+0x185c], R58 ;  /* 0x00185c3a01007387 */ /* 0x000fe20000100800 */
[----:B----4-:R-:W-:-:S02]  /*133b0*/  @P0 IMAD.MOV.U32 R4, RZ, RZ, R51 ;  /* 0x000000ffff040224 */ /* 0x010fc400078e0033 */
[----:B------:R-:W-:-:S05]  /*133c0*/  @P0 IMAD.MOV.U32 R5, RZ, RZ, R49 ;  /* 0x000000ffff050224 */ /* 0x000fca00078e0031 */
[----:B------:R4:W3:Y:S02]  /*133d0*/  @P0 LDG.E.U8 R52, desc[UR20][R4.64] ;  /* 0x0000001404340981 */ /* 0x0008e4000c1e1100 */
[----:B----4-:R-:W-:Y:S02]  /*133e0*/  @P0 IMAD.MOV.U32 R4, RZ, RZ, R58 ;  /* 0x000000ffff040224 */ /* 0x010fe400078e003a */
[----:B--2---:R2:W-:Y:S02]  /*133f0*/  STL [R1+0x1dcc], R53 ;  /* 0x001dcc3501007387 */ /* 0x0045e40000100800 */
[----:B--2---:R-:W-:-:S05]  /*13400*/  LEA.HI.X.SX32 R53, R24, R12, 0x1, P6 ;  /* 0x0000000c18357211 */ /* 0x004fca00030f0eff */
[----:B------:R-:W-:-:S05]  /*13410*/  @P0 IMAD.MOV.U32 R5, RZ, RZ, R53 ;  /* 0x000000ffff050224 */ /* 0x000fca00078e0035 */
[----:B------:R2:W4:Y:S01]  /*13420*/  @P0 LDG.E.U8 R56, desc[UR20][R4.64] ;  /* 0x0000001404380981 */ /* 0x000522000c1e1100 */
[----:B------:R-:W-:Y:S02]  /*13430*/  ISETP.GT.U32.AND P6, PT, R15, R69, PT ;  /* 0x000000450f00720c */ /* 0x000fe40003fc4070 */
[----:B------:R-:W-:-:S05]  /*13440*/  SEL R23, R14, R23, !P1 ;  /* 0x000000170e177207 */ /* 0x000fca0004800000 */
[----:B-1----:R-:W-:Y:S01]  /*13450*/  IMAD R23, R23, UR5, RZ ;  /* 0x0000000517177c24 */ /* 0x002fe2000f8e02ff */
[----:B------:R-:W-:Y:S01]  /*13460*/  STL [R1+0xf5c], R53 ;  /* 0x000f5c3501007387 */ /* 0x000fe20000100800 */
[----:B------:R-:W-:Y:S01]  /*13470*/  SEL R22, R14, R22, !P1 ;  /* 0x000000160e167207 */ /* 0x000fe20004800000 */
[----:B------:R-:W1:Y:S02]  /*13480*/  LDCU UR5, c[0x0][0x3b0] ;  /* 0x00007600ff0577ac */ /* 0x000e640008000800 */
[----:B------:R-:W4:Y:S01]  /*13490*/  LDL.LU R45, [R1+0x2ba0] ;  /* 0x002ba000012d7983 */ /* 0x000f220000300800 */
[----:B------:R-:W-:Y:S01]  /*134a0*/  @!P6 IMAD.IADD R69, R69, 0x1, -R15 ;  /* 0x000000014545e824 */ /* 0x000fe200078e0a0f */
[----:B------:R-:W-:Y:S02]  /*134b0*/  IADD3 R58, P6, PT, R23, R13, RZ ;  /* 0x0000000d173a7210 */ /* 0x000fe40007fde0ff */
[----:B------:R-:W4:Y:S01]  /*134c0*/  LDL.LU R46, [R1+0x2b9c] ;  /* 0x002b9c00012e7983 */ /* 0x000f220000300800 */
[----:B------:R-:W-:-:S02]  /*134d0*/  PRMT R57, RZ, 0x7610, R57 ;  /* 0x00007610ff397816 */ /* 0x000fc40000000039 */
[----:B--2---:R-:W-:Y:S01]  /*134e0*/  LEA.HI.X.SX32 R5, R23, R12, 0x1, P6 ;  /* 0x0000000c17057211 */ /* 0x004fe200030f0eff */
[----:B------:R-:W-:Y:S01]  /*134f0*/  @P0 IMAD.MOV.U32 R4, RZ, RZ, R58 ;  /* 0x000000ffff040224 */ /* 0x000fe200078e003a */
[----:B---3--:R2:W-:Y:S01]  /*13500*/  STL [R1+0x1db8], R48 ;  /* 0x001db83001007387 */ /* 0x0085e20000100800 */
[----:B0-----:R-:W-:Y:S01]  /*13510*/  IMAD R22, R22, UR6, RZ ;  /* 0x0000000616167c24 */ /* 0x001fe2000f8e02ff */
[----:B------:R-:W-:Y:S01]  /*13520*/  PRMT R59, RZ, 0x7610, R59 ;  /* 0x00007610ff3b7816 */ /* 0x000fe2000000003b */
[----:B------:R-:W0:Y:S01]  /*13530*/  LDCU UR6, c[0x0][0x3b0] ;  /* 0x00007600ff0677ac */ /* 0x000e220008000800 */
[----:B------:R3:W4:Y:S04]  /*13540*/  @P0 LDG.E.U8 R57, desc[UR20][R4.64] ;  /* 0x0000001404390981 */ /* 0x000728000c1e1100 */
[----:B--2---:R-:W2:Y:S04]  /*13550*/  LDL.LU R48, [R1+0x2b98] ;  /* 0x002b980001307983 */ /* 0x004ea80000300800 */
[----:B------:R-:W2:Y:S04]  /*13560*/  LDL.LU R49, [R1+0x2b94] ;  /* 0x002b940001317983 */ /* 0x000ea80000300800 */
[----:B------:R-:W2:Y:S04]  /*13570*/  LDL.LU R51, [R1+0x2b90] ;  /* 0x002b900001337983 */ /* 0x000ea80000300800 */
[----:B------:R0:W-:Y:S04]  /*13580*/  STL [R1+0x1ed4], R52 ;  /* 0x001ed43401007387 */ /* 0x0001e80000100800 */
[----:B0-----:R-:W2:Y:S04]  /*13590*/  LDL.LU R52, [R1+0x2b8c] ;  /* 0x002b8c0001347983 */ /* 0x001ea80000300800 */
[----:B------:R-:W2:Y:S04]  /*135a0*/  LDL.LU R53, [R1+0x2b88] ;  /* 0x002b880001357983 */ /* 0x000ea80000300800 */
[----:B------:R-:W-:Y:S04]  /*135b0*/  STL [R1+0x190c], R58 ;  /* 0x00190c3a01007387 */ /* 0x000fe80000100800 */
[----:B------:R-:W-:Y:S04]  /*135c0*/  STL [R1+0x1908], R5 ;  /* 0x0019080501007387 */ /* 0x000fe80000100800 */
[----:B----4-:R0:W-:Y:S02]  /*135d0*/  STL [R1+0x1ed0], R56 ;  /* 0x001ed03801007387 */ /* 0x0101e40000100800 */
[----:B0-----:R-:W-:-:S04]  /*135e0*/  IADD3 R56, P6, PT, R22, R13, RZ ;  /* 0x0000000d16387210 */ /* 0x001fc80007fde0ff */
[----:B---3--:R-:W-:Y:S01]  /*135f0*/  LEA.HI.X.SX32 R5, R22, R12, 0x1, P6 ;  /* 0x0000000c16057211 */ /* 0x008fe200030f0eff */
[----:B------:R-:W-:-:S05]  /*13600*/  @P0 IMAD.MOV.U32 R4, RZ, RZ, R56 ;  /* 0x000000ffff040224 */ /* 0x000fca00078e0038 */
[----:B------:R0:W3:Y:S01]  /*13610*/  @P0 LDG.E.U8 R59, desc[UR20][R4.64] ;  /* 0x00000014043b0981 */ /* 0x0000e2000c1e1100 */
[----:B------:R-:W-:-:S05]  /*13620*/  SEL R21, R14, R21, !P1 ;  /* 0x000000150e157207 */ /* 0x000fca0004800000 */
[----:B------:R-:W-:Y:S01]  /*13630*/  IMAD R21, R21, UR13, RZ ;  /* 0x0000000d15157c24 */ /* 0x000fe2000f8e02ff */
[----:B------:R4:W-:Y:S01]  /*13640*/  STL [R1+0x1910], R56 ;  /* 0x0019103801007387 */ /* 0x0009e20000100800 */
[----:B------:R-:W-:Y:S01]  /*13650*/  SEL R20, R14, R20, !P1 ;  /* 0x000000140e147207 */ /* 0x000fe20004800000 */
[----:B------:R-:W2:Y:S02]  /*13660*/  LDCU UR13, c[0x0][0x3b0] ;  /* 0x00007600ff0d77ac */ /* 0x000ea40008000800 */
[----:B------:R-:W-:Y:S01]  /*13670*/  IADD3 R58, P6, PT, R21, R13, RZ ;  /* 0x0000000d153a7210 */ /* 0x000fe20007fde0ff */
[----:B------:R-:W-:Y:S04]  /*13680*/  STL [R1+0x18fc], R5 ;  /* 0x0018fc0501007387 */ /* 0x000fe80000100800 */
[----:B------:R-:W-:Y:S04]  /*13690*/  STL [R1+0x1904], R58 ;  /* 0x0019043a01007387 */ /* 0x000fe80000100800 */
[----:B------:R4:W-:Y:S01]  /*136a0*/  STL [R1+0x1ec8], R57 ;  /* 0x001ec83901007387 */ /* 0x0009e20000100800 */
[----:B------:R-:W-:Y:S01]  /*136b0*/  PRMT R63, RZ, 0x7610, R63 ;  /* 0x00007610ff3f7816 */ /* 0x000fe2000000003f */
[----:B0-----:R-:W-:-:S02]  /*136c0*/  @P0 IMAD.MOV.U32 R4, RZ, RZ, R58 ;  /* 0x000000ffff040224 */ /* 0x001fc400078e003a */
[----:B-1----:R-:W-:Y:S01]  /*136d0*/  IMAD R20, R20, UR5, RZ ;  /* 0x0000000514147c24 */ /* 0x002fe2000f8e02ff */
[----:B----4-:R-:W4:Y:S01]  /*136e0*/  LDL.LU R56, [R1+0x2b84] ;  /* 0x002b840001387983 */ /* 0x010f220000300800 */
[----:B------:R-:W-:Y:S01]  /*136f0*/  PRMT R60, RZ, 0x7610, R60 ;  /* 0x00007610ff3c7816 */ /* 0x000fe2000000003c */
[----:B------:R-:W0:Y:S01]  /*13700*/  LDCU UR5, c[0x0][0x3b0] ;  /* 0x00007600ff0577ac */ /* 0x000e220008000800 */
[----:B------:R-:W-:-:S05]  /*13710*/  LEA.HI.X.SX32 R57, R21, R12, 0x1, P6 ;  /* 0x0000000c15397211 */ /* 0x000fca00030f0eff */
[----:B------:R-:W-:Y:S01]  /*13720*/  @P0 IMAD.MOV.U32 R5, RZ, RZ, R57 ;  /* 0x000000ffff050224 */ /* 0x000fe200078e0039 */
[----:B------:R1:W-:Y:S04]  /*13730*/  STL [R1+0x1900], R57 ;  /* 0x0019003901007387 */ /* 0x0003e80000100800 */
[----:B------:R0:W2:Y:S04]  /*13740*/  @P0 LDG.E.U8 R63, desc[UR20][R4.64] ;  /* 0x00000014043f0981 */ /* 0x0000a8000c1e1100 */
[----:B---3--:R3:W-:Y:S01]  /*13750*/  STL [R1+0x1eac], R59 ;  /* 0x001eac3b01007387 */ /* 0x0087e20000100800 */
[----:B------:R-:W-:-:S03]  /*13760*/  SEL R19, R14, R19, !P1 ;  /* 0x000000130e137207 */ /* 0x000fc60004800000 */
[----:B-1----:R-:W4:Y:S01]  /*13770*/  LDL.LU R57, [R1+0x2b80] ;  /* 0x002b800001397983 */ /* 0x002f220000300800 */
[----:B---3--:R-:W-:Y:S01]  /*13780*/  IADD3 R59, P6, PT, R20, R13, RZ ;  /* 0x0000000d143b7210 */ /* 0x008fe20007fde0ff */
[----:B------:R-:W-:Y:S02]  /*13790*/  IMAD R19, R19, UR15, RZ ;  /* 0x0000000f13137c24 */ /* 0x000fe4000f8e02ff */
[----:B------:R-:W3:Y:S01]  /*137a0*/  LDL.LU R58, [R1+0x2b7c] ;  /* 0x002b7c00013a7983 */ /* 0x000ee20000300800 */
[----:B------:R-:W-:Y:S01]  /*137b0*/  SEL R18, R14, R18, !P1 ;  /* 0x000000120e127207 */ /* 0x000fe20004800000 */
[----:B------:R-:W1:Y:S01]  /*137c0*/  LDCU UR15, c[0x0][0x3b0] ;  /* 0x00007600ff0f77ac */ /* 0x000e620008000800 */
[----:B0-----:R-:W-:Y:S01]  /*137d0*/  LEA.HI.X.SX32 R5, R20, R12, 0x1, P6 ;  /* 0x0000000c14057211 */ /* 0x001fe200030f0eff */
[----:B------:R-:W-:-:S05]  /*137e0*/  @P0 IMAD.MOV.U32 R4, RZ, RZ, R59 ;  /* 0x000000ffff040224 */ /* 0x000fca00078e003b */
[----:B------:R0:W3:Y:S04]  /*137f0*/  @P0 LDG.E.U8 R60, desc[UR20][R4.64] ;  /* 0x00000014043c0981 */ /* 0x0000e8000c1e1100 */
[----:B------:R0:W-:Y:S04]  /*13800*/  STL [R1+0x18f8], R59 ;  /* 0x0018f83b01007387 */ /* 0x0001e80000100800 */
[----:B------:R-:W-:Y:S01]  /*13810*/  STL [R1+0x18f0], R5 ;  /* 0x0018f00501007387 */ /* 0x000fe20000100800 */
[----:B------:R-:W-:Y:S01]  /*13820*/  PRMT R62, RZ, 0x7610, R62 ;  /* 0x00007610ff3e7816 */ /* 0x000fe2000000003e */
[----:B------:R-:W-:Y:S01]  /*13830*/  IMAD R18, R18, UR6, RZ ;  /* 0x0000000612127c24 */ /* 0x000fe2000f8e02ff */
[----:B------:R-:W-:Y:S01]  /*13840*/  PRMT R64, RZ, 0x7610, R64 ;  /* 0x00007610ff407816 */ /* 0x000fe20000000040 */
[----:B------:R-:W1:Y:S01]  /*13850*/  LDCU UR6, c[0x0][0x3b0] ;  /* 0x00007600ff0677ac */ /* 0x000e620008000800 */
[----:B--2---:R2:W-:Y:S04]  /*13860*/  STL [R1+0x1ea4], R63 ;  /* 0x001ea43f01007387 */ /* 0x0045e80000100800 */
[----:B0-----:R-:W4:Y:S01]  /*13870*/  LDL.LU R59, [R1+0x2b78] ;  /* 0x002b7800013b7983 */ /* 0x001f220000300800 */
[----:B--2---:R-:W-:-:S04]  /*13880*/  IADD3 R63, P6, PT, R19, R13, RZ ;  /* 0x0000000d133f7210 */ /* 0x004fc80007fde0ff */
[----:B------:R-:W-:Y:S01]  /*13890*/  LEA.HI.X.SX32 R5, R19, R12, 0x1, P6 ;  /* 0x0000000c13057211 */ /* 0x000fe200030f0eff */
[----:B------:R-:W-:Y:S01]  /*138a0*/  @P0 IMAD.MOV.U32 R4, RZ, RZ, R63 ;  /* 0x000000ffff040224 */ /* 0x000fe200078e003f */
[----:B------:R-:W-:Y:S04]  /*138b0*/  STL [R1+0x18f4], R63 ;  /* 0x0018f43f01007387 */ /* 0x000fe80000100800 */
[----:B------:R0:W2:Y:S04]  /*138c0*/  @P0 LDG.E.U8 R62, desc[UR20][R4.64] ;  /* 0x00000014043e0981 */ /* 0x0000a8000c1e1100 */
[----:B------:R-:W-:Y:S04]  /*138d0*/  STL [R1+0x18e8], R5 ;  /* 0x0018e80501007387 */ /* 0x000fe80000100800 */
[----:B---3--:R3:W-:Y:S02]  /*138e0*/  STL [R1+0x1e84], R60 ;  /* 0x001e843c01007387 */ /* 0x0087e40000100800 */
[----:B---3--:R-:W-:-:S04]  /*138f0*/  IADD3 R60, P6, PT, R18, R13, RZ ;  /* 0x0000000d123c7210 */ /* 0x008fc80007fde0ff */
[----:B0-----:R-:W-:Y:S01]  /*13900*/  LEA.HI.X.SX32 R5, R18, R12, 0x1, P6 ;  /* 0x0000000c12057211 */ /* 0x001fe200030f0eff */
[----:B------:R-:W-:-:S05]  /*13910*/  @P0 IMAD.MOV.U32 R4, RZ, RZ, R60 ;  /* 0x000000ffff040224 */ /* 0x000fca00078e003c */
[----:B------:R0:W3:Y:S01]  /*13920*/  @P0 LDG.E.U8 R64, desc[UR20][R4.64] ;  /* 0x0000001404400981 */ /* 0x0000e2000c1e1100 */
[----:B------:R-:W-:-:S05]  /*13930*/  SEL R17, R14, R17, !P1 ;  /* 0x000000110e117207 */ /* 0x000fca0004800000 */
[----:B------:R-:W-:Y:S01]  /*13940*/  IMAD R17, R17, UR13, RZ ;  /* 0x0000000d11117c24 */ /* 0x000fe2000f8e02ff */
[----:B------:R0:W-:Y:S01]  /*13950*/  STL [R1+0x18ec], R60 ;  /* 0x0018ec3c01007387 */ /* 0x0001e20000100800 */
[----:B------:R-:W-:Y:S01]  /*13960*/  SEL R11, R14, R11, !P1 ;  /* 0x0000000b0e0b7207 */ /* 0x000fe20004800000 */
[----:B------:R-:W1:Y:S02]  /*13970*/  LDCU UR13, c[0x0][0x3b0] ;  /* 0x00007600ff0d77ac */ /* 0x000e640008000800 */
[----:B------:R-:W-:Y:S01]  /*13980*/  IADD3 R63, P6, PT, R17, R13, RZ ;  /* 0x0000000d113f7210 */ /* 0x000fe20007fde0ff */
[----:B------:R-:W-:Y:S04]  /*13990*/  STL [R1+0x18dc], R5 ;  /* 0x0018dc0501007387 */ /* 0x000fe80000100800 */
[----:B------:R-:W-:Y:S04]  /*139a0*/  STL [R1+0x18e4], R63 ;  /* 0x0018e43f01007387 */ /* 0x000fe80000100800 */
[----:B--2---:R2:W-:Y:S01]  /*139b0*/  STL [R1+0x1da0], R62 ;  /* 0x001da03e01007387 */ /* 0x0045e20000100800 */
[----:B------:R-:W-:Y:S01]  /*139c0*/  PRMT R65, RZ, 0x7610, R65 ;  /* 0x00007610ff417816 */ /* 0x000fe20000000041 */
[----:B0-----:R-:W-:-:S02]  /*139d0*/  @P0 IMAD.MOV.U32 R4, RZ, RZ, R63 ;  /* 0x000000ffff040224 */ /* 0x001fc400078e003f */
[----:B------:R-:W-:Y:S01]  /*139e0*/  IMAD R11, R11, UR5, RZ ;  /* 0x000000050b0b7c24 */ /* 0x000fe2000f8e02ff */
[----:B------:R-:W4:Y:S01]  /*139f0*/  LDL.LU R60, [R1+0x2b74] ;  /* 0x002b7400013c7983 */ /* 0x000f220000300800 */
[----:B------:R-:W-:Y:S01]  /*13a00*/  PRMT R83, RZ, 0x7610, R83 ;  /* 0x00007610ff537816 */ /* 0x000fe20000000053 */
[----:B------:R-:W0:Y:S01]  /*13a10*/  LDCU UR5, c[0x0][0x3b0] ;  /* 0x00007600ff0577ac */ /* 0x000e220008000800 */
[----:B--2---:R-:W-:-:S05]  /*13a20*/  LEA.HI.X.SX32 R62, R17, R12, 0x1, P6 ;  /* 0x0000000c113e7211 */ /* 0x004fca00030f0eff */
[----:B------:R-:W-:Y:S01]  /*13a30*/  @P0 IMAD.MOV.U32 R5, RZ, RZ, R62 ;  /* 0x000000ffff050224 */ /* 0x000fe200078e003e */
[----:B------:R2:W-:Y:S04]  /*13a40*/  STL [R1+0x18e0], R62 ;  /* 0x0018e03e01007387 */ /* 0x0005e80000100800 */
[----:B------:R0:W4:Y:S04]  /*13a50*/  @P0 LDG.E.U8 R65, desc[UR20][R4.64] ;  /* 0x0000001404410981 */ /* 0x000128000c1e1100 */
[----:B---3--:R3:W-:Y:S01]  /*13a60*/  STL [R1+0x1d9c], R64 ;  /* 0x001d9c4001007387 */ /* 0x0087e20000100800 */
[----:B------:R-:W-:-:S03]  /*13a70*/  SEL R10, R14, R10, !P1 ;  /* 0x0000000a0e0a7207 */ /* 0x000fc60004800000 */
[----:B--2---:R-:W2:Y:S01]  /*13a80*/  LDL.LU R62, [R1+0x2b70] ;  /* 0x002b7000013e7983 */ /* 0x004ea20000300800 */
[C---:B---3--:R-:W-:Y:S01]  /*13a90*/  IADD3 R64, P6, PT, R11.reuse, R13, RZ ;  /* 0x0000000d0b407210 */ /* 0x048fe20007fde0ff */
[----:B-1----:R-:W-:Y:S02]  /*13aa0*/  IMAD R10, R10, UR6, RZ ;  /* 0x000000060a0a7c24 */ /* 0x002fe4000f8e02ff */
[----:B------:R-:W3:Y:S01]  /*13ab0*/  LDL.LU R63, [R1+0x2b6c] ;  /* 0x002b6c00013f7983 */ /* 0x000ee20000300800 */
[----:B------:R-:W-:Y:S01]  /*13ac0*/  SEL R9, R14, R9, !P1 ;  /* 0x000000090e097207 */ /* 0x000fe20004800000 */
[----:B------:R-:W1:Y:S01]  /*13ad0*/  LDCU UR6, c[0x0][0x3b0] ;  /* 0x00007600ff0677ac */ /* 0x000e620008000800 */
[----:B0-----:R-:W-:Y:S01]  /*13ae0*/  LEA.HI.X.SX32 R5, R11, R12, 0x1, P6 ;  /* 0x0000000c0b057211 */ /* 0x001fe200030f0eff */
[----:B------:R-:W-:-:S05]  /*13af0*/  @P0 IMAD.MOV.U32 R4, RZ, RZ, R64 ;  /* 0x000000ffff040224 */ /* 0x000fca00078e0040 */
[----:B------:R0:W2:Y:S04]  /*13b00*/  @P0 LDG.E.U8 R83, desc[UR20][R4.64] ;  /* 0x0000001404530981 */ /* 0x0000a8000c1e1100 */
[----:B------:R0:W-:Y:S04]  /*13b10*/  STL [R1+0x18d8], R64 ;  /* 0x0018d84001007387 */ /* 0x0001e80000100800 */
[----:B------:R-:W-:Y:S01]  /*13b20*/  STL [R1+0x18d0], R5 ;  /* 0x0018d00501007387 */ /* 0x000fe20000100800 */
[----:B------:R-:W-:Y:S01]  /*13b30*/  PRMT R66, RZ, 0x7610, R66 ;  /* 0x00007610ff427816 */ /* 0x000fe20000000042 */
[----:B------:R-:W-:Y:S01]  /*13b40*/  IMAD R9, R9, UR13, RZ ;  /* 0x0000000d09097c24 */ /* 0x000fe2000f8e02ff */
[----:B------:R-:W-:Y:S01]  /*13b50*/  PRMT R67, RZ, 0x7610, R67 ;  /* 0x00007610ff437816 */ /* 0x000fe20000000043 */
[----:B------:R-:W1:Y:S01]  /*13b60*/  LDCU UR13, c[0x0][0x3b0] ;  /* 0x00007600ff0d77ac */ /* 0x000e620008000800 */
[----:B----4-:R4:W-:Y:S04]  /*13b70*/  STL [R1+0x1e58], R65 ;  /* 0x001e584101007387 */ /* 0x0109e80000100800 */
[----:B0-----:R-:W3:Y:S01]  /*13b80*/  LDL.LU R64, [R1+0x2b68] ;  /* 0x002b680001407983 */ /* 0x001ee20000300800 */
[----:B----4-:R-:W-:-:S04]  /*13b90*/  IADD3 R65, P6, PT, R10, R13, RZ ;  /* 0x0000000d0a417210 */ /* 0x010fc80007fde0ff */
[----:B------:R-:W-:Y:S01]  /*13ba0*/  LEA.HI.X.SX32 R5, R10, R12, 0x1, P6 ;  /* 0x0000000c0a057211 */ /* 0x000fe200030f0eff */
[----:B------:R-:W-:Y:S01]  /*13bb0*/  @P0 IMAD.MOV.U32 R4, RZ, RZ, R65 ;  /* 0x000000ffff040224 */ /* 0x000fe200078e0041 */
[----:B------:R0:W-:Y:S04]  /*13bc0*/  STL [R1+0x18d4], R65 ;  /* 0x0018d44101007387 */ /* 0x0001e80000100800 */
[----:B------:R4:W3:Y:S04]  /*13bd0*/  @P0 LDG.E.U8 R66, desc[UR20][R4.64] ;  /* 0x0000001404420981 */ /* 0x0008e8000c1e1100 */
[----:B------:R-:W-:Y:S04]  /*13be0*/  STL [R1+0x18c8], R5 ;  /* 0x0018c80501007387 */ /* 0x000fe80000100800 */
[----:B--2---:R2:W-:Y:S01]  /*13bf0*/  STL [R1+0x1e30], R83 ;  /* 0x001e305301007387 */ /* 0x0045e20000100800 */
[----:B------:R-:W-:-:S03]  /*13c00*/  SEL R8, R14, R8, !P1 ;  /* 0x000000080e087207 */ /* 0x000fc60004800000 */
[----:B0-----:R-:W3:Y:S01]  /*13c10*/  LDL.LU R65, [R1+0x2b64] ;  /* 0x002b640001417983 */ /* 0x001ee20000300800 */
[----:B--2---:R-:W-:-:S04]  /*13c20*/  IADD3 R83, P6, PT, R9, R13, RZ ;  /* 0x0000000d09537210 */ /* 0x004fc80007fde0ff */
[----:B----4-:R-:W-:Y:S01]  /*13c30*/  LEA.HI.X.SX32 R5, R9, R12, 0x1, P6 ;  /* 0x0000000c09057211 */ /* 0x010fe200030f0eff */
[----:B------:R-:W-:-:S05]  /*13c40*/  @P0 IMAD.MOV.U32 R4, RZ, RZ, R83 ;  /* 0x000000ffff040224 */ /* 0x000fca00078e0053 */
[----:B------:R0:W2:Y:S01]  /*13c50*/  @P0 LDG.E.U8 R67, desc[UR20][R4.64] ;  /* 0x0000001404430981 */ /* 0x0000a2000c1e1100 */
[----:B------:R-:W-:Y:S01]  /*13c60*/  IMAD R8, R8, UR5, RZ ;  /* 0x0000000508087c24 */ /* 0x000fe2000f8e02ff */
[----:B------:R-:W-:Y:S01]  /*13c70*/  PRMT R86, RZ, 0x7610, R86 ;  /* 0x00007610ff567816 */ /* 0x000fe20000000056 */
[----:B------:R-:W4:Y:S01]  /*13c80*/  LDCU UR5, c[0x0][0x3b0] ;  /* 0x00007600ff0577ac */ /* 0x000f220008000800 */
[----:B------:R-:W-:Y:S04]  /*13c90*/  STL [R1+0x18cc], R83 ;  /* 0x0018cc5301007387 */ /* 0x000fe80000100800 */
[----:B------:R-:W-:Y:S04]  /*13ca0*/  STL [R1+0x18c0], R5 ;  /* 0x0018c00501007387 */ /* 0x000fe80000100800 */
[----:B---3--:R3:W-:Y:S02]  /*13cb0*/  STL [R1+0x1e18], R66 ;  /* 0x001e184201007387 */ /* 0x0087e40000100800 */
[----:B---3--:R-:W-:-:S04]  /*13cc0*/  IADD3 R66, P6, PT, R8, R13, RZ ;  /* 0x0000000d08427210 */ /* 0x008fc80007fde0ff */
[----:B0-----:R-:W-:Y:S01]  /*13cd0*/  LEA.HI.X.SX32 R4, R8, R12, 0x1, P6 ;  /* 0x0000000c08047211 */ /* 0x001fe200030f0eff */
[----:B------:R-:W-:Y:S01]  /*13ce0*/  IMAD.MOV.U32 R5, RZ, RZ, R66 ;  /* 0x000000ffff057224 */ /* 0x000fe200078e0042 */
[----:B------:R-:W-:Y:S04]  /*13cf0*/  STL [R1+0x18c4], R66 ;  /* 0x0018c44201007387 */ /* 0x000fe80000100800 */
[-C--:B------:R-:W-:Y:S01]  /*13d00*/  @P0 LOP3.LUT R5, R5, R4.reuse, RZ, 0x3c, !PT ;  /* 0x0000000405050212 */ /* 0x080fe200078e3cff */
[----:B--2---:R-:W-:Y:S04]  /*13d10*/  STL [R1+0x1e04], R67 ;  /* 0x001e044301007387 */ /* 0x004fe80000100800 */
[----:B------:R0:W-:Y:S02]  /*13d20*/  STL [R1+0x18b0], R4 ;  /* 0x0018b00401007387 */ /* 0x0001e40000100800 */
[----:B0-----:R-:W-:-:S04]  /*13d30*/  @P0 LOP3.LUT R4, R5, R4, RZ, 0x3c, !PT ;  /* 0x0000000405040212 */ /* 0x001fc800078e3cff */
[----:B------:R-:W-:-:S05]  /*13d40*/  @P0 LOP3.LUT R5, R5, R4, RZ, 0x3c, !PT ;  /* 0x0000000405050212 */ /* 0x000fca00078e3cff */
[----:B------:R0:W2:Y:S01]  /*13d50*/  @P0 LDG.E.U8 R86, desc[UR20][R4.64] ;  /* 0x0000001404560981 */ /* 0x0000a2000c1e1100 */
[C---:B------:R-:W-:Y:S02]  /*13d60*/  SEL R7, R14.reuse, R7, !P1 ;  /* 0x000000070e077207 */ /* 0x040fe40004800000 */
[----:B------:R-:W-:-:S03]  /*13d70*/  SEL R6, R14, R6, !P1 ;  /* 0x000000060e067207 */ /* 0x000fc60004800000 */
[----:B-1----:R-:W-:Y:S01]  /*13d80*/  IMAD R7, R7, UR6, RZ ;  /* 0x0000000607077c24 */ /* 0x002fe2000f8e02ff */
[----:B------:R-:W-:Y:S01]  /*13d90*/  SEL R3, R14, R3, !P1 ;  /* 0x000000030e037207 */ /* 0x000fe20004800000 */
[----:B------:R-:W-:Y:S01]  /*13da0*/  IMAD R6, R6, UR15, RZ ;  /* 0x0000000f06067c24 */ /* 0x000fe2000f8e02ff */
[----:B------:R-:W-:Y:S01]  /*13db0*/  PRMT R93, RZ, 0x7610, R93 ;  /* 0x00007610ff5d7816 */ /* 0x000fe2000000005d */
[----:B------:R-:W1:Y:S01]  /*13dc0*/  LDCU UR6, c[0x0][0x3b0] ;  /* 0x00007600ff0677ac */ /* 0x000e620008000800 */
[-C--:B------:R-:W-:Y:S01]  /*13dd0*/  IADD3 R67, P6, PT, R7, R13.reuse, RZ ;  /* 0x0000000d07437210 */ /* 0x080fe20007fde0ff */
[----:B------:R-:W-:Y:S01]  /*13de0*/  IMAD R3, R3, UR13, RZ ;  /* 0x0000000d03037c24 */ /* 0x000fe2000f8e02ff */
[----:B------:R-:W-:Y:S01]  /*13df0*/  PRMT R68, RZ, 0x7610, R68 ;  /* 0x00007610ff447816 */ /* 0x000fe20000000044 */
[----:B------:R-:W3:Y:S01]  /*13e00*/  LDCU UR13, c[0x0][0x3b0] ;  /* 0x00007600ff0d77ac */ /* 0x000ee20008000800 */
[----:B------:R-:W-:Y:S02]  /*13e10*/  LEA.HI.X.SX32 R66, R7, R12, 0x1, P6 ;  /* 0x0000000c07427211 */ /* 0x000fe400030f0eff */
[----:B------:R-:W-:Y:S01]  /*13e20*/  IADD3 R83, P6, PT, R6, R13, RZ ;  /* 0x0000000d06537210 */ /* 0x000fe20007fde0ff */
[----:B------:R-:W-:Y:S01]  /*13e30*/  STL [R1+0x18b8], R67 ;  /* 0x0018b84301007387 */ /* 0x000fe20000100800 */
[----:B0-----:R-:W-:Y:S01]  /*13e40*/  @P0 IMAD.MOV.U32 R4, RZ, RZ, R67 ;  /* 0x000000ffff040224 */ /* 0x001fe200078e0043 */
[----:B------:R-:W-:Y:S01]  /*13e50*/  PRMT R81, RZ, 0x7610, R81 ;  /* 0x00007610ff517816 */ /* 0x000fe20000000051 */
[----:B------:R-:W0:Y:S01]  /*13e60*/  LDCU UR15, c[0x0][0x3b0] ;  /* 0x00007600ff0f77ac */ /* 0x000e220008000800 */
[----:B------:R0:W-:Y:S01]  /*13e70*/  STL [R1+0x18b4], R66 ;  /* 0x0018b44201007387 */ /* 0x0001e20000100800 */
[----:B------:R-:W-:-:S03]  /*13e80*/  @P0 IMAD.MOV.U32 R5, RZ, RZ, R66 ;  /* 0x000000ffff050224 */ /* 0x000fc600078e0042 */
[----:B------:R-:W-:Y:S04]  /*13e90*/  STL [R1+0x18bc], R83 ;  /* 0x0018bc5301007387 */ /* 0x000fe80000100800 */
[----:B------:R0:W3:Y:S01]  /*13ea0*/  @P0 LDG.E.U8 R93, desc[UR20][R4.64] ;  /* 0x00000014045d0981 */ /* 0x0000e2000c1e1100 */
[----:B------:R-:W-:Y:S01]  /*13eb0*/  PRMT R7, RZ, 0x7610, R7 ;  /* 0x00007610ff077816 */ /* 0x000fe20000000007 */
[----:B0-----:R-:W-:Y:S02]  /*13ec0*/  @P0 IMAD.MOV.U32 R4, RZ, RZ, R83 ;  /* 0x000000ffff040224 */ /* 0x001fe400078e0053 */
[----:B--2---:R0:W-:Y:S04]  /*13ed0*/  STL [R1+0x1df4], R86 ;  /* 0x001df45601007387 */ /* 0x0041e80000100800 */
[----:B------:R-:W2:Y:S04]  /*13ee0*/  LDL.LU R66, [R1+0x2b60] ;  /* 0x002b600001427983 */ /* 0x000ea80000300800 */
[----:B------:R-:W2:Y:S01]  /*13ef0*/  LDL.LU R67, [R1+0x2b5c] ;  /* 0x002b5c0001437983 */ /* 0x000ea20000300800 */
[----:B0-----:R-:W-:-:S02]  /*13f00*/  LEA.HI.X.SX32 R86, R6, R12, 0x1, P6 ;  /* 0x0000000c06567211 */ /* 0x001fc400030f0eff */
[----:B------:R-:W-:-:S03]  /*13f10*/  IADD3 R8, P6, PT, R3, R13, RZ ;  /* 0x0000000d03087210 */ /* 0x000fc60007fde0ff */
[----:B------:R-:W-:Y:S01]  /*13f20*/  @P0 IMAD.MOV.U32 R5, RZ, RZ, R86 ;  /* 0x000000ffff050224 */ /* 0x000fe200078e0056 */
[----:B------:R-:W-:-:S04]  /*13f30*/  LEA.HI.X.SX32 R3, R3, R12, 0x1, P6 ;  /* 0x0000000c03037211 */ /* 0x000fc800030f0eff */
[----:B------:R0:W2:Y:S02]  /*13f40*/  @P0 LDG.E.U8 R68, desc[UR20][R4.64] ;  /* 0x0000001404440981 */ /* 0x0000a4000c1e1100 */
[----:B0-----:R-:W-:Y:S02]  /*13f50*/  @P0 IMAD.MOV.U32 R4, RZ, RZ, R8 ;  /* 0x000000ffff040224 */ /* 0x001fe400078e0008 */
[----:B------:R-:W-:-:S05]  /*13f60*/  @P0 IMAD.MOV.U32 R5, RZ, RZ, R3 ;  /* 0x000000ffff050224 */ /* 0x000fca00078e0003 */
[----:B------:R0:W2:Y:S01]  /*13f70*/  @P0 LDG.E.U8 R7, desc[UR20][R4.64] ;  /* 0x0000001404070981 */ /* 0x0000a2000c1e1100 */
[----:B------:R-:W-:Y:S02]  /*13f80*/  ISETP.GT.U32.AND P6, PT, R15, R69, PT ;  /* 0x000000450f00720c */ /* 0x000fe40003fc4070 */
[----:B------:R-:W-:Y:S01]  /*13f90*/  SEL R6, R14, R45, !P1 ;  /* 0x0000002d0e067207 */ /* 0x000fe20004800000 */
[----:B------:R0:W-:Y:S04]  /*13fa0*/  STL [R1+0x18a8], R86 ;  /* 0x0018a85601007387 */ /* 0x0001e80000100800 */
[----:B----4-:R-:W-:Y:S01]  /*13fb0*/  IMAD R6, R6, UR5, RZ ;  /* 0x0000000506067c24 */ /* 0x010fe2000f8e02ff */
[----:B------:R-:W-:Y:S01]  /*13fc0*/  STL [R1+0x18ac], R8 ;  /* 0x0018ac0801007387 */ /* 0x000fe20000100800 */
[----:B------:R-:W-:Y:S01]  /*13fd0*/  PRMT R87, RZ, 0x7610, R87 ;  /* 0x00007610ff577816 */ /* 0x000fe20000000057 */
[----:B------:R-:W4:Y:S03]  /*13fe0*/  LDCU UR5, c[0x0][0x3b0] ;  /* 0x00007600ff0577ac */ /* 0x000f260008000800 */
[----:B------:R-:W-:Y:S01]  /*13ff0*/  @!P6 IMAD.IADD R69, R69, 0x1, -R15 ;  /* 0x000000014545e824 */ /* 0x000fe200078e0a0f */
[C---:B------:R-:W-:Y:S01]  /*14000*/  IADD3 R83, P6, PT, R6.reuse, R13, RZ ;  /* 0x0000000d06537210 */ /* 0x040fe20007fde0ff */
[----:B------:R1:W-:Y:S03]  /*14010*/  STL [R1+0x18a4], R3 ;  /* 0x0018a40301007387 */ /* 0x0003e60000100800 */
[----:B0-----:R-:W-:Y:S01]  /*14020*/  LEA.HI.X.SX32 R86, R6, R12, 0x1, P6 ;  /* 0x0000000c06567211 */ /* 0x001fe200030f0eff */
[----:B------:R-:W-:Y:S01]  /*14030*/  STL [R1+0x189c], R83 ;  /* 0x00189c5301007387 */ /* 0x000fe20000100800 */
[----:B-1----:R-:W-:Y:S01]  /*14040*/  SEL R3, R14, R46, !P1 ;  /* 0x0000002e0e037207 */ /* 0x002fe20004800000 */
[----:B------:R-:W-:-:S02]  /*14050*/  @P0 IMAD.MOV.U32 R4, RZ, RZ, R83 ;  /* 0x000000ffff040224 */ /* 0x000fc400078e0053 */
[----:B------:R-:W-:Y:S02]  /*14060*/  @P0 IMAD.MOV.U32 R5, RZ, RZ, R86 ;  /* 0x000000ffff050224 */ /* 0x000fe400078e0056 */
[----:B------:R-:W-:Y:S01]  /*14070*/  IMAD R3, R3, UR6, RZ ;  /* 0x0000000603037c24 */ /* 0x000fe2000f8e02ff */
[----:B------:R-:W-:Y:S01]  /*14080*/  SEL R8, R14, R48, !P1 ;  /* 0x000000300e087207 */ /* 0x000fe20004800000 */
[----:B------:R-:W0:Y:S01]  /*14090*/  LDCU UR6, c[0x0][0x3b0] ;  /* 0x00007600ff0677ac */ /* 0x000e220008000800 */
[----:B------:R1:W4:Y:S04]  /*140a0*/  @P0 LDG.E.U8 R81, desc[UR20][R4.64] ;  /* 0x0000001404510981 */ /* 0x000328000c1e1100 */
[----:B--2---:R-:W-:Y:S04]  /*140b0*/  STL [R1+0x1d7c], R7 ;  /* 0x001d7c0701007387 */ /* 0x004fe80000100800 */
[----:B------:R-:W-:Y:S04]  /*140c0*/  STL [R1+0x1898], R86 ;  /* 0x0018985601007387 */ /* 0x000fe80000100800 */
[----:B------:R2:W-:Y:S02]  /*140d0*/  STL [R1+0x1d74], R68 ;  /* 0x001d744401007387 */ /* 0x0005e40000100800 */
[----:B--2---:R-:W-:-:S04]  /*140e0*/  IADD3 R68, P6, PT, R3, R13, RZ ;  /* 0x0000000d03447210 */ /* 0x004fc80007fde0ff */
[----:B-1----:R-:W-:Y:S01]  /*140f0*/  LEA.HI.X.SX32 R5, R3, R12, 0x1, P6 ;  /* 0x0000000c03057211 */ /* 0x002fe200030f0eff */
[----:B------:R-:W-:-:S05]  /*14100*/  @P0 IMAD.MOV.U32 R4, RZ, RZ, R68 ;  /* 0x000000ffff040224 */ /* 0x000fca00078e0044 */
[----:B------:R1:W2:Y:S01]  /*14110*/  @P0 LDG.E.U8 R87, desc[UR20][R4.64] ;  /* 0x0000001404570981 */ /* 0x0002a2000c1e1100 */
[----:B---3--:R-:W-:Y:S01]  /*14120*/  IMAD R8, R8, UR13, RZ ;  /* 0x0000000d08087c24 */ /* 0x008fe2000f8e02ff */
[----:B------:R-:W-:Y:S01]  /*14130*/  SEL R7, R14, R49, !P1 ;  /* 0x000000310e077207 */ /* 0x000fe20004800000 */
[----:B------:R-:W3:Y:S01]  /*14140*/  LDCU UR13, c[0x0][0x3b0] ;  /* 0x00007600ff0d77ac */ /* 0x000ee20008000800 */
[----:B------:R0:W-:Y:S03]  /*14150*/  STL [R1+0x1df0], R93 ;  /* 0x001df05d01007387 */ /* 0x0001e60000100800 */
[----:B------:R-:W-:Y:S01]  /*14160*/  IMAD R7, R7, UR15, RZ ;  /* 0x0000000f07077c24 */ /* 0x000fe2000f8e02ff */
[----:B------:R-:W3:Y:S01]  /*14170*/  LDL R83, [R1+0x1f90] ;  /* 0x001f900001537983 */ /* 0x000ee20000100800 */
[----:B------:R-:W-:Y:S01]  /*14180*/  PRMT R82, RZ, 0x7610, R82 ;  /* 0x00007610ff527816 */ /* 0x000fe20000000052 */
[----:B------:R-:W1:Y:S01]  /*14190*/  LDCU UR15, c[0x0][0x3b0] ;  /* 0x00007600ff0f77ac */ /* 0x000e620008000800 */
[----:B0-----:R-:W-:Y:S01]  /*141a0*/  IADD3 R93, P6, PT, R8, R13, RZ ;  /* 0x0000000d085d7210 */ /* 0x001fe20007fde0ff */
[----:B------:R0:W-:Y:S04]  /*141b0*/  STL [R1+0x18a0], R68 ;  /* 0x0018a04401007387 */ /* 0x0001e80000100800 */
[----:B------:R-:W-:Y:S04]  /*141c0*/  STL [R1+0x1888], R5 ;  /* 0x0018880501007387 */ /* 0x000fe80000100800 */
[----:B------:R-:W-:Y:S04]  /*141d0*/  STL [R1+0x1890], R93 ;  /* 0x0018905d01007387 */ /* 0x000fe80000100800 */
[----:B----4-:R4:W-:Y:S01]  /*141e0*/  STL [R1+0x1dd0], R81 ;  /* 0x001dd05101007387 */ /* 0x0109e20000100800 */
[----:B-1----:R-:W-:-:S03]  /*141f0*/  @P0 IMAD.MOV.U32 R4, RZ, RZ, R93 ;  /* 0x000000ffff040224 */ /* 0x002fc600078e005d */
[----:B0-----:R-:W3:Y:S01]  /*14200*/  LDL.LU R68, [R1+0x2b58] ;  /* 0x002b580001447983 */ /* 0x001ee20000300800 */
[----:B----4-:R-:W-:Y:S02]  /*14210*/  LEA.HI.X.SX32 R81, R8, R12, 0x1, P6 ;  /* 0x0000000c08517211 */ /* 0x010fe400030f0eff */
[----:B------:R-:W-:-:S03]  /*14220*/  IADD3 R86, P6, PT, R7, R13, RZ ;  /* 0x0000000d07567210 */ /* 0x000fc60007fde0ff */
[----:B------:R-:W-:Y:S01]  /*14230*/  STL [R1+0x188c], R81 ;  /* 0x00188c5101007387 */ /* 0x000fe20000100800 */
[----:B------:R-:W-:-:S03]  /*14240*/  IMAD.MOV.U32 R5, RZ, RZ, R81 ;  /* 0x000000ffff057224 */ /* 0x000fc600078e0051 */
[----:B------:R-:W-:Y:S01]  /*14250*/  STL [R1+0x1894], R86 ;  /* 0x0018945601007387 */ /* 0x000fe20000100800 */
[----:B------:R-:W-:-:S03]  /*14260*/  PRMT R8, RZ, 0x7610, R8 ;  /* 0x00007610ff087816 */ /* 0x000fc60000000008 */
[----:B------:R0:W4:Y:S02]  /*14270*/  @P0 LDG.E.U8 R82, desc[UR20][R4.64] ;  /* 0x0000001404520981 */ /* 0x000124000c1e1100 */
[----:B0-----:R-:W-:Y:S02]  /*14280*/  @P0 IMAD.MOV.U32 R4, RZ, RZ, R86 ;  /* 0x000000ffff040224 */ /* 0x001fe400078e0056 */
[----:B--2---:R0:W-:Y:S02]  /*14290*/  STL [R1+0x1dc8], R87 ;  /* 0x001dc85701007387 */ /* 0x0041e40000100800 */
[----:B0-----:R-:W-:-:S05]  /*142a0*/  LEA.HI.X.SX32 R87, R7, R12, 0x1, P6 ;  /* 0x0000000c07577211 */ /* 0x001fca00030f0eff */
[----:B------:R-:W-:-:S05]  /*142b0*/  @P0 IMAD.MOV.U32 R5, RZ, RZ, R87 ;  /* 0x000000ffff050224 */ /* 0x000fca00078e0057 */
[----:B------:R0:W2:Y:S01]  /*142c0*/  @P0 LDG.E.U8 R8, desc[UR20][R4.64] ;  /* 0x0000001404080981 */ /* 0x0000a2000c1e1100 */
[C---:B------:R-:W-:Y:S02]  /*142d0*/  SEL R6, R14.reuse, R51, !P1 ;  /* 0x000000330e067207 */ /* 0x040fe40004800000 */
[----:B------:R-:W-:-:S03]  /*142e0*/  SEL R3, R14, R52, !P1 ;  /* 0x000000340e037207 */ /* 0x000fc60004800000 */
[----:B------:R-:W-:Y:S01]  /*142f0*/  IMAD R6, R6, UR5, RZ ;  /* 0x0000000506067c24 */ /* 0x000fe2000f8e02ff */
[----:B------:R-:W-:Y:S01]  /*14300*/  STL [R1+0x1880], R87 ;  /* 0x0018805701007387 */ /* 0x000fe20000100800 */
[----:B------:R-:W-:Y:S01]  /*14310*/  IMAD R3, R3, UR16, RZ ;  /* 0x0000001003037c24 */ /* 0x000fe2000f8e02ff */
[----:B------:R-:W1:Y:S02]  /*14320*/  LDCU UR5, c[0x0][0x3b0] ;  /* 0x00007600ff0577ac */ /* 0x000e640008000800 */
[----:B------:R-:W-:Y:S02]  /*14330*/  IADD3 R81, P6, PT, R6, R13, RZ ;  /* 0x0000000d06517210 */ /* 0x000fe40007fde0ff */
[----:B------:R-:W-:Y:S01]  /*14340*/  PRMT R80, RZ, 0x7610, R80 ;  /* 0x00007610ff507816 */ /* 0x000fe20000000050 */
[----:B------:R-:W1:Y:S02]  /*14350*/  LDCU UR16, c[0x0][0x3b0] ;  /* 0x00007600ff1077ac */ /* 0x000e640008000800 */
[----:B------:R-:W-:Y:S01]  /*14360*/  STL [R1+0x1884], R81 ;  /* 0x0018845101007387 */ /* 0x000fe20000100800 */
[----:B0-----:R-:W-:-:S03]  /*14370*/  @P0 IMAD.MOV.U32 R4, RZ, RZ, R81 ;  /* 0x000000ffff040224 */ /* 0x001fc600078e0051 */
[----:B----4-:R0:W-:Y:S02]  /*14380*/  STL [R1+0x1db4], R82 ;  /* 0x001db45201007387 */ /* 0x0101e40000100800 */
[----:B0-----:R-:W-:Y:S02]  /*14390*/  LEA.HI.X.SX32 R82, R6, R12, 0x1, P6 ;  /* 0x0000000c06527211 */ /* 0x001fe400030f0eff */
[----:B------:R-:W-:Y:S02]  /*143a0*/  IADD3 R7, P6, PT, R3, R13, RZ ;  /* 0x0000000d03077210 */ /* 0x000fe40007fde0ff */
[----:B------:R-:W-:Y:S01]  /*143b0*/  PRMT R6, RZ, 0x7610, R6 ;  /* 0x00007610ff067816 */ /* 0x000fe20000000006 */
[----:B------:R-:W-:Y:S01]  /*143c0*/  STL [R1+0x1878], R82 ;  /* 0x0018785201007387 */ /* 0x000fe20000100800 */
[----:B------:R-:W-:-:S03]  /*143d0*/  @P0 IMAD.MOV.U32 R5, RZ, RZ, R82 ;  /* 0x000000ffff050224 */ /* 0x000fc600078e0052 */
[----:B------:R-:W-:Y:S04]  /*143e0*/  STL [R1+0x187c], R7 ;  /* 0x00187c0701007387 */ /* 0x000fe80000100800 */
[----:B------:R0:W4:Y:S02]  /*143f0*/  @P0 LDG.E.U8 R6, desc[UR20][R4.64] ;  /* 0x0000001404060981 */ /* 0x000124000c1e1100 */
[----:B0-----:R-:W-:Y:S02]  /*14400*/  @P0 IMAD.MOV.U32 R4, RZ, RZ, R7 ;  /* 0x000000ffff040224 */ /* 0x001fe400078e0007 */
[----:B--2---:R0:W-:Y:S02]  /*14410*/  STL [R1+0x1db0], R8 ;  /* 0x001db00801007387 */ /* 0x0041e40000100800 */
[----:B0-----:R-:W-:-:S02]  /*14420*/  LEA.HI.X.SX32 R8, R3, R12, 0x1, P6 ;  /* 0x0000000c03087211 */ /* 0x001fc400030f0eff */
[----:B------:R-:W-:-:S03]  /*14430*/  PRMT R3, RZ, 0x7610, R3 ;  /* 0x00007610ff037816 */ /* 0x000fc60000000003 */
[----:B------:R-:W-:-:S05]  /*14440*/  @P0 IMAD.MOV.U32 R5, RZ, RZ, R8 ;  /* 0x000000ffff050224 */ /* 0x000fca00078e0008 */
[----:B------:R0:W2:Y:S01]  /*14450*/  @P0 LDG.E.U8 R3, desc[UR20][R4.64] ;  /* 0x0000001404030981 */ /* 0x0000a2000c1e1100 */
[----:B---3--:R-:W-:-:S03]  /*14460*/  ISETP.GE.AND P6, PT, R83, RZ, PT ;  /* 0x000000ff5300720c */ /* 0x008fc60003fc6270 */
[----:B------:R3:W-:Y:S01]  /*14470*/  STL [R1+0x1874], R8 ;  /* 0x0018740801007387 */ /* 0x0007e20000100800 */
[C---:B0-----:R-:W-:Y:S02]  /*14480*/  SEL R4, R14.reuse, R56, !P1 ;  /* 0x000000380e047207 */ /* 0x041fe40004800000 */
[----:B------:R-:W-:-:S03]  /*14490*/  SEL R7, R14, R57, !P1 ;  /* 0x000000390e077207 */ /* 0x000fc60004800000 */
[----:B------:R-:W-:Y:S01]  /*144a0*/  IMAD R4, R4, UR6, RZ ;  /* 0x0000000604047c24 */ /* 0x000fe2000f8e02ff */
[C---:B------:R-:W-:Y:S01]  /*144b0*/  SEL R5, R14.reuse, R58, !P1 ;  /* 0x0000003a0e057207 */ /* 0x040fe20004800000 */
[----:B----4-:R0:W-:Y:S01]  /*144c0*/  STL [R1+0x1da8], R6 ;  /* 0x001da80601007387 */ /* 0x0101e20000100800 */
[----:B---3--:R-:W-:Y:S01]  /*144d0*/  IMAD R8, R7, UR13, RZ ;  /* 0x0000000d07087c24 */ /* 0x008fe2000f8e02ff */
[----:B------:R-:W3:Y:S01]  /*144e0*/  LDCU UR6, c[0x0][0x3b0] ;  /* 0x00007600ff0677ac */ /* 0x000ee20008000800 */
[----:B0-----:R-:W-:Y:S01]  /*144f0*/  SEL R6, R14, R53, !P1 ;  /* 0x000000350e067207 */ /* 0x001fe20004800000 */
[----:B------:R-:W-:Y:S01]  /*14500*/  IMAD R7, R5, UR15, RZ ;  /* 0x0000000f05077c24 */ /* 0x000fe2000f8e02ff */
[----:B------:R-:W-:Y:S01]  /*14510*/  PRMT R85, RZ, 0x7610, R85 ;  /* 0x00007610ff557816 */ /* 0x000fe20000000055 */
[----:B------:R-:W0:Y:S02]  /*14520*/  LDCU UR13, c[0x0][0x3b0] ;  /* 0x00007600ff0d77ac */ /* 0x000e240008000800 */
[----:B-1----:R-:W-:Y:S01]  /*14530*/  IMAD R6, R6, UR5, RZ ;  /* 0x0000000506067c24 */ /* 0x002fe2000f8e02ff */
[----:B------:R-:W-:Y:S01]  /*14540*/  PRMT R88, RZ, 0x7610, R88 ;  /* 0x00007610ff587816 */ /* 0x000fe20000000058 */
[----:B------:R-:W1:Y:S01]  /*14550*/  LDCU UR5, c[0x0][0x3b0] ;  /* 0x00007600ff0577ac */ /* 0x000e620008000800 */
[----:B------:R-:W-:-:S02]  /*14560*/  PRMT R84, RZ, 0x7610, R84 ;  /* 0x00007610ff547816 */ /* 0x000fc40000000054 */
[----:B------:R-:W-:Y:S01]  /*14570*/  PRMT R89, RZ, 0x7610, R89 ;  /* 0x00007610ff597816 */ /* 0x000fe20000000059 */
[----:B------:R-:W4:Y:S01]  /*14580*/  LDCU UR15, c[0x0][0x3b0] ;  /* 0x00007600ff0f77ac */ /* 0x000f220008000800 */
[----:B--2---:R2:W-:Y:S04]  /*14590*/  STL [R1+0x1da4], R3 ;  /* 0x001da40301007387 */ /* 0x0045e80000100800 */
[----:B------:R-:W3:Y:S01]  /*145a0*/  LDL.LU R93, [R1+0x30] ;  /* 0x00003000015d7983 */ /* 0x000ee20000300800 */
[----:B--2---:R-:W-:-:S04]  /*145b0*/  IMAD.MOV.U32 R3, RZ, RZ, R69 ;  /* 0x000000ffff037224 */ /* 0x004fc800078e0045 */
[----:B------:R-:W-:Y:S01]  /*145c0*/  @!P6 IMAD.MOV R3, RZ, RZ, -R3 ;  /* 0x000000ffff03e224 */ /* 0x000fe200078e0a03 */
[----:B------:R-:W-:-:S04]  /*145d0*/  IADD3 R82, P6, PT, R6, R13, RZ ;  /* 0x0000000d06527210 */ /* 0x000fc80007fde0ff */
[----:B------:R-:W-:Y:S02]  /*145e0*/  LEA.HI.X.SX32 R83, R6, R12, 0x1, P6 ;  /* 0x0000000c06537211 */ /* 0x000fe400030f0eff */
[----:B------:R-:W-:-:S03]  /*145f0*/  IADD3 R87, P6, PT, R4, R13, RZ ;  /* 0x0000000d04577210 */ /* 0x000fc60007fde0ff */
[----:B------:R-:W-:Y:S01]  /*14600*/  @P0 IMAD.MOV.U32 R5, RZ, RZ, R83 ;  /* 0x000000ffff050224 */ /* 0x000fe200078e0053 */
[----:B------:R-:W-:Y:S01]  /*14610*/  LEA.HI.X.SX32 R69, R4, R12, 0x1, P6 ;  /* 0x0000000c04457211 */ /* 0x000fe200030f0eff */
[----:B------:R-:W-:-:S05]  /*14620*/  @P0 IMAD.MOV.U32 R4, RZ, RZ, R82 ;  /* 0x000000ffff040224 */ /* 0x000fca00078e0052 */
[----:B------:R2:W3:Y:S01]  /*14630*/  @P0 LDG.E.U8 R80, desc[UR20][R4.64] ;  /* 0x0000001404500981 */ /* 0x0004e2000c1e1100 */
[----:B------:R-:W-:-:S03]  /*14640*/  IADD3 R81, P6, PT, R8, R13, RZ ;  /* 0x0000000d08517210 */ /* 0x000fc60007fde0ff */
[----:B------:R-:W-:Y:S04]  /*14650*/  STL [R1+0x1864], R82 ;  /* 0x0018645201007387 */ /* 0x000fe80000100800 */
[----:B------:R-:W-:Y:S01]  /*14660*/  STL [R1+0x1860], R83 ;  /* 0x0018605301007387 */ /* 0x000fe20000100800 */
[----:B--2---:R-:W-:-:S03]  /*14670*/  SEL R4, R14, R60, !P1 ;  /* 0x0000003c0e047207 */ /* 0x004fc60004800000 */
[----:B------:R-:W-:Y:S04]  /*14680*/  STL [R1+0x186c], R87 ;  /* 0x00186c5701007387 */ /* 0x000fe80000100800 */
[----:B------:R-:W-:Y:S04]  /*14690*/  STL [R1+0x1868], R69 ;  /* 0x0018684501007387 */ /* 0x000fe80000100800 */
[----:B------:R-:W-:Y:S01]  /*146a0*/  STL [R1+0x1870], R81 ;  /* 0x0018705101007387 */ /* 0x000fe20000100800 */
[----:B------:R-:W-:-:S03]  /*146b0*/  @P0 IMAD.MOV.U32 R5, RZ, RZ, R69 ;  /* 0x000000ffff050224 */ /* 0x000fc600078e0045 */
[----:B---3--:R2:W-:Y:S02]  /*146c0*/  STL [R1+0x1d50], R80 ;  /* 0x001d505001007387 */ /* 0x0085e40000100800 */
[----:B--2---:R-:W-:Y:S01]  /*146d0*/  LEA.HI.X.SX32 R80, R8, R12, 0x1, P6 ;  /* 0x0000000c08507211 */ /* 0x004fe200030f0eff */
[----:B------:R-:W-:Y:S01]  /*146e0*/  IMAD R8, R4, UR6, RZ ;  /* 0x0000000604087c24 */ /* 0x000fe2000f8e02ff */
[----:B------:R-:W-:Y:S01]  /*146f0*/  SEL R6, R14, R59, !P1 ;  /* 0x0000003b0e067207 */ /* 0x000fe20004800000 */
[----:B------:R-:W-:Y:S01]  /*14700*/  @P0 IMAD.MOV.U32 R4, RZ, RZ, R87 ;  /* 0x000000ffff040224 */ /* 0x000fe200078e0057 */
[----:B------:R-:W-:Y:S01]  /*14710*/  IADD3 R83, P6, PT, R7, R13, RZ ;  /* 0x0000000d07537210 */ /* 0x000fe20007fde0ff */
[----:B------:R2:W-:Y:S01]  /*14720*/  STL [R1+0x184c], R80 ;  /* 0x00184c5001007387 */ /* 0x0005e20000100800 */
[----:B------:R-:W3:Y:S03]  /*14730*/  LDCU UR6, c[0x0][0x3b0] ;  /* 0x00007600ff0677ac */ /* 0x000ee60008000800 */
[----:B------:R0:W2:Y:S02]  /*14740*/  @P0 LDG.E.U8 R85, desc[UR20][R4.64] ;  /* 0x0000001404550981 */ /* 0x0000a4000c1e1100 */
[----:B0-----:R-:W-:-:S02]  /*14750*/  @P0 IMAD.MOV.U32 R4, RZ, RZ, R81 ;  /* 0x000000ffff040224 */ /* 0x001fc400078e0051 */
[----:B------:R-:W-:-:S05]  /*14760*/  @P0 IMAD.MOV.U32 R5, RZ, RZ, R80 ;  /* 0x000000ffff050224 */ /* 0x000fca00078e0050 */
[----:B------:R0:W3:Y:S01]  /*14770*/  @P0 LDG.E.U8 R88, desc[UR20][R4.64] ;  /* 0x0000001404580981 */ /* 0x0000e2000c1e1100 */
[----:B-1----:R-:W-:Y:S01]  /*14780*/  IMAD R6, R6, UR5, RZ ;  /* 0x0000000506067c24 */ /* 0x002fe2000f8e02ff */
[----:B------:R-:W-:Y:S01]  /*14790*/  LEA.HI.X.SX32 R82, R7, R12, 0x1, P6 ;  /* 0x0000000c07527211 */ /* 0x000fe200030f0eff */
[----:B------:R-:W1:Y:S01]  /*147a0*/  LDCU UR5, c[0x0][0x3b0] ;  /* 0x00007600ff0577ac */ /* 0x000e620008000800 */
[----:B------:R-:W-:Y:S02]  /*147b0*/  STL [R1+0x1854], R83 ;  /* 0x0018545301007387 */ /* 0x000fe40000100800 */
[----:B------:R-:W-:Y:S02]  /*147c0*/  IADD3 R86, P6, PT, R6, R13, RZ ;  /* 0x0000000d06567210 */ /* 0x000fe40007fde0ff */
[----:B------:R-:W4:Y:S04]  /*147d0*/  LDL.LU R69, [R1+0x2b54] ;  /* 0x002b540001457983 */ /* 0x000f280000300800 */
[----:B------:R-:W-:Y:S01]  /*147e0*/  STL [R1+0x1850], R82 ;  /* 0x0018505201007387 */ /* 0x000fe20000100800 */
[----:B0-----:R-:W-:-:S03]  /*147f0*/  @P0 IMAD.MOV.U32 R4, RZ, RZ, R83 ;  /* 0x000000ffff040224 */ /* 0x001fc600078e0053 */
[----:B------:R-:W-:Y:S01]  /*14800*/  STL [R1+0x1858], R86 ;  /* 0x0018585601007387 */ /* 0x000fe20000100800 */
[----:B------:R-:W-:-:S05]  /*14810*/  @P0 IMAD.MOV.U32 R5, RZ, RZ, R82 ;  /* 0x000000ffff050224 */ /* 0x000fca00078e0052 */
[----:B------:R0:W4:Y:S01]  /*14820*/  @P0 LDG.E.U8 R84, desc[UR20][R4.64] ;  /* 0x0000001404540981 */ /* 0x000122000c1e1100 */
[----:B------:R-:W-:Y:S01]  /*14830*/  PRMT R7, RZ, 0x7610, R7 ;  /* 0x00007610ff077816 */ /* 0x000fe20000000007 */
[----:B0-----:R-:W-:Y:S02]  /*14840*/  @P0 IMAD.MOV.U32 R4, RZ, RZ, R86 ;  /* 0x000000ffff040224 */ /* 0x001fe400078e0056 */
[----:B--2---:R0:W-:Y:S04]  /*14850*/  STL [R1+0x1d4c], R85 ;  /* 0x001d4c5501007387 */ /* 0x0041e80000100800 */
[----:B------:R-:W2:Y:S04]  /*14860*/  LDL.LU R80, [R1+0x2b50] ;  /* 0x002b500001507983 */ /* 0x000ea80000300800 */
[----:B------:R-:W2:Y:S01]  /*14870*/  LDL.LU R81, [R1+0x2b4c] ;  /* 0x002b4c0001517983 */ /* 0x000ea20000300800 */
[----:B0-----:R-:W-:-:S02]  /*14880*/  LEA.HI.X.SX32 R85, R6, R12, 0x1, P6 ;  /* 0x0000000c06557211 */ /* 0x001fc400030f0eff */
[----:B------:R-:W-:-:S03]  /*14890*/  IADD3 R87, P6, PT, R8, R13, RZ ;  /* 0x0000000d08577210 */ /* 0x000fc60007fde0ff */
[----:B------:R-:W-:Y:S01]  /*148a0*/  STL [R1+0x1844], R85 ;  /* 0x0018445501007387 */ /* 0x000fe20000100800 */
[----:B------:R-:W-:-:S03]  /*148b0*/  @P0 IMAD.MOV.U32 R5, RZ, RZ, R85 ;  /* 0x000000ffff050224 */ /* 0x000fc600078e0055 */
[----:B------:R-:W-:Y:S04]  /*148c0*/  STL [R1+0x1848], R87 ;  /* 0x0018485701007387 */ /* 0x000fe80000100800 */
[----:B---3--:R0:W-:Y:S04]  /*148d0*/  STL [R1+0x1d98], R88 ;  /* 0x001d985801007387 */ /* 0x0081e80000100800 */
[----:B------:R3:W2:Y:S01]  /*148e0*/  @P0 LDG.E.U8 R89, desc[UR20][R4.64] ;  /* 0x0000001404590981 */ /* 0x0006a2000c1e1100 */
[----:B0-----:R-:W-:Y:S01]  /*148f0*/  LEA.HI.X.SX32 R88, R8, R12, 0x1, P6 ;  /* 0x0000000c08587211 */ /* 0x001fe200030f0eff */
[----:B---3--:R-:W-:-:S04]  /*14900*/  @P0 IMAD.MOV.U32 R4, RZ, RZ, R87 ;  /* 0x000000ffff040224 */ /* 0x008fc800078e0057 */
[----:B------:R-:W-:-:S05]  /*14910*/  @P0 IMAD.MOV.U32 R5, RZ, RZ, R88 ;  /* 0x000000ffff050224 */ /* 0x000fca00078e0058 */
[----:B------:R0:W3:Y:S01]  /*14920*/  @P0 LDG.E.U8 R7, desc[UR20][R4.64] ;  /* 0x0000001404070981 */ /* 0x0000e2000c1e1100 */
[----:B------:R-:W-:Y:S02]  /*14930*/  ISETP.GT.U32.AND P6, PT, R15, R93, PT ;  /* 0x0000005d0f00720c */ /* 0x000fe40003fc4070 */
[----:B------:R-:W-:Y:S01]  /*14940*/  SEL R6, R14, R62, !P1 ;  /* 0x0000003e0e067207 */ /* 0x000fe20004800000 */
[----:B------:R4:W-:Y:S04]  /*14950*/  STL [R1+0x1840], R88 ;  /* 0x0018405801007387 */ /* 0x0009e80000100800 */
[----:B-1----:R-:W-:Y:S01]  /*14960*/  IMAD R6, R6, UR5, RZ ;  /* 0x0000000506067c24 */ /* 0x002fe2000f8e02ff */
[----:B------:R-:W2:Y:S01]  /*14970*/  LDL.LU R82, [R1+0x2b48] ;  /* 0x002b480001527983 */ /* 0x000ea20000300800 */
[----:B0-----:R-:W-:Y:S01]  /*14980*/  SEL R4, R14, R63, !P1 ;  /* 0x0000003f0e047207 */ /* 0x001fe20004800000 */
[----:B------:R-:W0:Y:S02]  /*14990*/  LDCU UR5, c[0x0][0x3b0] ;  /* 0x00007600ff0577ac */ /* 0x000e240008000800 */
[----:B------:R-:W2:Y:S01]  /*149a0*/  LDL.LU R83, [R1+0x2b44] ;  /* 0x002b440001537983 */ /* 0x000ea20000300800 */
[----:B------:R-:W-:Y:S01]  /*149b0*/  @!P6 IMAD.IADD R93, R93, 0x1, -R15 ;  /* 0x000000015d5de824 */ /* 0x000fe200078e0a0f */
[----:B----4-:R-:W-:-:S02]  /*149c0*/  IADD3 R88, P6, PT, R6, R13, RZ ;  /* 0x0000000d06587210 */ /* 0x010fc40007fde0ff */
[----:B------:R1:W-:Y:S01]  /*149d0*/  STL [R1+0x1d94], R84 ;  /* 0x001d945401007387 */ /* 0x0003e20000100800 */
[----:B------:R-:W-:-:S03]  /*149e0*/  SEL R5, R14, R64, !P1 ;  /* 0x000000400e057207 */ /* 0x000fc60004800000 */
[----:B-1----:R-:W4:Y:S04]  /*149f0*/  LDL.LU R84, [R1+0x2b40] ;  /* 0x002b400001547983 */ /* 0x002f280000300800 */
[----:B------:R-:W4:Y:S04]  /*14a00*/  LDL.LU R85, [R1+0x2b3c] ;  /* 0x002b3c0001557983 */ /* 0x000f280000300800 */
[----:B------:R-:W4:Y:S01]  /*14a10*/  LDL.LU R86, [R1+0x2b38] ;  /* 0x002b380001567983 */ /* 0x000f220000300800 */
[----:B------:R-:W-:-:S03]  /*14a20*/  PRMT R8, RZ, 0x7610, R8 ;  /* 0x00007610ff087816 */ /* 0x000fc60000000008 */
[----:B---3--:R1:W-:Y:S04]  /*14a30*/  STL [R1+0x1d8c], R7 ;  /* 0x001d8c0701007387 */ /* 0x0083e80000100800 */
[----:B------:R-:W-:Y:S04]  /*14a40*/  STL [R1+0xf64], R88 ;  /* 0x000f645801007387 */ /* 0x000fe80000100800 */
[----:B--2---:R2:W-:Y:S01]  /*14a50*/  STL [R1+0x1d90], R89 ;  /* 0x001d905901007387 */ /* 0x0045e20000100800 */
[----:B-1----:R-:W-:Y:S01]  /*14a60*/  IMAD R7, R4, UR6, RZ ;  /* 0x0000000604077c24 */ /* 0x002fe2000f8e02ff */
[----:B------:R-:W-:Y:S01]  /*14a70*/  PRMT R90, RZ, 0x7610, R90 ;  /* 0x00007610ff5a7816 */ /* 0x000fe2000000005a */
[----:B------:R-:W-:Y:S01]  /*14a80*/  @P0 IMAD.MOV.U32 R4, RZ, RZ, R88 ;  /* 0x000000ffff040224 */ /* 0x000fe200078e0058 */
[----:B------:R-:W1:Y:S01]  /*14a90*/  LDCU UR6, c[0x0][0x3b0] ;  /* 0x00007600ff0677ac */ /* 0x000e620008000800 */
[----:B--2---:R-:W-:Y:S01]  /*14aa0*/  LEA.HI.X.SX32 R89, R6, R12, 0x1, P6 ;  /* 0x0000000c06597211 */ /* 0x004fe200030f0eff */
[----:B------:R-:W-:Y:S01]  /*14ab0*/  IMAD R6, R5, UR13, RZ ;  /* 0x0000000d05067c24 */ /* 0x000fe2000f8e02ff */
[----:B------:R-:W-:Y:S01]  /*14ac0*/  IADD3 R87, P6, PT, R7, R13, RZ ;  /* 0x0000000d07577210 */ /* 0x000fe20007fde0ff */
[----:B------:R-:W2:Y:S02]  /*14ad0*/  LDCU UR13, c[0x0][0x3b0] ;  /* 0x00007600ff0d77ac */ /* 0x000ea40008000800 */
[----:B------:R-:W-:-:S05]  /*14ae0*/  @P0 IMAD.MOV.U32 R5, RZ, RZ, R89 ;  /* 0x000000ffff050224 */ /* 0x000fca00078e0059 */
[----:B------:R3:W2:Y:S04]  /*14af0*/  @P0 LDG.E.U8 R8, desc[UR20][R4.64] ;  /* 0x0000001404080981 */ /* 0x0006a8000c1e1100 */
[----:B------:R0:W-:Y:S01]  /*14b00*/  STL [R1+0xf60], R89 ;  /* 0x000f605901007387 */ /* 0x0001e20000100800 */
[----:B---3--:R-:W-:Y:S02]  /*14b10*/  LEA.HI.X.SX32 R5, R7, R12, 0x1, P6 ;  /* 0x0000000c07057211 */ /* 0x008fe400030f0eff */
[----:B------:R-:W-:Y:S01]  /*14b20*/  SEL R4, R14, R65, !P1 ;  /* 0x000000410e047207 */ /* 0x000fe20004800000 */
[----:B------:R-:W-:Y:S01]  /*14b30*/  STL [R1+0xf6c], R87 ;  /* 0x000f6c5701007387 */ /* 0x000fe20000100800 */
[----:B------:R-:W-:-:S03]  /*14b40*/  PRMT R7, RZ, 0x7610, R7 ;  /* 0x00007610ff077816 */ /* 0x000fc60000000007 */
[----:B------:R-:W-:Y:S01]  /*14b50*/  STL [R1+0xf68], R5 ;  /* 0x000f680501007387 */ /* 0x000fe20000100800 */
[----:B0-----:R-:W-:-:S04]  /*14b60*/  IADD3 R89, P6, PT, R6, R13, RZ ;  /* 0x0000000d06597210 */ /* 0x001fc80007fde0ff */
[----:B------:R-:W-:Y:S01]  /*14b70*/  LEA.HI.X.SX32 R88, R6, R12, 0x1, P6 ;  /* 0x0000000c06587211 */ /* 0x000fe200030f0eff */
[----:B--2---:R0:W-:Y:S02]  /*14b80*/  STL [R1+0x1d88], R8 ;  /* 0x001d880801007387 */ /* 0x0041e40000100800 */
[----:B0-----:R-:W-:Y:S02]  /*14b90*/  IMAD R8, R4, UR5, RZ ;  /* 0x0000000504087c24 */ /* 0x001fe4000f8e02ff */
[----:B------:R-:W-:Y:S01]  /*14ba0*/  STL [R1+0xf74], R89 ;  /* 0x000f745901007387 */ /* 0x000fe20000100800 */
[----:B------:R-:W-:Y:S01]  /*14bb0*/  @P0 IMAD.MOV.U32 R4, RZ, RZ, R87 ;  /* 0x000000ffff040224 */ /* 0x000fe200078e0057 */
[----:B------:R-:W-:Y:S01]  /*14bc0*/  SEL R6, R14, R66, !P1 ;  /* 0x000000420e067207 */ /* 0x000fe20004800000 */
[----:B------:R-:W0:Y:S01]  /*14bd0*/  LDCU UR5, c[0x0][0x3b0] ;  /* 0x00007600ff0577ac */ /* 0x000e220008000800 */
[----:B------:R-:W2:Y:S04]  /*14be0*/  LDL.LU R87, [R1+0x2b34] ;  /* 0x002b340001577983 */ /* 0x000ea80000300800 */
[----:B------:R3:W2:Y:S02]  /*14bf0*/  @P0 LDG.E.U8 R7, desc[UR20][R4.64] ;  /* 0x0000001404070981 */ /* 0x0006a4000c1e1100 */
[----:B---3--:R-:W-:-:S02]  /*14c00*/  @P0 IMAD.MOV.U32 R4, RZ, RZ, R89 ;  /* 0x000000ffff040224 */ /* 0x008fc400078e0059 */
[----:B------:R-:W-:-:S05]  /*14c10*/  @P0 IMAD.MOV.U32 R5, RZ, RZ, R88 ;  /* 0x000000ffff050224 */ /* 0x000fca00078e0058 */
[----:B------:R3:W4:Y:S04]  /*14c20*/  @P0 LDG.E.U8 R90, desc[UR20][R4.64] ;  /* 0x00000014045a0981 */ /* 0x000728000c1e1100 */
[----:B------:R0:W-:Y:S01]  /*14c30*/  STL [R1+0xf70], R88 ;  /* 0x000f705801007387 */ /* 0x0001e20000100800 */
[----:B------:R-:W-:Y:S02]  /*14c40*/  PRMT R75, RZ, 0x7610, R75 ;  /* 0x00007610ff4b7816 */ /* 0x000fe4000000004b */
[----:B------:R-:W-:Y:S01]  /*14c50*/  PRMT R79, RZ, 0x7610, R79 ;  /* 0x00007610ff4f7816 */ /* 0x000fe2000000004f */
[----:B--2---:R2:W-:Y:S04]  /*14c60*/  STL [R1+0x1d84], R7 ;  /* 0x001d840701007387 */ /* 0x0045e80000100800 */
[----:B0-----:R-:W4:Y:S04]  /*14c70*/  LDL.LU R88, [R1+0x2b30] ;  /* 0x002b300001587983 */ /* 0x001f280000300800 */
[----:B------:R-:W4:Y:S01]  /*14c80*/  LDL.LU R89, [R1+0x2b2c] ;  /* 0x002b2c0001597983 */ /* 0x000f220000300800 */
[----:B--2---:R-:W-:-:S04]  /*14c90*/  IADD3 R7, P6, PT, R8, R13, RZ ;  /* 0x0000000d08077210 */ /* 0x004fc80007fde0ff */
[----:B---3--:R-:W-:Y:S01]  /*14ca0*/  LEA.HI.X.SX32 R4, R8, R12, 0x1, P6 ;  /* 0x0000000c08047211 */ /* 0x008fe200030f0eff */
[----:B------:R-:W-:Y:S01]  /*14cb0*/  IMAD.MOV.U32 R5, RZ, RZ, R7 ;  /* 0x000000ffff057224 */ /* 0x000fe200078e0007 */
[----:B------:R-:W-:Y:S04]  /*14cc0*/  STL [R1+0xf7c], R7 ;  /* 0x000f7c0701007387 */ /* 0x000fe80000100800 */
[-C--:B------:R-:W-:Y:S01]  /*14cd0*/  @P0 LOP3.LUT R5, R5, R4.reuse, RZ, 0x3c, !PT ;  /* 0x0000000405050212 */ /* 0x080fe200078e3cff */
[----:B------:R0:W-:Y:S03]  /*14ce0*/  STL [R1+0xf78], R4 ;  /* 0x000f780401007387 */ /* 0x0001e60000100800 */
[----:B0-----:R-:W-:Y:S01]  /*14cf0*/  @P0 LOP3.LUT R4, R5, R4, RZ, 0x3c, !PT ;  /* 0x0000000405040212 */ /* 0x001fe200078e3cff */
[----:B------:R-:W-:-:S03]  /*14d00*/  IMAD R7, R6, UR15, RZ ;  /* 0x0000000f06077c24 */ /* 0x000fc6000f8e02ff */
[----:B------:R-:W-:Y:S01]  /*14d10*/  @P0 LOP3.LUT R5, R5, R4, RZ, 0x3c, !PT ;  /* 0x0000000405050212 */ /* 0x000fe200078e3cff */
[----:B----4-:R0:W-:Y:S01]  /*14d20*/  STL [R1+0x1d34], R90 ;  /* 0x001d345a01007387 */ /* 0x0101e20000100800 */
[----:B------:R-:W-:Y:S01]  /*14d30*/  SEL R6, R14, R67, !P1 ;  /* 0x000000430e067207 */ /* 0x000fe20004800000 */
[----:B------:R-:W2:Y:S02]  /*14d40*/  LDCU UR15, c[0x0][0x3b0] ;  /* 0x00007600ff0f77ac */ /* 0x000ea40008000800 */
[----:B------:R3:W4:Y:S02]  /*14d50*/  @P0 LDG.E.U8 R75, desc[UR20][R4.64] ;  /* 0x00000014044b0981 */ /* 0x000724000c1e1100 */
[----:B-1----:R-:W-:Y:S01]  /*14d60*/  IMAD R8, R6, UR6, RZ ;  /* 0x0000000606087c24 */ /* 0x002fe2000f8e02ff */
[----:B------:R-:W-:Y:S01]  /*14d70*/  PRMT R91, RZ, 0x7610, R91 ;  /* 0x00007610ff5b7816 */ /* 0x000fe2000000005b */
[----:B------:R-:W1:Y:S01]  /*14d80*/  LDCU UR6, c[0x0][0x3b0] ;  /* 0x00007600ff0677ac */ /* 0x000e620008000800 */
[----:B0-----:R-:W-:-:S02]  /*14d90*/  IADD3 R90, P6, PT, R7, R13, RZ ;  /* 0x0000000d075a7210 */ /* 0x001fc40007fde0ff */
[----:B---3--:R-:W-:Y:S02]  /*14da0*/  SEL R4, R14, R68, !P1 ;  /* 0x000000440e047207 */ /* 0x008fe40004800000 */
[----:B------:R-:W-:-:S03]  /*14db0*/  LEA.HI.X.SX32 R5, R7, R12, 0x1, P6 ;  /* 0x0000000c07057211 */ /* 0x000fc600030f0eff */
[----:B------:R-:W-:Y:S01]  /*14dc0*/  IMAD R6, R4, UR13, RZ ;  /* 0x0000000d04067c24 */ /* 0x000fe2000f8e02ff */
[----:B------:R0:W-:Y:S01]  /*14dd0*/  STL [R1+0xf84], R90 ;  /* 0x000f845a01007387 */ /* 0x0001e20000100800 */
[----:B------:R-:W-:Y:S01]  /*14de0*/  @P0 IMAD.MOV.U32 R4, RZ, RZ, R90 ;  /* 0x000000ffff040224 */ /* 0x000fe200078e005a */
[----:B------:R-:W-:Y:S01]  /*14df0*/  PRMT R7, RZ, 0x7610, R7 ;  /* 0x00007610ff077816 */ /* 0x000fe20000000007 */
[----:B------:R-:W3:Y:S03]  /*14e00*/  LDCU UR13, c[0x0][0x3b0] ;  /* 0x00007600ff0d77ac */ /* 0x000ee60008000800 */
[----:B------:R0:W2:Y:S04]  /*14e10*/  @P0 LDG.E.U8 R79, desc[UR20][R4.64] ;  /* 0x00000014044f0981 */ /* 0x0000a8000c1e1100 */
[----:B------:R-:W-:Y:S01]  /*14e20*/  STL [R1+0xf80], R5 ;  /* 0x000f800501007387 */ /* 0x000fe20000100800 */
[----:B0-----:R-:W-:-:S03]  /*14e30*/  SEL R4, R14, R69, !P1 ;  /* 0x000000450e047207 */ /* 0x001fc60004800000 */
[----:B----4-:R0:W-:Y:S04]  /*14e40*/  STL [R1+0x1d80], R75 ;  /* 0x001d804b01007387 */ /* 0x0101e80000100800 */
[----:B------:R-:W4:Y:S01]  /*14e50*/  LDL.LU R90, [R1+0x2b28] ;  /* 0x002b2800015a7983 */ /* 0x000f220000300800 */
[----:B0-----:R-:W-:-:S05]  /*14e60*/  IADD3 R75, P6, PT, R8, R13, RZ ;  /* 0x0000000d084b7210 */ /* 0x001fca0007fde0ff */
[----:B------:R-:W-:Y:S01]  /*14e70*/  STL [R1+0xf8c], R75 ;  /* 0x000f8c4b01007387 */ /* 0x000fe20000100800 */
[----:B------:R-:W-:-:S03]  /*14e80*/  IMAD.MOV.U32 R5, RZ, RZ, R75 ;  /* 0x000000ffff057224 */ /* 0x000fc600078e004b */
[----:B--2---:R0:W-:Y:S02]  /*14e90*/  STL [R1+0x1d78], R79 ;  /* 0x001d784f01007387 */ /* 0x0041e40000100800 */
[----:B0-----:R-:W-:Y:S01]  /*14ea0*/  LEA.HI.X.SX32 R79, R8, R12, 0x1, P6 ;  /* 0x0000000c084f7211 */ /* 0x001fe200030f0eff */
[----:B------:R-:W-:Y:S01]  /*14eb0*/  IMAD R8, R4, UR5, RZ ;  /* 0x0000000504087c24 */ /* 0x000fe2000f8e02ff */
[----:B------:R-:W-:Y:S01]  /*14ec0*/  IADD3 R75, P6, PT, R6, R13, RZ ;  /* 0x0000000d064b7210 */ /* 0x000fe20007fde0ff */
[----:B------:R-:W0:Y:S02]  /*14ed0*/  LDCU UR5, c[0x0][0x3b0] ;  /* 0x00007600ff0577ac */ /* 0x000e240008000800 */
[----:B------:R-:W-:-:S05]  /*14ee0*/  IMAD.MOV.U32 R4, RZ, RZ, R79 ;  /* 0x000000ffff047224 */ /* 0x000fca00078e004f */
[----:B------:R-:W-:-:S04]  /*14ef0*/  @P0 LOP3.LUT R5, R5, R4, RZ, 0x3c, !PT ;  /* 0x0000000405050212 */ /* 0x000fc800078e3cff */
[C---:B------:R-:W-:Y:S01]  /*14f00*/  @P0 LOP3.LUT R4, R5.reuse, R4, RZ, 0x3c, !PT ;  /* 0x0000000405040212 */ /* 0x040fe200078e3cff */
[----:B------:R2:W-:Y:S03]  /*14f10*/  STL [R1+0xf88], R79 ;  /* 0x000f884f01007387 */ /* 0x0005e60000100800 */
[----:B------:R-:W-:-:S05]  /*14f20*/  @P0 LOP3.LUT R5, R5, R4, RZ, 0x3c, !PT ;  /* 0x0000000405050212 */ /* 0x000fca00078e3cff */
[----:B------:R0:W3:Y:S01]  /*14f30*/  @P0 LDG.E.U8 R91, desc[UR20][R4.64] ;  /* 0x00000014045b0981 */ /* 0x0000e2000c1e1100 */
[----:B--2---:R-:W-:-:S05]  /*14f40*/  LEA.HI.X.SX32 R79, R6, R12, 0x1, P6 ;  /* 0x0000000c064f7211 */ /* 0x004fca00030f0eff */
[----:B0-----:R-:W-:Y:S02]  /*14f50*/  IMAD.MOV.U32 R5, RZ, RZ, R79 ;  /* 0x000000ffff057224 */ /* 0x001fe400078e004f */
[----:B------:R-:W-:-:S05]  /*14f60*/  @P0 IMAD.MOV.U32 R4, RZ, RZ, R75 ;  /* 0x000000ffff040224 */ /* 0x000fca00078e004b */
[----:B------:R-:W2:Y:S04]  /*14f70*/  @P0 LDG.E.U8 R7, desc[UR20][R4.64] ;  /* 0x0000001404070981 */ /* 0x000ea8000c1e1100 */
[----:B------:R-:W-:Y:S01]  /*14f80*/  STL [R1+0xf94], R75 ;  /* 0x000f944b01007387 */ /* 0x000fe20000100800 */
[----:B------:R-:W-:Y:S02]  /*14f90*/  SEL R6, R14, R80, !P1 ;  /* 0x000000500e067207 */ /* 0x000fe40004800000 */
[----:B------:R-:W-:Y:S02]  /*14fa0*/  PRMT R78, RZ, 0x7610, R78 ;  /* 0x00007610ff4e7816 */ /* 0x000fe4000000004e */
[----:B------:R-:W-:Y:S01]  /*14fb0*/  PRMT R9, RZ, 0x7610, R9 ;  /* 0x00007610ff097816 */ /* 0x000fe20000000009 */
[----:B---3--:R0:W-:Y:S04]  /*14fc0*/  STL [R1+0x1d70], R91 ;  /* 0x001d705b01007387 */ /* 0x0081e80000100800 */
[----:B0-----:R-:W3:Y:S04]  /*14fd0*/  LDL.LU R91, [R1+0x2b24] ;  /* 0x002b2400015b7983 */ /* 0x001ee80000300800 */
[----:B------:R0:W-:Y:S02]  /*14fe0*/  STL [R1+0xf90], R79 ;  /* 0x000f904f01007387 */ /* 0x0001e40000100800 */
[----:B0-----:R-:W-:-:S04]  /*14ff0*/  IADD3 R79, P6, PT, R8, R13, RZ ;  /* 0x0000000d084f7210 */ /* 0x001fc80007fde0ff */
[----:B------:R-:W-:Y:S01]  /*15000*/  LEA.HI.X.SX32 R8, R8, R12, 0x1, P6 ;  /* 0x0000000c08087211 */ /* 0x000fe200030f0eff */
[----:B------:R-:W-:Y:S04]  /*15010*/  STL [R1+0xf9c], R79 ;  /* 0x000f9c4f01007387 */ /* 0x000fe80000100800 */
[----:B--2---:R1:W-:Y:S01]  /*15020*/  STL [R1+0x1d6c], R7 ;  /* 0x001d6c0701007387 */ /* 0x0043e20000100800 */
[----:B------:R-:W-:Y:S02]  /*15030*/  @P0 IMAD.MOV.U32 R4, RZ, RZ, R79 ;  /* 0x000000ffff040224 */ /* 0x000fe400078e004f */
[----:B------:R-:W-:-:S05]  /*15040*/  @P0 IMAD.MOV.U32 R5, RZ, RZ, R8 ;  /* 0x000000ffff050224 */ /* 0x000fca00078e0008 */
[----:B------:R0:W2:Y:S01]  /*15050*/  @P0 LDG.E.U8 R78, desc[UR20][R4.64] ;  /* 0x00000014044e0981 */ /* 0x0000a2000c1e1100 */
[----:B-1----:R-:W-:Y:S01]  /*15060*/  IMAD R7, R6, UR6, RZ ;  /* 0x0000000606077c24 */ /* 0x002fe2000f8e02ff */
[----:B------:R-:W1:Y:S04]  /*15070*/  LDCU UR6, c[0x0][0x3b0] ;  /* 0x00007600ff0677ac */ /* 0x000e680008000800 */
[----:B------:R-:W-:-:S04]  /*15080*/  IADD3 R75, P6, PT, R7, R13, RZ ;  /* 0x0000000d074b7210 */ /* 0x000fc80007fde0ff */
[----:B------:R-:W-:Y:S01]  /*15090*/  LEA.HI.X.SX32 R7, R7, R12, 0x1, P6 ;  /* 0x0000000c07077211 */ /* 0x000fe200030f0eff */
[----:B0-----:R-:W-:-:S04]  /*150a0*/  @P0 IMAD.MOV.U32 R4, RZ, RZ, R75 ;  /* 0x000000ffff040224 */ /* 0x001fc800078e004b */
[----:B------:R-:W-:-:S05]  /*150b0*/  @P0 IMAD.MOV.U32 R5, RZ, RZ, R7 ;  /* 0x000000ffff050224 */ /* 0x000fca00078e0007 */
[----:B------:R0:W3:Y:S01]  /*150c0*/  @P0 LDG.E.U8 R9, desc[UR20][R4.64] ;  /* 0x0000001404090981 */ /* 0x0000e2000c1e1100 */
[----:B------:R-:W-:-:S03]  /*150d0*/  SEL R6, R14, R81, !P1 ;  /* 0x000000510e067207 */ /* 0x000fc60004800000 */
[----:B------:R0:W-:Y:S04]  /*150e0*/  STL [R1+0xf98], R8 ;  /* 0x000f980801007387 */ /* 0x0001e80000100800 */
[----:B------:R-:W-:Y:S01]  /*150f0*/  STL [R1+0xfa4], R75 ;  /* 0x000fa44b01007387 */ /* 0x000fe20000100800 */
[----:B0-----:R-:W-:-:S03]  /*15100*/  IMAD R8, R6, UR13, RZ ;  /* 0x0000000d06087c24 */ /* 0x001fc6000f8e02ff */
[----:B------:R1:W-:Y:S01]  /*15110*/  STL [R1+0xfa0], R7 ;  /* 0x000fa00701007387 */ /* 0x0003e20000100800 */
[----:B------:R-:W0:Y:S01]  /*15120*/  LDCU UR13, c[0x0][0x3b0] ;  /* 0x00007600ff0d77ac */ /* 0x000e220008000800 */
[C---:B------:R-:W-:Y:S02]  /*15130*/  SEL R4, R14.reuse, R83, !P1 ;  /* 0x000000530e047207 */ /* 0x040fe40004800000 */
[----:B------:R-:W-:Y:S02]  /*15140*/  SEL R6, R14, R82, !P1 ;  /* 0x000000520e067207 */ /* 0x000fe40004800000 */
[----:B------:R-:W-:Y:S01]  /*15150*/  PRMT R73, RZ, 0x7610, R73 ;  /* 0x00007610ff497816 */ /* 0x000fe20000000049 */
[----:B-1----:R-:W-:Y:S01]  /*15160*/  IMAD R7, R4, UR6, RZ ;  /* 0x0000000604077c24 */ /* 0x002fe2000f8e02ff */
[----:B------:R-:W-:Y:S01]  /*15170*/  PRMT R70, RZ, 0x7610, R70 ;  /* 0x00007610ff467816 */ /* 0x000fe20000000046 */
[----:B------:R-:W1:Y:S01]  /*15180*/  LDCU UR6, c[0x0][0x3b0] ;  /* 0x00007600ff0677ac */ /* 0x000e620008000800 */
[----:B--2---:R2:W-:Y:S02]  /*15190*/  STL [R1+0x1d68], R78 ;  /* 0x001d684e01007387 */ /* 0x0045e40000100800 */
[----:B--2---:R-:W-:-:S04]  /*151a0*/  IADD3 R78, P6, PT, R8, R13, RZ ;  /* 0x0000000d084e7210 */ /* 0x004fc80007fde0ff */
[----:B------:R-:W-:Y:S01]  /*151b0*/  LEA.HI.X.SX32 R8, R8, R12, 0x1, P6 ;  /* 0x0000000c08087211 */ /* 0x000fe200030f0eff */
[----:B------:R-:W-:Y:S01]  /*151c0*/  STL [R1+0xfac], R78 ;  /* 0x000fac4e01007387 */ /* 0x000fe20000100800 */
[----:B------:R-:W-:-:S03]  /*151d0*/  @P0 IMAD.MOV.U32 R4, RZ, RZ, R78 ;  /* 0x000000ffff040224 */ /* 0x000fc600078e004e */
[----:B------:R-:W-:Y:S01]  /*151e0*/  @P0 IMAD.MOV.U32 R5, RZ, RZ, R8 ;  /* 0x000000ffff050224 */ /* 0x000fe200078e0008 */
[----:B---3--:R2:W-:Y:S04]  /*151f0*/  STL [R1+0x1d64], R9 ;  /* 0x001d640901007387 */ /* 0x0085e80000100800 */
[----:B------:R3:W4:Y:S01]  /*15200*/  @P0 LDG.E.U8 R73, desc[UR20][R4.64] ;  /* 0x0000001404490981 */ /* 0x000722000c1e1100 */
[----:B--2---:R-:W-:Y:S01]  /*15210*/  IMAD R9, R6, UR5, RZ ;  /* 0x0000000506097c24 */ /* 0x004fe2000f8e02ff */
[----:B---3--:R-:W-:Y:S02]  /*15220*/  SEL R4, R14, R85, !P1 ;  /* 0x000000550e047207 */ /* 0x008fe40004800000 */
[----:B------:R0:W-:Y:S02]  /*15230*/  STL [R1+0xfa8], R8 ;  /* 0x000fa80801007387 */ /* 0x0001e40000100800 */
[CC--:B------:R-:W-:Y:S01]  /*15240*/  IADD3 R75, P6, PT, R9.reuse, R13.reuse, RZ ;  /* 0x0000000d094b7210 */ /* 0x0c0fe20007fde0ff */
[----:B------:R-:W2:Y:S03]  /*15250*/  LDCU UR5, c[0x0][0x3b0] ;  /* 0x00007600ff0577ac */ /* 0x000ea60008000800 */
[----:B------:R-:W-:Y:S01]  /*15260*/  LEA.HI.X.SX32 R5, R9, R12, 0x1, P6 ;  /* 0x0000000c09057211 */ /* 0x000fe200030f0eff */
[----:B0-----:R-:W-:Y:S01]  /*15270*/  IMAD R8, R4, UR13, RZ ;  /* 0x0000000d04087c24 */ /* 0x001fe2000f8e02ff */
[----:B------:R-:W-:Y:S01]  /*15280*/  SEL R6, R14, R84, !P1 ;  /* 0x000000540e067207 */ /* 0x000fe20004800000 */
[----:B------:R-:W-:Y:S01]  /*15290*/  @P0 IMAD.MOV.U32 R4, RZ, RZ, R75 ;  /* 0x000000ffff040224 */ /* 0x000fe200078e004b */
[C---:B------:R-:W-:Y:S01]  /*152a0*/  IADD3 R79, P6, PT, R7.reuse, R13, RZ ;  /* 0x0000000d074f7210 */ /* 0x040fe20007fde0ff */
[----:B------:R-:W-:Y:S01]  /*152b0*/  STL [R1+0xfb4], R75 ;  /* 0x000fb44b01007387 */ /* 0x000fe20000100800 */
[----:B------:R-:W-:Y:S01]  /*152c0*/  PRMT R77, RZ, 0x7610, R77 ;  /* 0x00007610ff4d7816 */ /* 0x000fe2000000004d */
[----:B------:R-:W0:Y:S02]  /*152d0*/  LDCU UR13, c[0x0][0x3b0] ;  /* 0x00007600ff0d77ac */ /* 0x000e240008000800 */
[----:B------:R3:W2:Y:S01]  /*152e0*/  @P0 LDG.E.U8 R70, desc[UR20][R4.64] ;  /* 0x0000001404460981 */ /* 0x0006a2000c1e1100 */
[----:B------:R-:W-:Y:S01]  /*152f0*/  IMAD R6, R6, UR15, RZ ;  /* 0x0000000f06067c24 */ /* 0x000fe2000f8e02ff */
[----:B------:R-:W-:Y:S01]  /*15300*/  LEA.HI.X.SX32 R78, R7, R12, 0x1, P6 ;  /* 0x0000000c074e7211 */ /* 0x000fe200030f0eff */
[----:B------:R-:W0:Y:S01]  /*15310*/  LDCU UR15, c[0x0][0x3b0] ;  /* 0x00007600ff0f77ac */ /* 0x000e220008000800 */
[----:B------:R1:W-:Y:S04]  /*15320*/  STL [R1+0xfb0], R5 ;  /* 0x000fb00501007387 */ /* 0x0003e80000100800 */
[----:B------:R-:W-:Y:S01]  /*15330*/  STL [R1+0xfbc], R79 ;  /* 0x000fbc4f01007387 */ /* 0x000fe20000100800 */
[----:B---3--:R-:W-:-:S02]  /*15340*/  @P0 IMAD.MOV.U32 R4, RZ, RZ, R79 ;  /* 0x000000ffff040224 */ /* 0x008fc400078e004f */
[----:B-1----:R-:W-:Y:S01]  /*15350*/  @P0 IMAD.MOV.U32 R5, RZ, RZ, R78 ;  /* 0x000000ffff050224 */ /* 0x002fe200078e004e */
[----:B------:R-:W-:-:S04]  /*15360*/  PRMT R72, RZ, 0x7610, R72 ;  /* 0x00007610ff487816 */ /* 0x000fc80000000048 */
[----:B------:R1:W3:Y:S01]  /*15370*/  @P0 LDG.E.U8 R77, desc[UR20][R4.64] ;  /* 0x00000014044d0981 */ /* 0x0002e2000c1e1100 */
[----:B------:R-:W-:-:S03]  /*15380*/  PRMT R7, RZ, 0x7610, R7 ;  /* 0x00007610ff077816 */ /* 0x000fc60000000007 */
[----:B----4-:R4:W-:Y:S04]  /*15390*/  STL [R1+0x1d60], R73 ;  /* 0x001d604901007387 */ /* 0x0109e80000100800 */
[----:B------:R0:W-:Y:S01]  /*153a0*/  STL [R1+0xfb8], R78 ;  /* 0x000fb84e01007387 */ /* 0x0001e20000100800 */
[----:B----4-:R-:W-:-:S04]  /*153b0*/  IADD3 R73, P6, PT, R6, R13, RZ ;  /* 0x0000000d06497210 */ /* 0x010fc80007fde0ff */
[----:B------:R-:W-:Y:S01]  /*153c0*/  LEA.HI.X.SX32 R75, R6, R12, 0x1, P6 ;  /* 0x0000000c064b7211 */ /* 0x000fe200030f0eff */
[----:B------:R-:W-:Y:S01]  /*153d0*/  STL [R1+0xfc4], R73 ;  /* 0x000fc44901007387 */ /* 0x000fe20000100800 */
[----:B-1----:R-:W-:-:S03]  /*153e0*/  @P0 IMAD.MOV.U32 R4, RZ, RZ, R73 ;  /* 0x000000ffff040224 */ /* 0x002fc600078e0049 */
[----:B------:R-:W-:-:S05]  /*153f0*/  @P0 IMAD.MOV.U32 R5, RZ, RZ, R75 ;  /* 0x000000ffff050224 */ /* 0x000fca00078e004b */
[----:B------:R1:W4:Y:S04]  /*15400*/  @P0 LDG.E.U8 R72, desc[UR20][R4.64] ;  /* 0x0000001404480981 */ /* 0x000328000c1e1100 */
[----:B--2---:R2:W-:Y:S01]  /*15410*/  STL [R1+0x1d10], R70 ;  /* 0x001d104601007387 */ /* 0x0045e20000100800 */
[----:B------:R-:W-:-:S03]  /*15420*/  SEL R6, R14, R86, !P1 ;  /* 0x000000560e067207 */ /* 0x000fc60004800000 */
[----:B0-----:R-:W3:Y:S01]  /*15430*/  LDL.LU R78, [R1+0x2b20] ;  /* 0x002b2000014e7983 */ /* 0x001ee20000300800 */
[----:B--2---:R-:W-:Y:S01]  /*15440*/  IADD3 R70, P6, PT, R8, R13, RZ ;  /* 0x0000000d08467210 */ /* 0x004fe20007fde0ff */
[----:B------:R-:W-:Y:S02]  /*15450*/  IMAD R6, R6, UR5, RZ ;  /* 0x0000000506067c24 */ /* 0x000fe4000f8e02ff */
[----:B------:R-:W2:Y:S01]  /*15460*/  LDL.LU R79, [R1+0x2b1c] ;  /* 0x002b1c00014f7983 */ /* 0x000ea20000300800 */
[----:B------:R-:W-:Y:S01]  /*15470*/  PRMT R9, RZ, 0x7610, R9 ;  /* 0x00007610ff097816 */ /* 0x000fe20000000009 */
[----:B------:R-:W0:Y:S01]  /*15480*/  LDCU UR5, c[0x0][0x3b0] ;  /* 0x00007600ff0577ac */ /* 0x000e220008000800 */
[----:B------:R-:W-:Y:S01]  /*15490*/  LEA.HI.X.SX32 R8, R8, R12, 0x1, P6 ;  /* 0x0000000c08087211 */ /* 0x000fe200030f0eff */
[----:B-1----:R-:W-:-:S04]  /*154a0*/  @P0 IMAD.MOV.U32 R4, RZ, RZ, R70 ;  /* 0x000000ffff040224 */ /* 0x002fc800078e0046 */
[----:B------:R-:W-:-:S05]  /*154b0*/  @P0 IMAD.MOV.U32 R5, RZ, RZ, R8 ;  /* 0x000000ffff050224 */ /* 0x000fca00078e0008 */
[----:B------:R1:W2:Y:S01]  /*154c0*/  @P0 LDG.E.U8 R7, desc[UR20][R4.64] ;  /* 0x0000001404070981 */ /* 0x0002a2000c1e1100 */
[----:B------:R-:W-:-:S03]  /*154d0*/  ISETP.GT.U32.AND P6, PT, R15, R93, PT ;  /* 0x0000005d0f00720c */ /* 0x000fc60003fc4070 */
[----:B------:R-:W-:Y:S04]  /*154e0*/  STL [R1+0xfc0], R75 ;  /* 0x000fc04b01007387 */ /* 0x000fe80000100800 */
[----:B------:R0:W-:Y:S06]  /*154f0*/  STL [R1+0xfcc], R70 ;  /* 0x000fcc4601007387 */ /* 0x0001ec0000100800 */
[----:B------:R-:W-:Y:S01]  /*15500*/  @!P6 IMAD.IADD R93, R93, 0x1, -R15 ;  /* 0x000000015d5de824 */ /* 0x000fe200078e0a0f */
[----:B------:R1:W-:Y:S01]  /*15510*/  STL [R1+0xfc8], R8 ;  /* 0x000fc80801007387 */ /* 0x0003e20000100800 */
[----:B0-----:R-:W-:-:S02]  /*15520*/  IADD3 R70, P6, PT, R6, R13, RZ ;  /* 0x0000000d06467210 */ /* 0x001fc40007fde0ff */
[C---:B-1----:R-:W-:Y:S02]  /*15530*/  SEL R4, R14.reuse, R87, !P1 ;  /* 0x000000570e047207 */ /* 0x042fe40004800000 */
[----:B------:R-:W-:-:S05]  /*15540*/  SEL R5, R14, R88, !P1 ;  /* 0x000000580e057207 */ /* 0x000fca0004800000 */
[----:B------:R-:W-:Y:S01]  /*15550*/  IMAD R8, R5, UR13, RZ ;  /* 0x0000000d05087c24 */ /* 0x000fe2000f8e02ff */
[----:B------:R-:W-:Y:S01]  /*15560*/  PRMT R16, RZ, 0x7610, R16 ;  /* 0x00007610ff107816 */ /* 0x000fe20000000010 */
[----:B------:R-:W0:Y:S01]  /*15570*/  LDCU UR13, c[0x0][0x3b0] ;  /* 0x00007600ff0d77ac */ /* 0x000e220008000800 */
[----:B--2---:R1:W-:Y:S04]  /*15580*/  STL [R1+0x1d54], R7 ;  /* 0x001d540701007387 */ /* 0x0043e80000100800 */
[----:B------:R-:W-:Y:S04]  /*15590*/  STL [R1+0xfd4], R70 ;  /* 0x000fd44601007387 */ /* 0x000fe80000100800 */
[----:B----4-:R2:W-:Y:S01]  /*155a0*/  STL [R1+0x1d58], R72 ;  /* 0x001d584801007387 */ /* 0x0105e20000100800 */
[----:B-1----:R-:W-:Y:S01]  /*155b0*/  IMAD R7, R4, UR6, RZ ;  /* 0x0000000604077c24 */ /* 0x002fe2000f8e02ff */
[----:B------:R-:W-:Y:S01]  /*155c0*/  PRMT R71, RZ, 0x7610, R71 ;  /* 0x00007610ff477816 */ /* 0x000fe20000000047 */
[----:B------:R-:W-:Y:S01]  /*155d0*/  @P0 IMAD.MOV.U32 R4, RZ, RZ, R70 ;  /* 0x000000ffff040224 */ /* 0x000fe200078e0046 */
[----:B------:R-:W-:Y:S01]  /*155e0*/  PRMT R2, RZ, 0x7610, R2 ;  /* 0x00007610ff027816 */ /* 0x000fe20000000002 */
[----:B------:R-:W1:Y:S01]  /*155f0*/  LDCU UR6, c[0x0][0x3b0] ;  /* 0x00007600ff0677ac */ /* 0x000e620008000800 */
[----:B--2---:R-:W-:-:S05]  /*15600*/  LEA.HI.X.SX32 R72, R6, R12, 0x1, P6 ;  /* 0x0000000c06487211 */ /* 0x004fca00030f0eff */
[----:B------:R-:W-:-:S05]  /*15610*/  @P0 IMAD.MOV.U32 R5, RZ, RZ, R72 ;  /* 0x000000ffff050224 */ /* 0x000fca00078e0048 */
[----:B------:R2:W4:Y:S01]  /*15620*/  @P0 LDG.E.U8 R9, desc[UR20][R4.64] ;  /* 0x0000001404090981 */ /* 0x000522000c1e1100 */
[CC--:B------:R-:W-:Y:S02]  /*15630*/  IADD3 R73, P6, PT, R7.reuse, R13.reuse, RZ ;  /* 0x0000000d07497210 */ /* 0x0c0fe40007fde0ff */
[----:B--2---:R-:W-:Y:S02]  /*15640*/  SEL R4, R14, R90, !P1 ;  /* 0x0000005a0e047207 */ /* 0x004fe40004800000 */
[-C--:B------:R-:W-:Y:S02]  /*15650*/  LEA.HI.X.SX32 R5, R7, R12.reuse, 0x1, P6 ;  /* 0x0000000c07057211 */ /* 0x080fe400030f0eff */
[----:B------:R-:W-:Y:S01]  /*15660*/  IADD3 R70, P6, PT, R8, R13, RZ ;  /* 0x0000000d08467210 */ /* 0x000fe20007fde0ff */
[----:B------:R-:W-:Y:S01]  /*15670*/  IMAD R7, R4, UR5, RZ ;  /* 0x0000000504077c24 */ /* 0x000fe2000f8e02ff */
[----:B------:R-:W-:Y:S01]  /*15680*/  STL [R1+0xfd0], R72 ;  /* 0x000fd04801007387 */ /* 0x000fe20000100800 */
[----:B------:R-:W-:Y:S01]  /*15690*/  @P0 IMAD.MOV.U32 R4, RZ, RZ, R73 ;  /* 0x000000ffff040224 */ /* 0x000fe200078e0049 */
[----:B------:R-:W-:Y:S01]  /*156a0*/  LEA.HI.X.SX32 R75, R8, R12, 0x1, P6 ;  /* 0x0000000c084b7211 */ /* 0x000fe200030f0eff */
[----:B------:R-:W2:Y:S01]  /*156b0*/  LDCU UR5, c[0x0][0x3b0] ;  /* 0x00007600ff0577ac */ /* 0x000ea20008000800 */
[----:B---3--:R3:W-:Y:S01]  /*156c0*/  STL [R1+0x1d5c], R77 ;  /* 0x001d5c4d01007387 */ /* 0x0087e20000100800 */
[----:B------:R-:W-:-:S03]  /*156d0*/  PRMT R8, RZ, 0x7610, R8 ;  /* 0x00007610ff087816 */ /* 0x000fc60000000008 */
[----:B------:R0:W2:Y:S04]  /*156e0*/  @P0 LDG.E.U8 R16, desc[UR20][R4.64] ;  /* 0x0000001404100981 */ /* 0x0000a8000c1e1100 */
[----:B---3--:R-:W3:Y:S04]  /*156f0*/  LDL R77, [R1+0x1f94] ;  /* 0x001f9400014d7983 */ /* 0x008ee80000100800 */
[----:B------:R-:W-:Y:S01]  /*15700*/  STL [R1+0xfdc], R73 ;  /* 0x000fdc4901007387 */ /* 0x000fe20000100800 */
[----:B0-----:R-:W-:-:S03]  /*15710*/  @P0 IMAD.MOV.U32 R4, RZ, RZ, R70 ;  /* 0x000000ffff040224 */ /* 0x001fc600078e0046 */
[----:B----4-:R-:W-:Y:S04]  /*15720*/  STL [R1+0x1d48], R9 ;  /* 0x001d480901007387 */ /* 0x010fe80000100800 */
[----:B------:R0:W-:Y:S02]  /*15730*/  STL [R1+0xfd8], R5 ;  /* 0x000fd80501007387 */ /* 0x0001e40000100800 */
[----:B0-----:R-:W-:-:S05]  /*15740*/  @P0 IMAD.MOV.U32 R5, RZ, RZ, R75 ;  /* 0x000000ffff050224 */ /* 0x001fca00078e004b */
[----:B------:R0:W4:Y:S01]  /*15750*/  @P0 LDG.E.U8 R8, desc[UR20][R4.64] ;  /* 0x0000001404080981 */ /* 0x000122000c1e1100 */
[----:B------:R-:W-:-:S05]  /*15760*/  SEL R6, R14, R89, !P1 ;  /* 0x000000590e067207 */ /* 0x000fca0004800000 */
[----:B------:R-:W-:Y:S01]  /*15770*/  IMAD R9, R6, UR15, RZ ;  /* 0x0000000f06097c24 */ /* 0x000fe2000f8e02ff */
[----:B------:R-:W-:Y:S01]  /*15780*/  STL [R1+0xfe4], R70 ;  /* 0x000fe44601007387 */ /* 0x000fe20000100800 */
[----:B------:R-:W-:Y:S01]  /*15790*/  SEL R6, R14, R91, !P1 ;  /* 0x0000005b0e067207 */ /* 0x000fe20004800000 */
[----:B------:R-:W1:Y:S02]  /*157a0*/  LDCU UR15, c[0x0][0x3b0] ;  /* 0x00007600ff0f77ac */ /* 0x000e640008000800 */
[C---:B------:R-:W-:Y:S01]  /*157b0*/  IADD3 R72, P6, PT, R9.reuse, R13, RZ ;  /* 0x0000000d09487210 */ /* 0x040fe20007fde0ff */
[----:B------:R-:W-:Y:S03]  /*157c0*/  STL [R1+0xfe0], R75 ;  /* 0x000fe04b01007387 */ /* 0x000fe60000100800 */
[----:B------:R-:W-:Y:S01]  /*157d0*/  LEA.HI.X.SX32 R73, R9, R12, 0x1, P6 ;  /* 0x0000000c09497211 */ /* 0x000fe200030f0eff */
[----:B------:R-:W-:Y:S01]  /*157e0*/  STL [R1+0xfec], R72 ;  /* 0x000fec4801007387 */ /* 0x000fe20000100800 */
[----:B------:R-:W-:-:S02]  /*157f0*/  IMAD R6, R6, UR16, RZ ;  /* 0x0000001006067c24 */ /* 0x000fc4000f8e02ff */
[----:B0-----:R-:W-:Y:S01]  /*15800*/  @P0 IMAD.MOV.U32 R4, RZ, RZ, R72 ;  /* 0x000000ffff040224 */ /* 0x001fe200078e0048 */
[----:B--2---:R0:W-:Y:S01]  /*15810*/  STL [R1+0x1d44], R16 ;  /* 0x001d441001007387 */ /* 0x0041e20000100800 */
[----:B------:R-:W-:Y:S01]  /*15820*/  @P0 IMAD.MOV.U32 R5, RZ, RZ, R73 ;  /* 0x000000ffff050224 */ /* 0x000fe200078e0049 */
[----:B------:R-:W-:Y:S01]  /*15830*/  PRMT R9, RZ, 0x7610, R9 ;  /* 0x00007610ff097816 */ /* 0x000fe20000000009 */
[----:B------:R-:W2:Y:S01]  /*15840*/  LDCU UR16, c[0x0][0x3b0] ;  /* 0x00007600ff1077ac */ /* 0x000ea20008000800 */
[----:B------:R-:W-:Y:S04]  /*15850*/  STL [R1+0xfe8], R73 ;  /* 0x000fe84901007387 */ /* 0x000fe80000100800 */
[----:B------:R1:W2:Y:S01]  /*15860*/  @P0 LDG.E.U8 R71, desc[UR20][R4.64] ;  /* 0x0000001404470981 */ /* 0x0002a2000c1e1100 */
[----:B0-----:R-:W-:-:S04]  /*15870*/  IADD3 R16, P6, PT, R7, R13, RZ ;  /* 0x0000000d07107210 */ /* 0x001fc80007fde0ff */
[----:B------:R-:W-:Y:S01]  /*15880*/  LEA.HI.X.SX32 R70, R7, R12, 0x1, P6 ;  /* 0x0000000c07467211 */ /* 0x000fe200030f0eff */
[----:B------:R-:W-:Y:S01]  /*15890*/  STL [R1+0xff4], R16 ;  /* 0x000ff41001007387 */ /* 0x000fe20000100800 */
[----:B-1----:R-:W-:-:S03]  /*158a0*/  @P0 IMAD.MOV.U32 R4, RZ, RZ, R16 ;  /* 0x000000ffff040224 */ /* 0x002fc600078e0010 */
[----:B------:R-:W-:-:S05]  /*158b0*/  @P0 IMAD.MOV.U32 R5, RZ, RZ, R70 ;  /* 0x000000ffff050224 */ /* 0x000fca00078e0046 */
[----:B------:R0:W2:Y:S04]  /*158c0*/  @P0 LDG.E.U8 R9, desc[UR20][R4.64] ;  /* 0x0000001404090981 */ /* 0x0000a8000c1e1100 */
[----:B----4-:R1:W-:Y:S02]  /*158d0*/  STL [R1+0x1d40], R8 ;  /* 0x001d400801007387 */ /* 0x0103e40000100800 */
[----:B-1----:R-:W-:-:S04]  /*158e0*/  IADD3 R8, P6, PT, R6, R13, RZ ;  /* 0x0000000d06087210 */ /* 0x002fc80007fde0ff */
[----:B------:R-:W-:Y:S01]  /*158f0*/  LEA.HI.X.SX32 R7, R6, R12, 0x1, P6 ;  /* 0x0000000c06077211 */ /* 0x000fe200030f0eff */
[----:B0-----:R-:W-:-:S04]  /*15900*/  @P0 IMAD.MOV.U32 R4, RZ, RZ, R8 ;  /* 0x000000ffff040224 */ /* 0x001fc800078e0008 */
[----:B------:R-:W-:-:S05]  /*15910*/  @P0 IMAD.MOV.U32 R5, RZ, RZ, R7 ;  /* 0x000000ffff050224 */ /* 0x000fca00078e0007 */
[----:B------:R0:W4:Y:S01]  /*15920*/  @P0 LDG.E.U8 R2, desc[UR20][R4.64] ;  /* 0x0000001404020981 */ /* 0x000122000c1e1100 */
[----:B---3--:R-:W-:Y:S02]  /*15930*/  ISETP.GE.AND P6, PT, R77, RZ, PT ;  /* 0x000000ff4d00720c */ /* 0x008fe40003fc6270 */
[----:B------:R-:W-:Y:S01]  /*15940*/  SEL R6, R14, R78, !P1 ;  /* 0x0000004e0e067207 */ /* 0x000fe20004800000 */
[----:B------:R-:W-:Y:S04]  /*15950*/  STL [R1+0xff0], R70 ;  /* 0x000ff04601007387 */ /* 0x000fe80000100800 */
[----:B------:R-:W-:Y:S01]  /*15960*/  STL [R1+0xffc], R8 ;  /* 0x000ffc0801007387 */ /* 0x000fe20000100800 */
[----:B0-----:R-:W-:-:S03]  /*15970*/  IMAD.MOV.U32 R4, RZ, RZ, R93 ;  /* 0x000000ffff047224 */ /* 0x001fc600078e005d */
[----:B------:R0:W-:Y:S02]  /*15980*/  STL [R1+0xff8], R7 ;  /* 0x000ff80701007387 */ /* 0x0001e40000100800 */
[----:B------:R-:W-:Y:S02]  /*15990*/  @!P6 IMAD.MOV R4, RZ, RZ, -R4 ;  /* 0x000000ffff04e224 */ /* 0x000fe400078e0a04 */
[----:B------:R-:W3:Y:S01]  /*159a0*/  LDL.LU R16, [R1+0x5c] ;  /* 0x00005c0001107983 */ /* 0x000ee20000300800 */
[----:B0-----:R-:W-:Y:S01]  /*159b0*/  IMAD R7, R6, UR5, RZ ;  /* 0x0000000506077c24 */ /* 0x001fe2000f8e02ff */
[----:B------:R-:W-:Y:S01]  /*159c0*/  SEL R6, R14, R76, !P1 ;  /* 0x0000004c0e067207 */ /* 0x000fe20004800000 */
[----:B------:R-:W0:Y:S01]  /*159d0*/  LDCU UR5, c[0x0][0x3b0] ;  /* 0x00007600ff0577ac */ /* 0x000e220008000800 */
[----:B------:R-:W-:Y:S01]  /*159e0*/  PRMT R0, RZ, 0x7610, R0 ;  /* 0x00007610ff007816 */ /* 0x000fe20000000000 */
[----:B----4-:R1:W-:Y:S02]  /*159f0*/  STL [R1+0x1d38], R2 ;  /* 0x001d380201007387 */ /* 0x0103e40000100800 */
[----:B-1----:R-:W-:-:S02]  /*15a00*/  IADD3 R2, P6, PT, R7, R13, RZ ;  /* 0x0000000d07027210 */ /* 0x002fc40007fde0ff */
[----:B--2---:R1:W-:Y:S02]  /*15a10*/  STL [R1+0x1cf4], R9 ;  /* 0x001cf40901007387 */ /* 0x0043e40000100800 */
[----:B------:R-:W-:-:S05]  /*15a20*/  LEA.HI.X.SX32 R70, R7, R12, 0x1, P6 ;  /* 0x0000000c07467211 */ /* 0x000fca00030f0eff */
[----:B------:R-:W-:Y:S02]  /*15a30*/  @P0 IMAD.MOV.U32 R7, RZ, RZ, R70 ;  /* 0x000000ffff070224 */ /* 0x000fe400078e0046 */
[----:B-1----:R-:W-:Y:S01]  /*15a40*/  IMAD R9, R6, UR13, RZ ;  /* 0x0000000d06097c24 */ /* 0x002fe2000f8e02ff */
[C---:B------:R-:W-:Y:S01]  /*15a50*/  SEL R5, R14.reuse, R79, !P1 ;  /* 0x0000004f0e057207 */ /* 0x040fe20004800000 */
[----:B------:R-:W-:Y:S01]  /*15a60*/  @P0 IMAD.MOV.U32 R6, RZ, RZ, R2 ;  /* 0x000000ffff060224 */ /* 0x000fe200078e0002 */
[----:B------:R-:W-:Y:S01]  /*15a70*/  STL [R1+0x1004], R2 ;  /* 0x0010040201007387 */ /* 0x000fe20000100800 */
[C---:B------:R-:W-:Y:S01]  /*15a80*/  SEL R4, R14.reuse, R4, !P1 ;  /* 0x000000040e047207 */ /* 0x040fe20004800000 */
[----:B------:R-:W1:Y:S02]  /*15a90*/  LDCU UR13, c[0x0][0x3b0] ;  /* 0x00007600ff0d77ac */ /* 0x000e640008000800 */
[----:B------:R2:W4:Y:S01]  /*15aa0*/  @P0 LDG.E.U8 R0, desc[UR20][R6.64] ;  /* 0x0000001406000981 */ /* 0x000522000c1e1100 */
[----:B------:R-:W-:Y:S01]  /*15ab0*/  IMAD R8, R5, UR6, RZ ;  /* 0x0000000605087c24 */ /* 0x000fe2000f8e02ff */
[----:B------:R-:W2:Y:S01]  /*15ac0*/  LDCU UR6, c[0x0][0x3b0] ;  /* 0x00007600ff0677ac */ /* 0x000ea20008000800 */
[----:B------:R-:W-:-:S03]  /*15ad0*/  SEL R5, R14, R30, !P1 ;  /* 0x0000001e0e057207 */ /* 0x000fc60004800000 */
[CC--:B------:R-:W-:Y:S02]  /*15ae0*/  IADD3 R75, P6, PT, R8.reuse, R13.reuse, RZ ;  /* 0x0000000d084b7210 */ /* 0x0c0fe40007fde0ff */
[----:B------:R-:W-:Y:S01]  /*15af0*/  IMAD R5, R5, UR15, RZ ;  /* 0x0000000f05057c24 */ /* 0x000fe2000f8e02ff */
[----:B------:R-:W-:Y:S01]  /*15b00*/  STL [R1+0x1d3c], R71 ;  /* 0x001d3c4701007387 */ /* 0x000fe20000100800 */
[----:B------:R-:W-:Y:S01]  /*15b10*/  LEA.HI.X.SX32 R73, R8, R12, 0x1, P6 ;  /* 0x0000000c08497211 */ /* 0x000fe200030f0eff */
[----:B------:R-:W0:Y:S01]  /*15b20*/  LDCU UR15, c[0x0][0x3b0] ;  /* 0x00007600ff0f77ac */ /* 0x000e220008000800 */
[----:B------:R-:W-:Y:S01]  /*15b30*/  IADD3 R93, P6, PT, R9, R13, RZ ;  /* 0x0000000d095d7210 */ /* 0x000fe20007fde0ff */
[----:B------:R1:W-:Y:S01]  /*15b40*/  STL [R1+0x1000], R70 ;  /* 0x0010004601007387 */ /* 0x0003e20000100800 */
[----:B------:R-:W-:-:S03]  /*15b50*/  PRMT R74, RZ, 0x7610, R74 ;  /* 0x00007610ff4a7816 */ /* 0x000fc6000000004a */
[----:B------:R-:W-:Y:S01]  /*15b60*/  STL [R1+0x100c], R75 ;  /* 0x00100c4b01007387 */ /* 0x000fe20000100800 */
[-C--:B-1----:R-:W-:Y:S02]  /*15b70*/  LEA.HI.X.SX32 R70, R9, R12.reuse, 0x1, P6 ;  /* 0x0000000c09467211 */ /* 0x082fe400030f0eff */
[C---:B------:R-:W-:Y:S01]  /*15b80*/  IADD3 R72, P6, PT, R5.reuse, R13, RZ ;  /* 0x0000000d05487210 */ /* 0x040fe20007fde0ff */
[----:B------:R1:W-:Y:S01]  /*15b90*/  STL [R1+0x1008], R73 ;  /* 0x0010084901007387 */ /* 0x0003e20000100800 */
[----:B--2---:R-:W-:Y:S01]  /*15ba0*/  IMAD R6, R4, UR6, RZ ;  /* 0x0000000604067c24 */ /* 0x004fe2000f8e02ff */
[----:B------:R-:W-:Y:S01]  /*15bb0*/  SEL R3, R14, R3, !P1 ;  /* 0x000000030e037207 */ /* 0x000fe20004800000 */
[----:B------:R-:W-:Y:S01]  /*15bc0*/  @P0 IMAD.MOV.U32 R4, RZ, RZ, R75 ;  /* 0x000000ffff040224 */ /* 0x000fe200078e004b */
[----:B------:R-:W2:Y:S01]  /*15bd0*/  LDL.LU R77, [R1+0x5a0] ;  /* 0x0005a000014d7983 */ /* 0x000ea20000300800 */
[----:B------:R-:W-:Y:S01]  /*15be0*/  LEA.HI.X.SX32 R71, R5, R12, 0x1, P6 ;  /* 0x0000000c05477211 */ /* 0x000fe200030f0eff */
[----:B------:R-:W-:Y:S01]  /*15bf0*/  @P0 IMAD.MOV.U32 R5, RZ, RZ, R73 ;  /* 0x000000ffff050224 */ /* 0x000fe200078e0049 */
[----:B------:R-:W-:Y:S01]  /*15c00*/  PRMT R92, RZ, 0x7610, R92 ;  /* 0x00007610ff5c7816 */ /* 0x000fe2000000005c */
[----:B------:R-:W-:Y:S01]  /*15c10*/  STL [R1+0x1014], R93 ;  /* 0x0010145d01007387 */ /* 0x000fe20000100800 */
[----:B------:R-:W-:Y:S01]  /*15c20*/  PRMT R7, RZ, 0x7610, R7 ;  /* 0x00007610ff077816 */ /* 0x000fe20000000007 */
[----:B------:R-:W0:Y:S02]  /*15c30*/  LDCU UR6, c[0x0][0x3b0] ;  /* 0x00007600ff0677ac */ /* 0x000e240008000800 */
[----:B------:R-:W2:Y:S04]  /*15c40*/  LDL.LU R2, [R1+0x5a4] ;  /* 0x0005a40001027983 */ /* 0x000ea80000300800 */
[----:B------:R-:W-:Y:S04]  /*15c50*/  STL [R1+0x1010], R70 ;  /* 0x0010104601007387 */ /* 0x000fe80000100800 */
[----:B------:R-:W-:Y:S04]  /*15c60*/  STL [R1+0x1774], R72 ;  /* 0x0017744801007387 */ /* 0x000fe80000100800 */
[----:B------:R0:W2:Y:S04]  /*15c70*/  @P0 LDG.E.U8 R74, desc[UR20][R4.64] ;  /* 0x00000014044a0981 */ /* 0x0000a8000c1e1100 */
[----:B----4-:R4:W-:Y:S04]  /*15c80*/  STL [R1+0x1d30], R0 ;  /* 0x001d300001007387 */ /* 0x0109e80000100800 */
[----:B-1----:R-:W3:Y:S01]  /*15c90*/  LDL.LU R73, [R1+0x2b18] ;  /* 0x002b180001497983 */ /* 0x002ee20000300800 */
[----:B0-----:R-:W-:Y:S01]  /*15ca0*/  IMAD R3, R3, UR5, RZ ;  /* 0x0000000503037c24 */ /* 0x001fe2000f8e02ff */
[----:B------:R-:W0:Y:S01]  /*15cb0*/  LDCU UR5, c[0x0][0x3b0] ;  /* 0x00007600ff0577ac */ /* 0x000e220008000800 */
[----:B------:R-:W-:-:S03]  /*15cc0*/  @P0 IMAD.MOV.U32 R4, RZ, RZ, R93 ;  /* 0x000000ffff040224 */ /* 0x000fc600078e005d */
[C---:B----4-:R-:W-:Y:S01]  /*15cd0*/  IADD3 R0, P6, PT, R3.reuse, R13, RZ ;  /* 0x0000000d03007210 */ /* 0x050fe20007fde0ff */
[----:B------:R-:W-:Y:S01]  /*15ce0*/  @P0 IMAD.MOV.U32 R5, RZ, RZ, R70 ;  /* 0x000000ffff050224 */ /* 0x000fe200078e0046 */
[----:B------:R-:W-:Y:S02]  /*15cf0*/  STL [R1+0x1018], R71 ;  /* 0x0010184701007387 */ /* 0x000fe40000100800 */
[----:B------:R-:W-:Y:S02]  /*15d00*/  LEA.HI.X.SX32 R75, R3, R12, 0x1, P6 ;  /* 0x0000000c034b7211 */ /* 0x000fe400030f0eff */
[----:B------:R-:W-:Y:S04]  /*15d10*/  STL [R1+0x1788], R0 ;  /* 0x0017880001007387 */ /* 0x000fe80000100800 */
[----:B------:R-:W4:Y:S04]  /*15d20*/  LDL.LU R3, [R1+0x59c] ;  /* 0x00059c0001037983 */ /* 0x000f280000300800 */
[----:B------:R1:W4:Y:S02]  /*15d30*/  @P0 LDG.E.U8 R92, desc[UR20][R4.64] ;  /* 0x00000014045c0981 */ /* 0x000324000c1e1100 */
[----:B-1----:R-:W-:-:S02]  /*15d40*/  @P0 IMAD.MOV.U32 R4, RZ, RZ, R72 ;  /* 0x000000ffff040224 */ /* 0x002fc400078e0048 */
[----:B------:R-:W-:Y:S01]  /*15d50*/  @P0 IMAD.MOV.U32 R5, RZ, RZ, R71 ;  /* 0x000000ffff050224 */ /* 0x000fe200078e0047 */
[----:B--2---:R1:W-:Y:S04]  /*15d60*/  STL [R1+0x1d2c], R74 ;  /* 0x001d2c4a01007387 */ /* 0x0043e80000100800 */
[----:B------:R-:W2:Y:S01]  /*15d70*/  LDL.LU R70, [R1+0x2b14] ;  /* 0x002b140001467983 */ /* 0x000ea20000300800 */
[----:B-1----:R-:W-:-:S04]  /*15d80*/  IADD3 R74, P6, PT, R6, R13, RZ ;  /* 0x0000000d064a7210 */ /* 0x002fc80007fde0ff */
[----:B------:R-:W-:Y:S02]  /*15d90*/  LEA.HI.X.SX32 R93, R6, R12, 0x1, P6 ;  /* 0x0000000c065d7211 */ /* 0x000fe400030f0eff */
[----:B------:R-:W-:Y:S02]  /*15da0*/  PRMT R6, RZ, 0x7610, R6 ;  /* 0x00007610ff067816 */ /* 0x000fe40000000006 */
[----:B---3--:R-:W-:-:S06]  /*15db0*/  PRMT R73, RZ, 0x7610, R73 ;  /* 0x00007610ff497816 */ /* 0x008fcc0000000049 */
[----:B------:R1:W3:Y:S02]  /*15dc0*/  @P0 LDG.E.U8 R73, desc[UR20][R4.64] ;  /* 0x0000001404490981 */ /* 0x0002e4000c1e1100 */
[----:B-1----:R-:W-:Y:S02]  /*15dd0*/  @P0 IMAD.MOV.U32 R4, RZ, RZ, R0 ;  /* 0x000000ffff040224 */ /* 0x002fe400078e0000 */
[----:B------:R-:W-:-:S05]  /*15de0*/  @P0 IMAD.MOV.U32 R5, RZ, RZ, R75 ;  /* 0x000000ffff050224 */ /* 0x000fca00078e004b */
[----:B------:R1:W2:Y:S02]  /*15df0*/  @P0 LDG.E.U8 R6, desc[UR20][R4.64] ;  /* 0x0000001404060981 */ /* 0x0002a4000c1e1100 */
[----:B-1----:R-:W-:Y:S02]  /*15e00*/  @P0 IMAD.MOV.U32 R4, RZ, RZ, R74 ;  /* 0x000000ffff040224 */ /* 0x002fe400078e004a */
[----:B------:R-:W-:-:S05]  /*15e10*/  @P0 IMAD.MOV.U32 R5, RZ, RZ, R93 ;  /* 0x000000ffff050224 */ /* 0x000fca00078e005d */
[----:B------:R1:W2:Y:S01]  /*15e20*/  @P0 LDG.E.U8 R7, desc[UR20][R4.64] ;  /* 0x0000001404070981 */ /* 0x0002a2000c1e1100 */
[----:B------:R-:W-:-:S03]  /*15e30*/  ISETP.GT.U32.AND P6, PT, R15, R16, PT ;  /* 0x000000100f00720c */ /* 0x000fc60003fc4070 */
[----:B------:R-:W-:Y:S04]  /*15e40*/  STL [R1+0x1784], R75 ;  /* 0x0017844b01007387 */ /* 0x000fe80000100800 */
[----:B----4-:R4:W-:Y:S01]  /*15e50*/  STL [R1+0x1d28], R92 ;  /* 0x001d285c01007387 */ /* 0x0109e20000100800 */
[----:B------:R-:W-:-:S03]  /*15e60*/  SEL R3, R14, R3, !P1 ;  /* 0x000000030e037207 */ /* 0x000fc60004800000 */
[----:B----4-:R-:W4:Y:S04]  /*15e70*/  LDL.LU R92, [R1+0x5a8] ;  /* 0x0005a800015c7983 */ /* 0x010f280000300800 */
[----:B------:R-:W-:Y:S04]  /*15e80*/  STL [R1+0x1790], R74 ;  /* 0x0017904a01007387 */ /* 0x000fe80000100800 */
[----:B------:R-:W-:Y:S04]  /*15e90*/  STL [R1+0x178c], R93 ;  /* 0x00178c5d01007387 */ /* 0x000fe80000100800 */
[----:B------:R-:W4:Y:S04]  /*15ea0*/  LDL.LU R71, [R1+0x2b10] ;  /* 0x002b100001477983 */ /* 0x000f280000300800 */
[----:B------:R-:W4:Y:S01]  /*15eb0*/  LDL.LU R72, [R1+0x2b0c] ;  /* 0x002b0c0001487983 */ /* 0x000f220000300800 */
[----:B------:R-:W-:Y:S01]  /*15ec0*/  @!P6 IMAD.IADD R16, R16, 0x1, -R15 ;  /* 0x000000011010e824 */ /* 0x000fe200078e0a0f */
[----:B-1----:R-:W-:-:S02]  /*15ed0*/  SEL R4, R14, R2, !P1 ;  /* 0x000000020e047207 */ /* 0x002fc40004800000 */
[----:B------:R-:W-:Y:S01]  /*15ee0*/  PRMT R8, RZ, 0x7610, R8 ;  /* 0x00007610ff087816 */ /* 0x000fe20000000008 */
[----:B---3--:R1:W-:Y:S04]  /*15ef0*/  STL [R1+0x1d24], R73 ;  /* 0x001d244901007387 */ /* 0x0083e80000100800 */
[----:B-1----:R-:W3:Y:S04]  /*15f00*/  LDL.LU R73, [R1+0x2b08] ;  /* 0x002b080001497983 */ /* 0x002ee80000300800 */
[----:B------:R-:W3:Y:S04]  /*15f10*/  LDL.LU R75, [R1+0x2b04] ;  /* 0x002b0400014b7983 */ /* 0x000ee80000300800 */
[----:B------:R-:W3:Y:S04]  /*15f20*/  LDL.LU R0, [R1+0x2b00] ;  /* 0x002b000001007983 */ /* 0x000ee80000300800 */
[----:B--2---:R0:W-:Y:S04]  /*15f30*/  STL [R1+0x1d20], R6 ;  /* 0x001d200601007387 */ /* 0x0041e80000100800 */
[----:B------:R-:W2:Y:S01]  /*15f40*/  LDL.LU R93, [R1+0x2afc] ;  /* 0x002afc00015d7983 */ /* 0x000ea20000300800 */
[----:B0-----:R-:W-:Y:S01]  /*15f50*/  IMAD R6, R3, UR5, RZ ;  /* 0x0000000503067c24 */ /* 0x001fe2000f8e02ff */
[----:B------:R-:W-:Y:S01]  /*15f60*/  SEL R3, R14, R77, !P1 ;  /* 0x0000004d0e037207 */ /* 0x000fe20004800000 */
[----:B------:R-:W0:Y:S01]  /*15f70*/  LDCU UR5, c[0x0][0x3b0] ;  /* 0x00007600ff0577ac */ /* 0x000e220008000800 */
[----:B------:R-:W2:Y:S02]  /*15f80*/  LDL.LU R77, [R1+0x5b0] ;  /* 0x0005b000014d7983 */ /* 0x000ea40000300800 */
[----:B------:R-:W-:-:S05]  /*15f90*/  IADD3 R5, P6, PT, R6, R13, RZ ;  /* 0x0000000d06057210 */ /* 0x000fca0007fde0ff */
[----:B------:R-:W-:Y:S04]  /*15fa0*/  STL [R1+0x1798], R5 ;  /* 0x0017980501007387 */ /* 0x000fe80000100800 */
[----:B------:R-:W2:Y:S04]  /*15fb0*/  LDL.LU R74, [R1+0x5b4] ;  /* 0x0005b400014a7983 */ /* 0x000ea80000300800 */
[----:B------:R1:W-:Y:S02]  /*15fc0*/  STL [R1+0x1d1c], R7 ;  /* 0x001d1c0701007387 */ /* 0x0003e40000100800 */
[----:B-1----:R-:W-:Y:S01]  /*15fd0*/  IMAD R7, R3, UR6, RZ ;  /* 0x0000000603077c24 */ /* 0x002fe2000f8e02ff */
[----:B------:R-:W-:Y:S01]  /*15fe0*/  LEA.HI.X.SX32 R3, R6, R12, 0x1, P6 ;  /* 0x0000000c06037211 */ /* 0x000fe200030f0eff */
[----:B------:R-:W-:Y:S01]  /*15ff0*/  IMAD R6, R4, UR13, RZ ;  /* 0x0000000d04067c24 */ /* 0x000fe2000f8e02ff */
[----:B------:R-:W1:Y:S01]  /*16000*/  LDCU UR6, c[0x0][0x3b0] ;  /* 0x00007600ff0677ac */ /* 0x000e620008000800 */
[----:B------:R-:W-:-:S02]  /*16010*/  @P0 IMAD.MOV.U32 R4, RZ, RZ, R5 ;  /* 0x000000ffff040224 */ /* 0x000fc400078e0005 */
[----:B------:R-:W-:Y:S01]  /*16020*/  @P0 IMAD.MOV.U32 R5, RZ, RZ, R3 ;  /* 0x000000ffff050224 */ /* 0x000fe200078e0003 */
[----:B------:R4:W-:Y:S01]  /*16030*/  STL [R1+0x1794], R3 ;  /* 0x0017940301007387 */ /* 0x0009e20000100800 */
[C---:B------:R-:W-:Y:S01]  /*16040*/  IADD3 R2, P6, PT, R7.reuse, R13, RZ ;  /* 0x0000000d07027210 */ /* 0x040fe20007fde0ff */
[----:B------:R-:W0:Y:S02]  /*16050*/  LDCU UR13, c[0x0][0x3b0] ;  /* 0x00007600ff0d77ac */ /* 0x000e240008000800 */
[----:B------:R1:W2:Y:S04]  /*16060*/  @P0 LDG.E.U8 R8, desc[UR20][R4.64] ;  /* 0x0000001404080981 */ /* 0x0002a8000c1e1100 */
[----:B------:R-:W2:Y:S01]  /*16070*/  LDL.LU R5, [R1+0x5ac] ;  /* 0x0005ac0001057983 */ /* 0x000ea20000300800 */
[----:B-1----:R-:W-:-:S02]  /*16080*/  LEA.HI.X.SX32 R4, R7, R12, 0x1, P6 ;  /* 0x0000000c07047211 */ /* 0x002fc400030f0eff */
[----:B----4-:R-:W-:Y:S01]  /*16090*/  SEL R3, R14, R92, !P1 ;  /* 0x0000005c0e037207 */ /* 0x010fe20004800000 */
[----:B------:R-:W-:Y:S04]  /*160a0*/  STL [R1+0x17a0], R2 ;  /* 0x0017a00201007387 */ /* 0x000fe80000100800 */
[----:B------:R-:W4:Y:S04]  /*160b0*/  LDL.LU R92, [R1+0x5b8] ;  /* 0x0005b800015c7983 */ /* 0x000f280000300800 */
[----:B------:R-:W-:Y:S01]  /*160c0*/  STL [R1+0x179c], R4 ;  /* 0x00179c0401007387 */ /* 0x000fe20000100800 */
[----:B------:R-:W-:-:S04]  /*160d0*/  IADD3 R7, P6, PT, R6, R13, RZ ;  /* 0x0000000d06077210 */ /* 0x000fc80007fde0ff */
[----:B------:R-:W-:Y:S02]  /*160e0*/  LEA.HI.X.SX32 R6, R6, R12, 0x1, P6 ;  /* 0x0000000c06067211 */ /* 0x000fe400030f0eff */
[----:B---3--:R-:W-:Y:S02]  /*160f0*/  PRMT R0, RZ, 0x7610, R0 ;  /* 0x00007610ff007816 */ /* 0x008fe40000000000 */
[----:B--2---:R-:W-:Y:S01]  /*16100*/  PRMT R93, RZ, 0x7610, R93 ;  /* 0x00007610ff5d7816 */ /* 0x004fe2000000005d */
[----:B------:R0:W-:Y:S02]  /*16110*/  STL [R1+0x1cd0], R8 ;  /* 0x001cd00801007387 */ /* 0x0001e40000100800 */
[----:B0-----:R-:W-:Y:S01]  /*16120*/  IMAD R8, R3, UR5, RZ ;  /* 0x0000000503087c24 */ /* 0x001fe2000f8e02ff */
[----:B------:R-:W-:Y:S01]  /*16130*/  SEL R3, R14, R5, !P1 ;  /* 0x000000050e037207 */ /* 0x000fe20004800000 */
[----:B------:R-:W-:Y:S01]  /*16140*/  @P0 IMAD.MOV.U32 R5, RZ, RZ, R4 ;  /* 0x000000ffff050224 */ /* 0x000fe200078e0004 */
[----:B------:R-:W-:Y:S01]  /*16150*/  STL [R1+0x17a8], R7 ;  /* 0x0017a80701007387 */ /* 0x000fe20000100800 */
[----:B------:R-:W-:Y:S01]  /*16160*/  @P0 IMAD.MOV.U32 R4, RZ, RZ, R2 ;  /* 0x000000ffff040224 */ /* 0x000fe200078e0002 */
[----:B------:R-:W-:Y:S01]  /*16170*/  PRMT R73, RZ, 0x7610, R73 ;  /* 0x00007610ff497816 */ /* 0x000fe20000000049 */
[----:B------:R-:W0:Y:S01]  /*16180*/  LDCU UR5, c[0x0][0x3b0] ;  /* 0x00007600ff0577ac */ /* 0x000e220008000800 */
[----:B------:R-:W2:Y:S04]  /*16190*/  LDL.LU R2, [R1+0x2af8] ;  /* 0x002af80001027983 */ /* 0x000ea80000300800 */
[----:B------:R1:W3:Y:S02]  /*161a0*/  @P0 LDG.E.U8 R0, desc[UR20][R4.64] ;  /* 0x0000001404000981 */ /* 0x0002e4000c1e1100 */
[----:B-1----:R-:W-:-:S02]  /*161b0*/  IMAD.MOV.U32 R5, RZ, RZ, R6 ;  /* 0x000000ffff057224 */ /* 0x002fc400078e0006 */
[----:B------:R-:W-:-:S05]  /*161c0*/  @P0 IMAD.MOV.U32 R4, RZ, RZ, R7 ;  /* 0x000000ffff040224 */ /* 0x000fca00078e0007 */
[----:B------:R1:W2:Y:S04]  /*161d0*/  @P0 LDG.E.U8 R93, desc[UR20][R4.64] ;  /* 0x00000014045d0981 */ /* 0x0002a8000c1e1100 */
[----:B---3--:R3:W-:Y:S04]  /*161e0*/  STL [R1+0x1d18], R0 ;  /* 0x001d180001007387 */ /* 0x0087e80000100800 */
[----:B---3--:R-:W3:Y:S04]  /*161f0*/  LDL.LU R0, [R1+0x2af4] ;  /* 0x002af40001007983 */ /* 0x008ee80000300800 */
[----:B------:R0:W-:Y:S02]  /*16200*/  STL [R1+0x17a4], R6 ;  /* 0x0017a40601007387 */ /* 0x0001e40000100800 */
[----:B0-----:R-:W-:-:S04]  /*16210*/  IADD3 R6, P6, PT, R8, R13, RZ ;  /* 0x0000000d08067210 */ /* 0x001fc80007fde0ff */
[----:B-1----:R-:W-:Y:S01]  /*16220*/  LEA.HI.X.SX32 R4, R8, R12, 0x1, P6 ;  /* 0x0000000c08047211 */ /* 0x002fe200030f0eff */
[----:B------:R-:W-:Y:S01]  /*16230*/  IMAD.MOV.U32 R5, RZ, RZ, R6 ;  /* 0x000000ffff057224 */ /* 0x000fe200078e0006 */
[----:B------:R-:W-:Y:S04]  /*16240*/  STL [R1+0x17b0], R6 ;  /* 0x0017b00601007387 */ /* 0x000fe80000100800 */
[-C--:B------:R-:W-:Y:S01]  /*16250*/  @P0 LOP3.LUT R5, R5, R4.reuse, RZ, 0x3c, !PT ;  /* 0x0000000405050212 */ /* 0x080fe200078e3cff */
[----:B--2---:R0:W-:Y:S04]  /*16260*/  STL [R1+0x1d14], R93 ;  /* 0x001d145d01007387 */ /* 0x0041e80000100800 */
[----:B0-----:R-:W2:Y:S04]  /*16270*/  LDL.LU R93, [R1+0x5bc] ;  /* 0x0005bc00015d7983 */ /* 0x001ea80000300800 */
[----:B------:R0:W-:Y:S02]  /*16280*/  STL [R1+0x17ac], R4 ;  /* 0x0017ac0401007387 */ /* 0x0001e40000100800 */
[----:B0-----:R-:W-:-:S04]  /*16290*/  @P0 LOP3.LUT R4, R5, R4, RZ, 0x3c, !PT ;  /* 0x0000000405040212 */ /* 0x001fc800078e3cff */
[----:B------:R-:W-:-:S05]  /*162a0*/  @P0 LOP3.LUT R5, R5, R4, RZ, 0x3c, !PT ;  /* 0x0000000405050212 */ /* 0x000fca00078e3cff */
[----:B------:R0:W2:Y:S01]  /*162b0*/  @P0 LDG.E.U8 R73, desc[UR20][R4.64] ;  /* 0x0000001404490981 */ /* 0x0000a2000c1e1100 */
[----:B------:R-:W-:Y:S01]  /*162c0*/  IMAD R7, R3, UR15, RZ ;  /* 0x0000000f03077c24 */ /* 0x000fe2000f8e02ff */
[----:B------:R-:W-:Y:S01]  /*162d0*/  SEL R6, R14, R77, !P1 ;  /* 0x0000004d0e067207 */ /* 0x000fe20004800000 */
[----:B------:R-:W1:Y:S03]  /*162e0*/  LDCU UR15, c[0x0][0x3b0] ;  /* 0x00007600ff0f77ac */ /* 0x000e660008000800 */
[----:B------:R-:W-:-:S04]  /*162f0*/  IADD3 R77, P6, PT, R7, R13, RZ ;  /* 0x0000000d074d7210 */ /* 0x000fc80007fde0ff */
[----:B0-----:R-:W-:Y:S01]  /*16300*/  LEA.HI.X.SX32 R4, R7, R12, 0x1, P6 ;  /* 0x0000000c07047211 */ /* 0x001fe200030f0eff */
[----:B------:R-:W-:Y:S01]  /*16310*/  STL [R1+0x17b8], R77 ;  /* 0x0017b84d01007387 */ /* 0x000fe20000100800 */
[----:B------:R-:W-:-:S03]  /*16320*/  PRMT R75, RZ, 0x7610, R75 ;  /* 0x00007610ff4b7816 */ /* 0x000fc6000000004b */
[----:B------:R-:W-:Y:S01]  /*16330*/  @P0 IMAD.MOV.U32 R5, RZ, RZ, R4 ;  /* 0x000000ffff050224 */ /* 0x000fe200078e0004 */
[----:B--2---:R0:W-:Y:S04]  /*16340*/  STL [R1+0x1d0c], R73 ;  /* 0x001d0c4901007387 */ /* 0x0041e80000100800 */
[----:B0-----:R-:W2:Y:S04]  /*16350*/  LDL.LU R73, [R1+0x5c0] ;  /* 0x0005c00001497983 */ /* 0x001ea80000300800 */
[----:B------:R0:W-:Y:S02]  /*16360*/  STL [R1+0x17b4], R4 ;  /* 0x0017b40401007387 */ /* 0x0001e40000100800 */
[----:B0-----:R-:W-:-:S05]  /*16370*/  @P0 IMAD.MOV.U32 R4, RZ, RZ, R77 ;  /* 0x000000ffff040224 */ /* 0x001fca00078e004d */
[----:B------:R0:W2:Y:S01]  /*16380*/  @P0 LDG.E.U8 R75, desc[UR20][R4.64] ;  /* 0x00000014044b0981 */ /* 0x0000a2000c1e1100 */
[----:B------:R-:W-:Y:S01]  /*16390*/  IMAD R8, R6, UR6, RZ ;  /* 0x0000000606087c24 */ /* 0x000fe2000f8e02ff */
[----:B------:R-:W-:Y:S01]  /*163a0*/  SEL R3, R14, R74, !P1 ;  /* 0x0000004a0e037207 */ /* 0x000fe20004800000 */
[----:B------:R-:W1:Y:S03]  /*163b0*/  LDCU UR6, c[0x0][0x3b0] ;  /* 0x00007600ff0677ac */ /* 0x000e660008000800 */
[----:B------:R-:W-:-:S04]  /*163c0*/  IADD3 R74, P6, PT, R8, R13, RZ ;  /* 0x0000000d084a7210 */ /* 0x000fc80007fde0ff */
[----:B0-----:R-:W-:Y:S01]  /*163d0*/  LEA.HI.X.SX32 R4, R8, R12, 0x1, P6 ;  /* 0x0000000c08047211 */ /* 0x001fe200030f0eff */
[----:B------:R-:W-:Y:S01]  /*163e0*/  IMAD.MOV.U32 R5, RZ, RZ, R74 ;  /* 0x000000ffff057224 */ /* 0x000fe200078e004a */
[----:B------:R0:W-:Y:S01]  /*163f0*/  STL [R1+0x17c0], R74 ;  /* 0x0017c04a01007387 */ /* 0x0001e20000100800 */
[----:B------:R-:W-:Y:S01]  /*16400*/  IMAD R6, R3, UR13, RZ ;  /* 0x0000000d03067c24 */ /* 0x000fe2000f8e02ff */
[----:B----4-:R-:W-:Y:S01]  /*16410*/  SEL R3, R14, R92, !P1 ;  /* 0x0000005c0e037207 */ /* 0x010fe20004800000 */
[----:B------:R-:W4:Y:S01]  /*16420*/  LDCU UR13, c[0x0][0x3b0] ;  /* 0x00007600ff0d77ac */ /* 0x000f220008000800 */
[-C--:B------:R-:W-:Y:S02]  /*16430*/  @P0 LOP3.LUT R5, R5, R4.reuse, RZ, 0x3c, !PT ;  /* 0x0000000405050212 */ /* 0x080fe400078e3cff */
[----:B------:R-:W-:Y:S02]  /*16440*/  PRMT R2, RZ, 0x7610, R2 ;  /* 0x00007610ff027816 */ /* 0x000fe40000000002 */
[----:B0-----:R-:W-:Y:S01]  /*16450*/  IADD3 R74, P6, PT, R6, R13, RZ ;  /* 0x0000000d064a7210 */ /* 0x001fe20007fde0ff */
[----:B------:R-:W-:Y:S01]  /*16460*/  IMAD R7, R3, UR5, RZ ;  /* 0x0000000503077c24 */ /* 0x000fe2000f8e02ff */
[----:B---3--:R-:W-:Y:S01]  /*16470*/  PRMT R0, RZ, 0x7610, R0 ;  /* 0x00007610ff007816 */ /* 0x008fe20000000000 */
[----:B------:R-:W0:Y:S02]  /*16480*/  LDCU UR5, c[0x0][0x3b0] ;  /* 0x00007600ff0577ac */ /* 0x000e240008000800 */
[----:B------:R-:W-:Y:S01]  /*16490*/  IMAD.MOV.U32 R3, RZ, RZ, R74 ;  /* 0x000000ffff037224 */ /* 0x000fe200078e004a */
[----:B--2---:R2:W-:Y:S04]  /*164a0*/  STL [R1+0x1d08], R75 ;  /* 0x001d084b01007387 */ /* 0x0045e80000100800 */
[----:B--2---:R-:W2:Y:S04]  /*164b0*/  LDL.LU R75, [R1+0x5c4] ;  /* 0x0005c400014b7983 */ /* 0x004ea80000300800 */
[----:B------:R-:W3:Y:S04]  /*164c0*/  LDL.LU R77, [R1+0x5c8] ;  /* 0x0005c800014d7983 */ /* 0x000ee80000300800 */
[----:B------:R-:W2:Y:S04]  /*164d0*/  LDL.LU R92, [R1+0x5cc] ;  /* 0x0005cc00015c7983 */ /* 0x000ea80000300800 */
[----:B------:R0:W-:Y:S02]  /*164e0*/  STL [R1+0x17bc], R4 ;  /* 0x0017bc0401007387 */ /* 0x0001e40000100800 */
[----:B0-----:R-:W-:-:S04]  /*164f0*/  @P0 LOP3.LUT R4, R5, R4, RZ, 0x3c, !PT ;  /* 0x0000000405040212 */ /* 0x001fc800078e3cff */
[----:B------:R-:W-:Y:S01]  /*16500*/  @P0 LOP3.LUT R5, R5, R4, RZ, 0x3c, !PT ;  /* 0x0000000405050212 */ /* 0x000fe200078e3cff */
[----:B------:R0:W-:Y:S04]  /*16510*/  STL [R1+0x17c8], R74 ;  /* 0x0017c84a01007387 */ /* 0x0001e80000100800 */
[----:B------:R1:W2:Y:S01]  /*16520*/  @P0 LDG.E.U8 R2, desc[UR20][R4.64] ;  /* 0x0000001404020981 */ /* 0x0002a2000c1e1100 */
[----:B0-----:R-:W-:Y:S01]  /*16530*/  LEA.HI.X.SX32 R74, R6, R12, 0x1, P6 ;  /* 0x0000000c064a7211 */ /* 0x001fe200030f0eff */
[----:B------:R-:W-:-:S04]  /*16540*/  IMAD.MOV.U32 R6, RZ, RZ, R3 ;  /* 0x000000ffff067224 */ /* 0x000fc800078e0003 */
[----:B-1----:R-:W-:Y:S02]  /*16550*/  IMAD.MOV.U32 R5, RZ, RZ, R74 ;  /* 0x000000ffff057224 */ /* 0x002fe400078e004a */
[----:B------:R-:W-:-:S05]  /*16560*/  @P0 IMAD.MOV.U32 R4, RZ, RZ, R6 ;  /* 0x000000ffff040224 */ /* 0x000fca00078e0006 */
[----:B------:R0:W3:Y:S01]  /*16570*/  @P0 LDG.E.U8 R0, desc[UR20][R4.64] ;  /* 0x0000001404000981 */ /* 0x0000e2000c1e1100 */
[----:B------:R-:W-:-:S05]  /*16580*/  SEL R3, R14, R93, !P1 ;  /* 0x0000005d0e037207 */ /* 0x000fca0004800000 */
[----:B------:R-:W-:Y:S01]  /*16590*/  IMAD R6, R3, UR6, RZ ;  /* 0x0000000603067c24 */ /* 0x000fe2000f8e02ff */
[----:B------:R-:W-:Y:S01]  /*165a0*/  PRMT R71, RZ, 0x7610, R71 ;  /* 0x00007610ff477816 */ /* 0x000fe20000000047 */
[----:B------:R-:W1:Y:S01]  /*165b0*/  LDCU UR6, c[0x0][0x3b0] ;  /* 0x00007600ff0677ac */ /* 0x000e620008000800 */
[----:B------:R-:W-:Y:S02]  /*165c0*/  SEL R3, R14, R73, !P1 ;  /* 0x000000490e037207 */ /* 0x000fe40004800000 */
[----:B------:R-:W-:Y:S01]  /*165d0*/  PRMT R8, RZ, 0x7610, R8 ;  /* 0x00007610ff087816 */ /* 0x000fe20000000008 */
[----:B--2---:R2:W-:Y:S04]  /*165e0*/  STL [R1+0x1d04], R2 ;  /* 0x001d040201007387 */ /* 0x0045e80000100800 */
[----:B--2---:R-:W2:Y:S04]  /*165f0*/  LDL.LU R2, [R1+0x2af0] ;  /* 0x002af00001027983 */ /* 0x004ea80000300800 */
[----:B------:R0:W-:Y:S04]  /*16600*/  STL [R1+0x17c4], R74 ;  /* 0x0017c44a01007387 */ /* 0x0001e80000100800 */
[----:B------:R-:W2:Y:S01]  /*16610*/  LDL.LU R93, [R1+0x5d0] ;  /* 0x0005d000015d7983 */ /* 0x000ea20000300800 */
[----:B0-----:R-:W-:-:S04]  /*16620*/  IADD3 R74, P6, PT, R7, R13, RZ ;  /* 0x0000000d074a7210 */ /* 0x001fc80007fde0ff */
[----:B------:R-:W-:Y:S01]  /*16630*/  LEA.HI.X.SX32 R7, R7, R12, 0x1, P6 ;  /* 0x0000000c07077211 */ /* 0x000fe200030f0eff */
[----:B------:R-:W-:Y:S01]  /*16640*/  @P0 IMAD.MOV.U32 R4, RZ, RZ, R74 ;  /* 0x000000ffff040224 */ /* 0x000fe200078e004a */
[----:B------:R-:W-:Y:S01]  /*16650*/  IADD3 R73, P6, PT, R6, R13, RZ ;  /* 0x0000000d06497210 */ /* 0x000fe20007fde0ff */
[----:B---3--:R0:W-:Y:S02]  /*16660*/  STL [R1+0x1d00], R0 ;  /* 0x001d000001007387 */ /* 0x0081e40000100800 */
[----:B------:R-:W-:-:S05]  /*16670*/  @P0 IMAD.MOV.U32 R5, RZ, RZ, R7 ;  /* 0x000000ffff050224 */ /* 0x000fca00078e0007 */
[----:B------:R3:W2:Y:S04]  /*16680*/  @P0 LDG.E.U8 R71, desc[UR20][R4.64] ;  /* 0x0000001404470981 */ /* 0x0006a8000c1e1100 */
[----:B0-----:R-:W2:Y:S04]  /*16690*/  LDL.LU R0, [R1+0x2aec] ;  /* 0x002aec0001007983 */ /* 0x001ea80000300800 */
[----:B------:R0:W-:Y:S01]  /*166a0*/  STL [R1+0x17d0], R74 ;  /* 0x0017d04a01007387 */ /* 0x0001e20000100800 */
[----:B---3--:R-:W-:Y:S01]  /*166b0*/  @P0 IMAD.MOV.U32 R4, RZ, RZ, R73 ;  /* 0x000000ffff040224 */ /* 0x008fe200078e0049 */
[----:B0-----:R-:W-:-:S05]  /*166c0*/  LEA.HI.X.SX32 R74, R6, R12, 0x1, P6 ;  /* 0x0000000c064a7211 */ /* 0x001fca00030f0eff */
[----:B------:R-:W-:-:S05]  /*166d0*/  @P0 IMAD.MOV.U32 R5, RZ, RZ, R74 ;  /* 0x000000ffff050224 */ /* 0x000fca00078e004a */
[----:B------:R0:W3:Y:S04]  /*166e0*/  @P0 LDG.E.U8 R8, desc[UR20][R4.64] ;  /* 0x0000001404080981 */ /* 0x0000e8000c1e1100 */
[----:B------:R4:W-:Y:S04]  /*166f0*/  STL [R1+0x17cc], R7 ;  /* 0x0017cc0701007387 */ /* 0x0009e80000100800 */
[----:B------:R-:W-:Y:S01]  /*16700*/  STL [R1+0x17d8], R73 ;  /* 0x0017d84901007387 */ /* 0x000fe20000100800 */
[----:B----4-:R-:W-:-:S03]  /*16710*/  IMAD R7, R3, UR13, RZ ;  /* 0x0000000d03077c24 */ /* 0x010fc6000f8e02ff */
[----:B------:R-:W-:Y:S01]  /*16720*/  STL [R1+0x17d4], R74 ;  /* 0x0017d44a01007387 */ /* 0x000fe20000100800 */
[----:B--2---:R-:W-:-:S03]  /*16730*/  PRMT R0, RZ, 0x7610, R0 ;  /* 0x00007610ff007816 */ /* 0x004fc60000000000 */
[----:B------:R2:W-:Y:S01]  /*16740*/  STL [R1+0x1cfc], R71 ;  /* 0x001cfc4701007387 */ /* 0x0005e20000100800 */
[----:B------:R-:W-:Y:S01]  /*16750*/  SEL R6, R14, R75, !P1 ;  /* 0x0000004b0e067207 */ /* 0x000fe20004800000 */
[----:B------:R-:W4:Y:S01]  /*16760*/  LDCU UR13, c[0x0][0x3b0] ;  /* 0x00007600ff0d77ac */ /* 0x000f220008000800 */
[----:B--2---:R-:W-:-:S04]  /*16770*/  IADD3 R71, P6, PT, R7, R13, RZ ;  /* 0x0000000d07477210 */ /* 0x004fc80007fde0ff */
[----:B0-----:R-:W-:Y:S01]  /*16780*/  LEA.HI.X.SX32 R4, R7, R12, 0x1, P6 ;  /* 0x0000000c07047211 */ /* 0x001fe200030f0eff */
[----:B------:R-:W-:Y:S04]  /*16790*/  STL [R1+0x17e0], R71 ;  /* 0x0017e04701007387 */ /* 0x000fe80000100800 */
[----:B------:R-:W-:Y:S01]  /*167a0*/  @P0 IMAD.MOV.U32 R5, RZ, RZ, R4 ;  /* 0x000000ffff050224 */ /* 0x000fe200078e0004 */
[----:B---3--:R-:W-:Y:S04]  /*167b0*/  STL [R1+0x1cb8], R8 ;  /* 0x001cb80801007387 */ /* 0x008fe80000100800 */
[----:B------:R0:W-:Y:S02]  /*167c0*/  STL [R1+0x17dc], R4 ;  /* 0x0017dc0401007387 */ /* 0x0001e40000100800 */
[----:B0-----:R-:W-:-:S05]  /*167d0*/  @P0 IMAD.MOV.U32 R4, RZ, RZ, R71 ;  /* 0x000000ffff040224 */ /* 0x001fca00078e0047 */
[----:B------:R0:W2:Y:S01]  /*167e0*/  @P0 LDG.E.U8 R0, desc[UR20][R4.64] ;  /* 0x0000001404000981 */ /* 0x0000a2000c1e1100 */
[----:B------:R-:W-:Y:S01]  /*167f0*/  IMAD R8, R6, UR5, RZ ;  /* 0x0000000506087c24 */ /* 0x000fe2000f8e02ff */
[----:B------:R-:W-:Y:S01]  /*16800*/  SEL R6, R14, R92, !P1 ;  /* 0x0000005c0e067207 */ /* 0x000fe20004800000 */
[----:B------:R-:W3:Y:S03]  /*16810*/  LDCU UR5, c[0x0][0x3b0] ;  /* 0x00007600ff0577ac */ /* 0x000ee60008000800 */
[----:B------:R-:W-:Y:S02]  /*16820*/  IADD3 R73, P6, PT, R8, R13, RZ ;  /* 0x0000000d08497210 */ /* 0x000fe40007fde0ff */
[----:B------:R-:W-:Y:S02]  /*16830*/  SEL R3, R14, R77, !P1 ;  /* 0x0000004d0e037207 */ /* 0x000fe40004800000 */
[----:B0-----:R-:W-:Y:S01]  /*16840*/  LEA.HI.X.SX32 R4, R8, R12, 0x1, P6 ;  /* 0x0000000c08047211 */ /* 0x001fe200030f0eff */
[----:B------:R-:W-:Y:S04]  /*16850*/  STL [R1+0x17e8], R73 ;  /* 0x0017e84901007387 */ /* 0x000fe80000100800 */
[----:B------:R-:W3:Y:S01]  /*16860*/  LDL.LU R92, [R1+0x5d8] ;  /* 0x0005d800015c7983 */ /* 0x000ee20000300800 */
[----:B------:R-:W-:-:S03]  /*16870*/  PRMT R72, RZ, 0x7610, R72 ;  /* 0x00007610ff487816 */ /* 0x000fc60000000048 */
[----:B------:R-:W3:Y:S01]  /*16880*/  LDL.LU R77, [R1+0x5dc] ;  /* 0x0005dc00014d7983 */ /* 0x000ee20000300800 */
[----:B------:R-:W-:Y:S02]  /*16890*/  @P0 IMAD.MOV.U32 R5, RZ, RZ, R4 ;  /* 0x000000ffff050224 */ /* 0x000fe400078e0004 */
[----:B-1----:R-:W-:Y:S01]  /*168a0*/  IMAD R7, R3, UR6, RZ ;  /* 0x0000000603077c24 */ /* 0x002fe2000f8e02ff */
[----:B------:R-:W-:Y:S01]  /*168b0*/  PRMT R2, RZ, 0x7610, R2 ;  /* 0x00007610ff027816 */ /* 0x000fe20000000002 */
[----:B------:R-:W-:Y:S01]  /*168c0*/  IMAD R6, R6, UR15, RZ ;  /* 0x0000000f06067c24 */ /* 0x000fe2000f8e02ff */
[----:B--2---:R0:W-:Y:S02]  /*168d0*/  STL [R1+0x1cf8], R0 ;  /* 0x001cf80001007387 */ /* 0x0041e40000100800 */
[----:B------:R-:W-:Y:S01]  /*168e0*/  IADD3 R75, P6, PT, R7, R13, RZ ;  /* 0x0000000d074b7210 */ /* 0x000fe20007fde0ff */
[----:B------:R-:W1:Y:S01]  /*168f0*/  LDCU UR6, c[0x0][0x3b0] ;  /* 0x00007600ff0677ac */ /* 0x000e620008000800 */
[----:B------:R-:W-:-:S02]  /*16900*/  SEL R3, R14, R93, !P1 ;  /* 0x0000005d0e037207 */ /* 0x000fc40004800000 */
[----:B------:R-:W-:Y:S01]  /*16910*/  PRMT R8, RZ, 0x7610, R8 ;  /* 0x00007610ff087816 */ /* 0x000fe20000000008 */
[----:B------:R-:W2:Y:S01]  /*16920*/  LDCU UR15, c[0x0][0x3b0] ;  /* 0x00007600ff0f77ac */ /* 0x000ea20008000800 */
[----:B0-----:R-:W2:Y:S04]  /*16930*/  LDL.LU R0, [R1+0x5e0] ;  /* 0x0005e00001007983 */ /* 0x001ea80000300800 */
[----:B------:R0:W-:Y:S02]  /*16940*/  STL [R1+0x17e4], R4 ;  /* 0x0017e40401007387 */ /* 0x0001e40000100800 */
[----:B0-----:R-:W-:-:S05]  /*16950*/  @P0 IMAD.MOV.U32 R4, RZ, RZ, R73 ;  /* 0x000000ffff040224 */ /* 0x001fca00078e0049 */
[----:B------:R0:W2:Y:S01]  /*16960*/  @P0 LDG.E.U8 R72, desc[UR20][R4.64] ;  /* 0x0000001404480981 */ /* 0x0000a2000c1e1100 */
[----:B------:R-:W-:Y:S01]  /*16970*/  LEA.HI.X.SX32 R71, R7, R12, 0x1, P6 ;  /* 0x0000000c07477211 */ /* 0x000fe200030f0eff */
[----:B0-----:R-:W-:-:S04]  /*16980*/  @P0 IMAD.MOV.U32 R4, RZ, RZ, R75 ;  /* 0x000000ffff040224 */ /* 0x001fc800078e004b */
[----:B------:R-:W-:-:S05]  /*16990*/  @P0 IMAD.MOV.U32 R5, RZ, RZ, R71 ;  /* 0x000000ffff050224 */ /* 0x000fca00078e0047 */
[----:B------:R0:W3:Y:S01]  /*169a0*/  @P0 LDG.E.U8 R2, desc[UR20][R4.64] ;  /* 0x0000001404020981 */ /* 0x0000e2000c1e1100 */
[C---:B------:R-:W-:Y:S01]  /*169b0*/  IADD3 R74, P6, PT, R6.reuse, R13, RZ ;  /* 0x0000000d064a7210 */ /* 0x040fe20007fde0ff */
[----:B----4-:R-:W-:Y:S02]  /*169c0*/  IMAD R3, R3, UR13, RZ ;  /* 0x0000000d03037c24 */ /* 0x010fe4000f8e02ff */
[----:B------:R-:W-:Y:S01]  /*169d0*/  STL [R1+0x17f0], R75 ;  /* 0x0017f04b01007387 */ /* 0x000fe20000100800 */
[----:B------:R-:W-:Y:S01]  /*169e0*/  LEA.HI.X.SX32 R6, R6, R12, 0x1, P6 ;  /* 0x0000000c06067211 */ /* 0x000fe200030f0eff */
[----:B------:R-:W4:Y:S02]  /*169f0*/  LDCU UR13, c[0x0][0x3b0] ;  /* 0x00007600ff0d77ac */ /* 0x000f240008000800 */
[----:B------:R-:W-:Y:S04]  /*16a00*/  STL [R1+0x17ec], R71 ;  /* 0x0017ec4701007387 */ /* 0x000fe80000100800 */
[----:B------:R-:W-:Y:S04]  /*16a10*/  STL [R1+0x17f8], R74 ;  /* 0x0017f84a01007387 */ /* 0x000fe80000100800 */
[----:B------:R-:W4:Y:S01]  /*16a20*/  LDL.LU R93, [R1+0x8c] ;  /* 0x00008c00015d7983 */ /* 0x000f220000300800 */
[----:B------:R-:W-:Y:S01]  /*16a30*/  PRMT R7, RZ, 0x7610, R7 ;  /* 0x00007610ff077816 */ /* 0x000fe20000000007 */
[----:B0-----:R-:W-:-:S02]  /*16a40*/  @P0 IMAD.MOV.U32 R4, RZ, RZ, R74 ;  /* 0x000000ffff040224 */ /* 0x001fc400078e004a */
[----:B------:R-:W-:-:S05]  /*16a50*/  @P0 IMAD.MOV.U32 R5, RZ, RZ, R6 ;  /* 0x000000ffff050224 */ /* 0x000fca00078e0006 */
[----:B------:R0:W4:Y:S04]  /*16a60*/  @P0 LDG.E.U8 R7, desc[UR20][R4.64] ;  /* 0x0000001404070981 */ /* 0x000128000c1e1100 */
[----:B--2---:R2:W-:Y:S04]  /*16a70*/  STL [R1+0x1cf0], R72 ;  /* 0x001cf04801007387 */ /* 0x0045e80000100800 */
[----:B------:R-:W-:Y:S01]  /*16a80*/  STL [R1+0x17f4], R6 ;  /* 0x0017f40601007387 */ /* 0x000fe20000100800 */
[----:B--2---:R-:W-:-:S04]  /*16a90*/  IADD3 R72, P6, PT, R3, R13, RZ ;  /* 0x0000000d03487210 */ /* 0x004fc80007fde0ff */
[----:B------:R-:W-:Y:S01]  /*16aa0*/  LEA.HI.X.SX32 R73, R3, R12, 0x1, P6 ;  /* 0x0000000c03497211 */ /* 0x000fe200030f0eff */
[----:B------:R-:W-:Y:S04]  /*16ab0*/  STL [R1+0x1800], R72 ;  /* 0x0018004801007387 */ /* 0x000fe80000100800 */
[----:B------:R-:W2:Y:S01]  /*16ac0*/  LDL.LU R3, [R1+0x5d4] ;  /* 0x0005d40001037983 */ /* 0x000ea20000300800 */
[----:B0-----:R-:W-:Y:S02]  /*16ad0*/  @P0 IMAD.MOV.U32 R4, RZ, RZ, R72 ;  /* 0x000000ffff040224 */ /* 0x001fe400078e0048 */
[----:B------:R-:W-:Y:S01]  /*16ae0*/  @P0 IMAD.MOV.U32 R5, RZ, RZ, R73 ;  /* 0x000000ffff050224 */ /* 0x000fe200078e0049 */
[----:B------:R-:W2:Y:S04]  /*16af0*/  LDL.LU R71, [R1+0x2ae8] ;  /* 0x002ae80001477983 */ /* 0x000ea80000300800 */
[----:B------:R-:W2:Y:S04]  /*16b00*/  LDL.LU R75, [R1+0x2ae4] ;  /* 0x002ae400014b7983 */ /* 0x000ea80000300800 */
[----:B---3--:R0:W-:Y:S04]  /*16b10*/  STL [R1+0x1cec], R2 ;  /* 0x001cec0201007387 */ /* 0x0081e80000100800 */
[----:B------:R3:W2:Y:S04]  /*16b20*/  @P0 LDG.E.U8 R8, desc[UR20][R4.64] ;  /* 0x0000001404080981 */ /* 0x0006a8000c1e1100 */
[----:B0-----:R-:W2:Y:S01]  /*16b30*/  LDL.LU R2, [R1+0x2ae0] ;  /* 0x002ae00001027983 */ /* 0x001ea20000300800 */
[----:B------:R-:W-:-:S03]  /*16b40*/  ISETP.GT.U32.AND P6, PT, R15, R16, PT ;  /* 0x000000100f00720c */ /* 0x000fc60003fc4070 */
[----:B------:R-:W-:Y:S01]  /*16b50*/  STL [R1+0x17fc], R73 ;  /* 0x0017fc4901007387 */ /* 0x000fe20000100800 */
[----:B------:R-:W-:-:S03]  /*16b60*/  SEL R6, R14, R92, !P1 ;  /* 0x0000005c0e067207 */ /* 0x000fc60004800000 */
[----:B----4-:R0:W-:Y:S02]  /*16b70*/  STL [R1+0x1ce8], R7 ;  /* 0x001ce80701007387 */ /* 0x0101e40000100800 */
[----:B-1----:R-:W-:Y:S01]  /*16b80*/  IMAD R6, R6, UR6, RZ ;  /* 0x0000000606067c24 */ /* 0x002fe2000f8e02ff */
[----:B---3--:R-:W-:Y:S01]  /*16b90*/  SEL R4, R14, R0, !P1 ;  /* 0x000000000e047207 */ /* 0x008fe20004800000 */
[----:B------:R-:W3:Y:S01]  /*16ba0*/  LDL.LU R92, [R1+0x78] ;  /* 0x00007800015c7983 */ /* 0x000ee20000300800 */
[----:B------:R-:W1:Y:S01]  /*16bb0*/  LDCU UR6, c[0x0][0x3b0] ;  /* 0x00007600ff0677ac */ /* 0x000e620008000800 */
[----:B------:R-:W-:Y:S01]  /*16bc0*/  @!P6 IMAD.IADD R16, R16, 0x1, -R15 ;  /* 0x000000011010e824 */ /* 0x000fe200078e0a0f */
[----:B--2---:R-:W-:-:S05]  /*16bd0*/  SEL R3, R14, R3, !P1 ;  /* 0x000000030e037207 */ /* 0x004fca0004800000 */
[----:B0-----:R-:W-:Y:S01]  /*16be0*/  IMAD R7, R3, UR5, RZ ;  /* 0x0000000503077c24 */ /* 0x001fe2000f8e02ff */
[----:B------:R-:W-:Y:S01]  /*16bf0*/  SEL R3, R14, R77, !P1 ;  /* 0x0000004d0e037207 */ /* 0x000fe20004800000 */
[----:B------:R-:W0:Y:S03]  /*16c00*/  LDCU UR5, c[0x0][0x3b0] ;  /* 0x00007600ff0577ac */ /* 0x000e260008000800 */
[----:B------:R-:W-:Y:S01]  /*16c10*/  IADD3 R72, P6, PT, R7, R13, RZ ;  /* 0x0000000d07487210 */ /* 0x000fe20007fde0ff */
[----:B------:R-:W-:-:S03]  /*16c20*/  IMAD R5, R3, UR13, RZ ;  /* 0x0000000d03057c24 */ /* 0x000fc6000f8e02ff */
[-C--:B------:R-:W-:Y:S01]  /*16c30*/  LEA.HI.X.SX32 R77, R7, R12.reuse, 0x1, P6 ;  /* 0x0000000c074d7211 */ /* 0x080fe200030f0eff */
[----:B------:R-:W-:Y:S01]  /*16c40*/  STL [R1+0x1808], R72 ;  /* 0x0018084801007387 */ /* 0x000fe20000100800 */
[-C--:B------:R-:W-:Y:S01]  /*16c50*/  IADD3 R0, P6, PT, R6, R13.reuse, RZ ;  /* 0x0000000d06007210 */ /* 0x080fe20007fde0ff */
[----:B------:R-:W-:Y:S01]  /*16c60*/  IMAD R7, R4, UR15, RZ ;  /* 0x0000000f04077c24 */ /* 0x000fe2000f8e02ff */
[----:B------:R-:W-:Y:S01]  /*16c70*/  PRMT R2, RZ, 0x7610, R2 ;  /* 0x00007610ff027816 */ /* 0x000fe20000000002 */
[----:B------:R-:W-:Y:S01]  /*16c80*/  STL [R1+0x1804], R77 ;  /* 0x0018044d01007387 */ /* 0x000fe20000100800 */
[----:B------:R-:W-:Y:S01]  /*16c90*/  LEA.HI.X.SX32 R74, R6, R12, 0x1, P6 ;  /* 0x0000000c064a7211 */ /* 0x000fe200030f0eff */
[----:B------:R-:W-:Y:S01]  /*16ca0*/  @P0 IMAD.MOV.U32 R4, RZ, RZ, R72 ;  /* 0x000000ffff040224 */ /* 0x000fe200078e0048 */
[----:B------:R-:W-:Y:S01]  /*16cb0*/  IADD3 R73, P6, PT, R5, R13, RZ ;  /* 0x0000000d05497210 */ /* 0x000fe20007fde0ff */
[----:B------:R2:W-:Y:S01]  /*16cc0*/  STL [R1+0x1ce4], R8 ;  /* 0x001ce40801007387 */ /* 0x0005e20000100800 */
[----:B------:R-:W-:Y:S01]  /*16cd0*/  SEL R3, R14, R93, !P1 ;  /* 0x0000005d0e037207 */ /* 0x000fe20004800000 */
[----:B------:R-:W4:Y:S01]  /*16ce0*/  LDCU UR13, c[0x0][0x3b0] ;  /* 0x00007600ff0d77ac */ /* 0x000f220008000800 */
[----:B------:R-:W-:-:S02]  /*16cf0*/  PRMT R75, RZ, 0x7610, R75 ;  /* 0x00007610ff4b7816 */ /* 0x000fc4000000004b */
[----:B------:R-:W-:Y:S01]  /*16d00*/  PRMT R71, RZ, 0x7610, R71 ;  /* 0x00007610ff477816 */ /* 0x000fe20000000047 */
[----:B------:R-:W0:Y:S01]  /*16d10*/  LDCU UR15, c[0x0][0x3b0] ;  /* 0x00007600ff0f77ac */ /* 0x000e220008000800 */
[----:B--2---:R-:W-:Y:S01]  /*16d20*/  SHF.R.S32.HI R8, RZ, 0x1f, R5 ;  /* 0x0000001fff087819 */ /* 0x004fe20000011405 */
[----:B------:R-:W-:-:S05]  /*16d30*/  @P0 IMAD.MOV.U32 R5, RZ, RZ, R77 ;  /* 0x000000ffff050224 */ /* 0x000fca00078e004d */
[----:B------:R2:W3:Y:S01]  /*16d40*/  @P0 LDG.E.U8 R2, desc[UR20][R4.64] ;  /* 0x0000001404020981 */ /* 0x0004e2000c1e1100 */
[----:B------:R-:W-:Y:S01]  /*16d50*/  IMAD.X R72, R8, 0x1, R12, P6 ;  /* 0x0000000108487824 */ /* 0x000fe200030e060c */
[----:B------:R-:W-:Y:S02]  /*16d60*/  IADD3 R93, P6, PT, R7, R13, RZ ;  /* 0x0000000d075d7210 */ /* 0x000fe40007fde0ff */
[----:B------:R0:W-:Y:S04]  /*16d70*/  STL [R1+0x1810], R0 ;  /* 0x0018100001007387 */ /* 0x0001e80000100800 */
[----:B------:R-:W-:Y:S01]  /*16d80*/  STL [R1+0x180c], R74 ;  /* 0x00180c4a01007387 */ /* 0x000fe20000100800 */
[----:B--2---:R-:W-:Y:S01]  /*16d90*/  IMAD.MOV.U32 R5, RZ, RZ, R0 ;  /* 0x000000ffff057224 */ /* 0x004fe200078e0000 */
[----:B------:R-:W-:-:S02]  /*16da0*/  SHF.R.S32.HI R4, RZ, 0x1f, R7 ;  /* 0x0000001fff047819 */ /* 0x000fc40000011407 */
[----:B------:R-:W2:Y:S04]  /*16db0*/  LDL.LU R77, [R1+0x3c] ;  /* 0x00003c00014d7983 */ /* 0x000ea80000300800 */
[----:B------:R-:W-:Y:S04]  /*16dc0*/  STL [R1+0x1818], R73 ;  /* 0x0018184901007387 */ /* 0x000fe80000100800 */
[----:B0-----:R-:W2:Y:S04]  /*16dd0*/  LDL.LU R0, [R1+0x34] ;  /* 0x0000340001007983 */ /* 0x001ea80000300800 */
[----:B------:R-:W-:Y:S04]  /*16de0*/  STL [R1+0x1814], R72 ;  /* 0x0018144801007387 */ /* 0x000fe80000100800 */
[----:B------:R-:W-:Y:S01]  /*16df0*/  STL [R1+0x1820], R93 ;  /* 0x0018205d01007387 */ /* 0x000fe20000100800 */
[----:B------:R-:W-:-:S03]  /*16e00*/  PRMT R7, RZ, 0x7610, R7 ;  /* 0x00007610ff077816 */ /* 0x000fc60000000007 */
[----:B---3--:R0:W-:Y:S02]  /*16e10*/  STL [R1+0x1ce0], R2 ;  /* 0x001ce00201007387 */ /* 0x0081e40000100800 */
[----:B0-----:R-:W-:Y:S02]  /*16e20*/  IMAD.X R2, R4, 0x1, R12, P6 ;  /* 0x0000000104027824 */ /* 0x001fe400030e060c */
[----:B------:R-:W-:-:S05]  /*16e30*/  IMAD.MOV.U32 R4, RZ, RZ, R74 ;  /* 0x000000ffff047224 */ /* 0x000fca00078e004a */
[----:B------:R-:W-:-:S04]  /*16e40*/  @P0 LOP3.LUT R5, R5, R4, RZ, 0x3c, !PT ;  /* 0x0000000405050212 */ /* 0x000fc800078e3cff */
[----:B------:R-:W-:-:S04]  /*16e50*/  @P0 LOP3.LUT R4, R5, R4, RZ, 0x3c, !PT ;  /* 0x0000000405040212 */ /* 0x000fc800078e3cff */
[----:B------:R-:W-:-:S05]  /*16e60*/  @P0 LOP3.LUT R5, R5, R4, RZ, 0x3c, !PT ;  /* 0x0000000405050212 */ /* 0x000fca00078e3cff */
[----:B------:R0:W3:Y:S02]  /*16e70*/  @P0 LDG.E.U8 R7, desc[UR20][R4.64] ;  /* 0x0000001404070981 */ /* 0x0000e4000c1e1100 */
[----:B0-----:R-:W-:Y:S02]  /*16e80*/  @P0 IMAD.MOV.U32 R4, RZ, RZ, R73 ;  /* 0x000000ffff040224 */ /* 0x001fe400078e0049 */
[----:B------:R-:W-:-:S05]  /*16e90*/  @P0 IMAD.MOV.U32 R5, RZ, RZ, R72 ;  /* 0x000000ffff050224 */ /* 0x000fca00078e0048 */
[----:B------:R-:W2:Y:S01]  /*16ea0*/  @P0 LDG.E.U8 R75, desc[UR20][R4.64] ;  /* 0x00000014044b0981 */ /* 0x000ea2000c1e1100 */
[----:B------:R-:W-:Y:S01]  /*16eb0*/  IMAD R3, R3, UR16, RZ ;  /* 0x0000001003037c24 */ /* 0x000fe2000f8e02ff */
[----:B------:R-:W-:Y:S01]  /*16ec0*/  PRMT R70, RZ, 0x7610, R70 ;  /* 0x00007610ff467816 */ /* 0x000fe20000000046 */
[----:B------:R-:W0:Y:S03]  /*16ed0*/  LDCU.64 UR16, c[0x0][0x380] ;  /* 0x00007000ff1077ac */ /* 0x000e260008000a00 */
[----:B------:R-:W-:Y:S02]  /*16ee0*/  IADD3 R74, P6, PT, R3, R13, RZ ;  /* 0x0000000d034a7210 */ /* 0x000fe40007fde0ff */
[----:B------:R-:W-:Y:S02]  /*16ef0*/  SHF.R.S32.HI R6, RZ, 0x1f, R3 ;  /* 0x0000001fff067819 */ /* 0x000fe40000011403 */
[----:B------:R-:W4:Y:S04]  /*16f00*/  LDL.LU R3, [R1+0x84] ;  /* 0x0000840001037983 */ /* 0x000f280000300800 */
[----:B------:R-:W-:Y:S04]  /*16f10*/  STL [R1+0x181c], R2 ;  /* 0x00181c0201007387 */ /* 0x000fe80000100800 */
[----:B------:R-:W-:Y:S04]  /*16f20*/  STL [R1+0x1828], R74 ;  /* 0x0018284a01007387 */ /* 0x000fe80000100800 */
[----:B---3--:R-:W-:Y:S04]  /*16f30*/  STL [R1+0x1cdc], R7 ;  /* 0x001cdc0701007387 */ /* 0x008fe80000100800 */
[----:B------:R-:W3:Y:S04]  /*16f40*/  LDL.LU R72, [R1+0x2adc] ;  /* 0x002adc0001487983 */ /* 0x000ee80000300800 */
[----:B------:R-:W3:Y:S04]  /*16f50*/  LDL.LU R73, [R1+0x2ad8] ;  /* 0x002ad80001497983 */ /* 0x000ee80000300800 */
[----:B--2---:R2:W-:Y:S04]  /*16f60*/  STL [R1+0x1c98], R75 ;  /* 0x001c984b01007387 */ /* 0x0045e80000100800 */
[----:B--2---:R-:W2:Y:S01]  /*16f70*/  LDL.LU R75, [R1+0x2ad4] ;  /* 0x002ad400014b7983 */ /* 0x004ea20000300800 */
[----:B------:R-:W-:-:S02]  /*16f80*/  @P0 IMAD.MOV.U32 R4, RZ, RZ, R93 ;  /* 0x000000ffff040224 */ /* 0x000fc400078e005d */
[----:B------:R-:W-:Y:S02]  /*16f90*/  @P0 IMAD.MOV.U32 R5, RZ, RZ, R2 ;  /* 0x000000ffff050224 */ /* 0x000fe400078e0002 */
[----:B------:R-:W-:Y:S01]  /*16fa0*/  IMAD.X R7, R6, 0x1, R12, P6 ;  /* 0x0000000106077824 */ /* 0x000fe200030e060c */
[----:B------:R-:W-:-:S04]  /*16fb0*/  PRMT R6, RZ, 0x7610, R6 ;  /* 0x00007610ff067816 */ /* 0x000fc80000000006 */
[----:B------:R0:W-:Y:S04]  /*16fc0*/  STL [R1+0x1824], R7 ;  /* 0x0018240701007387 */ /* 0x0001e80000100800 */
[----:B------:R-:W3:Y:S01]  /*16fd0*/  LDL.LU R2, [R1+0x2ad0] ;  /* 0x002ad00001027983 */ /* 0x000ee20000300800 */
[----:B--2---:R-:W-:-:S03]  /*16fe0*/  PRMT R75, RZ, 0x7610, R75 ;  /* 0x00007610ff4b7816 */ /* 0x004fc6000000004b */
[----:B------:R-:W2:Y:S04]  /*16ff0*/  LDL.LU R93, [R1+0x38] ;  /* 0x00003800015d7983 */ /* 0x000ea80000300800 */
[----:B------:R0:W2:Y:S02]  /*17000*/  @P0 LDG.E.U8 R75, desc[UR20][R4.64] ;  /* 0x00000014044b0981 */ /* 0x0000a4000c1e1100 */
[----:B0-----:R-:W-:Y:S02]  /*17010*/  @P0 IMAD.MOV.U32 R4, RZ, RZ, R74 ;  /* 0x000000ffff040224 */ /* 0x001fe400078e004a */
[----:B------:R-:W-:-:S05]  /*17020*/  @P0 IMAD.MOV.U32 R5, RZ, RZ, R7 ;  /* 0x000000ffff050224 */ /* 0x000fca00078e0007 */
[----:B------:R0:W2:Y:S01]  /*17030*/  @P0 LDG.E.U8 R6, desc[UR20][R4.64] ;  /* 0x0000001404060981 */ /* 0x0000a2000c1e1100 */
[----:B------:R-:W-:Y:S02]  /*17040*/  ISETP.GT.U32.AND P6, PT, R15, R92, PT ;  /* 0x0000005c0f00720c */ /* 0x000fe40003fc4070 */
[----:B----4-:R-:W-:-:S05]  /*17050*/  SEL R3, R14, R3, !P1 ;  /* 0x000000030e037207 */ /* 0x010fca0004800000 */
[----:B0-----:R-:W-:Y:S01]  /*17060*/  IMAD R5, R3, UR5, RZ ;  /* 0x0000000503057c24 */ /* 0x001fe2000f8e02ff */
[----:B------:R-:W-:Y:S01]  /*17070*/  SEL R4, R14, R77, !P1 ;  /* 0x0000004d0e047207 */ /* 0x000fe20004800000 */
[----:B------:R-:W4:Y:S01]  /*17080*/  LDL.LU R3, [R1+0x48] ;  /* 0x0000480001037983 */ /* 0x000f220000300800 */
[----:B---3--:R-:W-:-:S03]  /*17090*/  PRMT R2, RZ, 0x7610, R2 ;  /* 0x00007610ff027816 */ /* 0x008fc60000000002 */
[----:B------:R-:W-:Y:S01]  /*170a0*/  @!P6 IMAD.IADD R92, R92, 0x1, -R15 ;  /* 0x000000015c5ce824 */ /* 0x000fe200078e0a0f */
[----:B------:R-:W-:Y:S01]  /*170b0*/  IADD3 R74, P6, PT, R5, R13, RZ ;  /* 0x0000000d054a7210 */ /* 0x000fe20007fde0ff */
[----:B-1----:R-:W-:Y:S01]  /*170c0*/  IMAD R4, R4, UR6, RZ ;  /* 0x0000000604047c24 */ /* 0x002fe2000f8e02ff */
[----:B------:R-:W0:Y:S04]  /*170d0*/  LDCU UR5, c[0x0][0x3b0] ;  /* 0x00007600ff0577ac */ /* 0x000e280008000800 */
[----:B------:R-:W-:Y:S01]  /*170e0*/  SHF.R.S32.HI R7, RZ, 0x1f, R4 ;  /* 0x0000001fff077819 */ /* 0x000fe20000011404 */
[----:B------:R-:W1:Y:S01]  /*170f0*/  LDCU UR6, c[0x0][0x3b0] ;  /* 0x00007600ff0677ac */ /* 0x000e620008000800 */
[----:B--2---:R2:W-:Y:S04]  /*17100*/  STL [R1+0x1cd4], R6 ;  /* 0x001cd40601007387 */ /* 0x0045e80000100800 */
[----:B------:R3:W-:Y:S01]  /*17110*/  STL [R1+0x1cd8], R75 ;  /* 0x001cd84b01007387 */ /* 0x0007e20000100800 */
[----:B--2---:R-:W-:-:S02]  /*17120*/  SHF.R.S32.HI R6, RZ, 0x1f, R5 ;  /* 0x0000001fff067819 */ /* 0x004fc40000011405 */
[----:B------:R-:W-:Y:S01]  /*17130*/  SEL R5, R14, R0, !P1 ;  /* 0x000000000e057207 */ /* 0x000fe20004800000 */
[----:B---3--:R-:W2:Y:S02]  /*17140*/  LDL.LU R75, [R1+0x44] ;  /* 0x00004400014b7983 */ /* 0x008ea40000300800 */
[----:B------:R-:W-:Y:S02]  /*17150*/  IMAD.X R0, R6, 0x1, R12, P6 ;  /* 0x0000000106007824 */ /* 0x000fe400030e060c */
[----:B------:R-:W-:Y:S01]  /*17160*/  IMAD R6, R5, UR13, RZ ;  /* 0x0000000d05067c24 */ /* 0x000fe2000f8e02ff */
[----:B------:R-:W3:Y:S01]  /*17170*/  LDL.LU R77, [R1+0x40] ;  /* 0x00004000014d7983 */ /* 0x000ee20000300800 */
[----:B------:R-:W-:Y:S01]  /*17180*/  IMAD.MOV.U32 R5, RZ, RZ, R0 ;  /* 0x000000ffff057224 */ /* 0x000fe200078e0000 */
[----:B------:R-:W-:Y:S01]  /*17190*/  PRMT R73, RZ, 0x7610, R73 ;  /* 0x00007610ff497816 */ /* 0x000fe20000000049 */
[----:B----4-:R-:W-:Y:S01]  /*171a0*/  @!P5 IMAD.MOV R3, RZ, RZ, -R3 ;  /* 0x000000ffff03d224 */ /* 0x010fe200078e0a03 */
[----:B------:R-:W-:Y:S01]  /*171b0*/  STL [R1+0x1830], R74 ;  /* 0x0018304a01007387 */ /* 0x000fe20000100800 */
[----:B------:R-:W-:Y:S01]  /*171c0*/  PRMT R72, RZ, 0x7610, R72 ;  /* 0x00007610ff487816 */ /* 0x000fe20000000048 */
[----:B------:R-:W4:Y:S02]  /*171d0*/  LDCU UR13, c[0x0][0x3b0] ;  /* 0x00007600ff0d77ac */ /* 0x000f240008000800 */
[----:B------:R0:W-:Y:S02]  /*171e0*/  STL [R1+0x182c], R0 ;  /* 0x00182c0001007387 */ /* 0x0001e40000100800 */
[----:B0-----:R-:W-:Y:S01]  /*171f0*/  IADD3 R0, P6, PT, R4, R13, RZ ;  /* 0x0000000d04007210 */ /* 0x001fe20007fde0ff */
[----:B------:R-:W-:-:S05]  /*17200*/  @P0 IMAD.MOV.U32 R4, RZ, RZ, R74 ;  /* 0x000000ffff040224 */ /* 0x000fca00078e004a */
[----:B------:R0:W2:Y:S02]  /*17210*/  @P0 LDG.E.U8 R2, desc[UR20][R4.64] ;  /* 0x0000001404020981 */ /* 0x0000a4000c1e1100 */
[----:B0-----:R-:W-:Y:S01]  /*17220*/  IMAD.X R5, R7, 0x1, R12, P6 ;  /* 0x0000000107057824 */ /* 0x001fe200030e060c */
[--C-:B------:R-:W-:Y:S02]  /*17230*/  SHF.R.S32.HI R4, RZ, 0x1f, R6.reuse ;  /* 0x0000001fff047819 */ /* 0x100fe40000011406 */
[----:B------:R-:W-:Y:S02]  /*17240*/  IADD3 R74, P6, PT, R6, R13, RZ ;  /* 0x0000000d064a7210 */ /* 0x000fe40007fde0ff */
[----:B------:R-:W-:-:S03]  /*17250*/  PRMT R6, RZ, 0x7610, R6 ;  /* 0x00007610ff067816 */ /* 0x000fc60000000006 */
[----:B------:R-:W-:Y:S02]  /*17260*/  IMAD.X R7, R4, 0x1, R12, P6 ;  /* 0x0000000104077824 */ /* 0x000fe400030e060c */
[----:B------:R-:W-:-:S05]  /*17270*/  @P0 IMAD.MOV.U32 R4, RZ, RZ, R0 ;  /* 0x000000ffff040224 */ /* 0x000fca00078e0000 */
[----:B------:R0:W3:Y:S01]  /*17280*/  @P0 LDG.E.U8 R6, desc[UR20][R4.64] ;  /* 0x0000001404060981 */ /* 0x0000e2000c1e1100 */
[----:B------:R-:W-:Y:S02]  /*17290*/  ISETP.GT.U32.AND P5, PT, R15, R92, PT ;  /* 0x0000005c0f00720c */ /* 0x000fe40003fa4070 */
[----:B------:R-:W-:-:S05]  /*172a0*/  SEL R3, R14, R3, !P1 ;  /* 0x000000030e037207 */ /* 0x000fca0004800000 */
[----:B------:R-:W-:Y:S01]  /*172b0*/  IMAD R3, R3, UR5, RZ ;  /* 0x0000000503037c24 */ /* 0x000fe2000f8e02ff */
[----:B--2---:R2:W-:Y:S01]  /*172c0*/  STL [R1+0x1ccc], R2 ;  /* 0x001ccc0201007387 */ /* 0x0045e20000100800 */
[----:B0-----:R-:W-:Y:S01]  /*172d0*/  @P0 IMAD.MOV.U32 R4, RZ, RZ, R74 ;  /* 0x000000ffff040224 */ /* 0x001fe200078e004a */
[----:B------:R-:W-:-:S03]  /*172e0*/  ISETP.GT.U32.AND P6, PT, R15, R93, PT ;  /* 0x0000005d0f00720c */ /* 0x000fc60003fc4070 */
[----:B------:R-:W-:Y:S01]  /*172f0*/  @!P5 IMAD.IADD R92, R92, 0x1, -R15 ;  /* 0x000000015c5cd824 */ /* 0x000fe200078e0a0f */
[----:B------:R-:W0:Y:S01]  /*17300*/  LDCU UR5, c[0x0][0x3b0] ;  /* 0x00007600ff0577ac */ /* 0x000e220008000800 */
[----:B--2---:R-:W2:Y:S04]  /*17310*/  LDL R2, [R1+0x20a8] ;  /* 0x0020a80001027983 */ /* 0x004ea80000100800 */
[----:B------:R0:W-:Y:S04]  /*17320*/  STL [R1+0x1838], R0 ;  /* 0x0018380001007387 */ /* 0x0001e80000100800 */
[----:B------:R1:W-:Y:S04]  /*17330*/  STL [R1+0x1834], R5 ;  /* 0x0018340501007387 */ /* 0x0003e80000100800 */
[----:B------:R-:W-:Y:S04]  /*17340*/  STL [R1+0x183c], R74 ;  /* 0x00183c4a01007387 */ /* 0x000fe80000100800 */
[----:B0-----:R-:W2:Y:S01]  /*17350*/  LDL.LU R0, [R1+0x2acc] ;  /* 0x002acc0001007983 */ /* 0x001ea20000300800 */
[----:B-1----:R-:W-:-:S03]  /*17360*/  @P0 IMAD.MOV.U32 R5, RZ, RZ, R7 ;  /* 0x000000ffff050224 */ /* 0x002fc600078e0007 */
[----:B------:R-:W-:Y:S04]  /*17370*/  STL [R1+0x1778], R7 ;  /* 0x0017780701007387 */ /* 0x000fe80000100800 */
[----:B------:R0:W4:Y:S04]  /*17380*/  @P0 LDG.E.U8 R73, desc[UR20][R4.64] ;  /* 0x0000001404490981 */ /* 0x000128000c1e1100 */
[----:B---3--:R1:W-:Y:S01]  /*17390*/  STL [R1+0x1cc8], R6 ;  /* 0x001cc80601007387 */ /* 0x0083e20000100800 */
[----:B0-----:R-:W-:Y:S02]  /*173a0*/  SHF.R.S32.HI R4, RZ, 0x1f, R3 ;  /* 0x0000001fff047819 */ /* 0x001fe40000011403 */
[----:B-1----:R-:W-:-:S05]  /*173b0*/  IADD3 R6, P5, PT, R3, R13, RZ ;  /* 0x0000000d03067210 */ /* 0x002fca0007fbe0ff */
[----:B------:R-:W-:-:S04]  /*173c0*/  IMAD.X R5, R4, 0x1, R12, P5 ;  /* 0x0000000104057824 */ /* 0x000fc800028e060c */
[----:B------:R-:W-:-:S05]  /*173d0*/  @P0 IMAD.MOV.U32 R7, RZ, RZ, R5 ;  /* 0x000000ffff070224 */ /* 0x000fca00078e0005 */
[----:B------:R0:W3:Y:S01]  /*173e0*/  @P0 LDG.E.U8 R72, desc[UR20][R6.64] ;  /* 0x0000001406480981 */ /* 0x0000e2000c1e1100 */
[----:B------:R-:W-:-:S03]  /*173f0*/  IMAD.MOV.U32 R3, RZ, RZ, R16 ;  /* 0x000000ffff037224 */ /* 0x000fc600078e0010 */
[----:B------:R-:W4:Y:S01]  /*17400*/  LDL.LU R16, [R1+0x50] ;  /* 0x0000500001107983 */ /* 0x000f220000300800 */
[----:B------:R-:W-:Y:S02]  /*17410*/  @!P6 IMAD.IADD R93, R93, 0x1, -R15 ;  /* 0x000000015d5de824 */ /* 0x000fe400078e0a0f */
[----:B------:R-:W-:Y:S02]  /*17420*/  @!P4 IMAD.MOV R3, RZ, RZ, -R3 ;  /* 0x000000ffff03c224 */ /* 0x000fe400078e0a03 */
[----:B------:R-:W-:Y:S01]  /*17430*/  IMAD.MOV.U32 R4, RZ, RZ, R92 ;  /* 0x000000ffff047224 */ /* 0x000fe200078e005c */
[C---:B------:R-:W-:Y:S02]  /*17440*/  ISETP.GT.U32.AND P4, PT, R15.reuse, R93, PT ;  /* 0x0000005d0f00720c */ /* 0x040fe40003f84070 */
[----:B------:R-:W-:Y:S01]  /*17450*/  ISETP.GT.U32.AND P6, PT, R15, R75, PT ;  /* 0x0000004b0f00720c */ /* 0x000fe20003fc4070 */
[----:B------:R-:W-:Y:S01]  /*17460*/  @!P3 IMAD.MOV R4, RZ, RZ, -R4 ;  /* 0x000000ffff04b224 */ /* 0x000fe200078e0a04 */
[C---:B------:R-:W-:Y:S01]  /*17470*/  SEL R3, R14.reuse, R3, !P1 ;  /* 0x000000030e037207 */ /* 0x040fe20004800000 */
[----:B------:R0:W-:Y:S03]  /*17480*/  STL [R1+0x1780], R6 ;  /* 0x0017800601007387 */ /* 0x0001e60000100800 */
[----:B------:R-:W-:Y:S01]  /*17490*/  SEL R4, R14, R4, !P1 ;  /* 0x000000040e047207 */ /* 0x000fe20004800000 */
[----:B------:R-:W-:Y:S01]  /*174a0*/  IMAD R3, R3, UR6, RZ ;  /* 0x0000000603037c24 */ /* 0x000fe2000f8e02ff */
[----:B------:R1:W-:Y:S01]  /*174b0*/  STL [R1+0x177c], R5 ;  /* 0x00177c0501007387 */ /* 0x0003e20000100800 */
[----:B--2---:R-:W-:-:S02]  /*174c0*/  PRMT R0, RZ, 0x7610, R0 ;  /* 0x00007610ff007816 */ /* 0x004fc40000000000 */
[----:B------:R-:W-:Y:S01]  /*174d0*/  ISETP.GE.AND P3, PT, R2, RZ, PT ;  /* 0x000000ff0200720c */ /* 0x000fe20003f66270 */
[----:B------:R-:W-:Y:S01]  /*174e0*/  IMAD R4, R4, UR5, RZ ;  /* 0x0000000504047c24 */ /* 0x000fe2000f8e02ff */
[----:B0-----:R-:W-:Y:S01]  /*174f0*/  SHF.R.S32.HI R6, RZ, 0x1f, R3 ;  /* 0x0000001fff067819 */ /* 0x001fe20000011403 */
[--C-:B------:R-:W-:Y:S01]  /*17500*/  @!P4 IMAD.IADD R93, R93, 0x1, -R15.reuse ;  /* 0x000000015d5dc824 */ /* 0x100fe200078e0a0f */
[-C--:B------:R-:W-:Y:S01]  /*17510*/  IADD3 R92, P4, PT, R3, R13.reuse, RZ ;  /* 0x0000000d035c7210 */ /* 0x080fe20007f9e0ff */
[----:B------:R-:W-:Y:S01]  /*17520*/  @!P6 IMAD.IADD R75, R75, 0x1, -R15 ;  /* 0x000000014b4be824 */ /* 0x000fe200078e0a0f */
[----:B-1----:R-:W-:Y:S01]  /*17530*/  SHF.R.S32.HI R5, RZ, 0x1f, R4 ;  /* 0x0000001fff057819 */ /* 0x002fe20000011404 */
[----:B------:R-:W-:Y:S01]  /*17540*/  IMAD.MOV.U32 R3, RZ, RZ, R93 ;  /* 0x000000ffff037224 */ /* 0x000fe200078e005d */
[----:B------:R-:W-:Y:S01]  /*17550*/  IADD3 R2, P6, PT, R4, R13, RZ ;  /* 0x0000000d04027210 */ /* 0x000fe20007fde0ff */
[----:B------:R-:W-:Y:S01]  /*17560*/  IMAD.X R4, R6, 0x1, R12, P4 ;  /* 0x0000000106047824 */ /* 0x000fe200020e060c */
[----:B------:R-:W-:Y:S01]  /*17570*/  ISETP.GT.U32.AND P5, PT, R15, R77, PT ;  /* 0x0000004d0f00720c */ /* 0x000fe20003fa4070 */
[----:B------:R-:W0:Y:S02]  /*17580*/  LDCU UR5, c[0x0][0x3b0] ;  /* 0x00007600ff0577ac */ /* 0x000e240008000800 */
[----:B------:R-:W-:-:S02]  /*17590*/  @!P3 IMAD.MOV R3, RZ, RZ, -R3 ;  /* 0x000000ffff03b224 */ /* 0x000fc400078e0a03 */
[----:B------:R-:W-:Y:S01]  /*175a0*/  IMAD.X R7, R5, 0x1, R12, P6 ;  /* 0x0000000105077824 */ /* 0x000fe200030e060c */
[----:B------:R-:W1:Y:S01]  /*175b0*/  LDCU UR6, c[0x0][0x3b0] ;  /* 0x00007600ff0677ac */ /* 0x000e620008000800 */
[----:B------:R-:W-:Y:S01]  /*175c0*/  @P0 IMAD.MOV.U32 R5, RZ, RZ, R4 ;  /* 0x000000ffff050224 */ /* 0x000fe200078e0004 */
[----:B------:R-:W-:Y:S01]  /*175d0*/  SEL R3, R14, R3, !P1 ;  /* 0x000000030e037207 */ /* 0x000fe20004800000 */
[----:B---3--:R2:W-:Y:S04]  /*175e0*/  STL [R1+0x1cc0], R72 ;  /* 0x001cc04801007387 */ /* 0x0085e80000100800 */
[----:B--2---:R-:W2:Y:S04]  /*175f0*/  LDL R72, [R1+0x20b0] ;  /* 0x0020b00001487983 */ /* 0x004ea80000100800 */
[----:B----4-:R3:W-:Y:S01]  /*17600*/  STL [R1+0x1cc4], R73 ;  /* 0x001cc44901007387 */ /* 0x0107e20000100800 */
[----:B------:R-:W-:-:S03]  /*17610*/  ISETP.GT.U32.AND P3, PT, R15, R16, PT ;  /* 0x000000100f00720c */ /* 0x000fc60003f64070 */
[----:B---3--:R-:W3:Y:S04]  /*17620*/  LDL.LU R73, [R1+0x54] ;  /* 0x0000540001497983 */ /* 0x008ee80000300800 */
[----:B------:R-:W4:Y:S04]  /*17630*/  LDL R74, [R1+0x20bc] ;  /* 0x0020bc00014a7983 */ /* 0x000f280000100800 */
[----:B------:R-:W-:Y:S04]  /*17640*/  STL [R1+0x1768], R92 ;  /* 0x0017685c01007387 */ /* 0x000fe80000100800 */
[----:B------:R-:W4:Y:S04]  /*17650*/  LDL.LU R93, [R1+0x4c] ;  /* 0x00004c00015d7983 */ /* 0x000f280000300800 */
[----:B------:R-:W-:Y:S04]  /*17660*/  STL [R1+0x1770], R2 ;  /* 0x0017700201007387 */ /* 0x000fe80000100800 */
[----:B------:R0:W-:Y:S01]  /*17670*/  STL [R1+0x175c], R4 ;  /* 0x00175c0401007387 */ /* 0x0001e20000100800 */
[----:B------:R-:W-:Y:S01]  /*17680*/  IMAD R3, R3, UR13, RZ ;  /* 0x0000000d03037c24 */ /* 0x000fe2000f8e02ff */
[----:B------:R-:W1:Y:S01]  /*17690*/  LDCU UR13, c[0x0][0x3b0] ;  /* 0x00007600ff0d77ac */ /* 0x000e620008000800 */
[----:B0-----:R-:W-:-:S02]  /*176a0*/  @P0 IMAD.MOV.U32 R4, RZ, RZ, R92 ;  /* 0x000000ffff040224 */ /* 0x001fc400078e005c */
[----:B------:R-:W-:Y:S01]  /*176b0*/  @!P3 IMAD.IADD R16, R16, 0x1, -R15 ;  /* 0x000000011010b824 */ /* 0x000fe200078e0a0f */
[----:B------:R-:W4:Y:S04]  /*176c0*/  LDL.LU R92, [R1+0x2ac8] ;  /* 0x002ac800015c7983 */ /* 0x000f280000300800 */
[----:B------:R0:W4:Y:S01]  /*176d0*/  @P0 LDG.E.U8 R71, desc[UR20][R4.64] ;  /* 0x0000001404470981 */ /* 0x000122000c1e1100 */
[----:B------:R-:W-:Y:S01]  /*176e0*/  IADD3 R6, P3, PT, R3, R13, RZ ;  /* 0x0000000d03067210 */ /* 0x000fe20007f7e0ff */
[----:B0-----:R-:W-:Y:S02]  /*176f0*/  @P0 IMAD.MOV.U32 R4, RZ, RZ, R2 ;  /* 0x000000ffff040224 */ /* 0x001fe400078e0002 */
[----:B------:R-:W-:-:S05]  /*17700*/  @P0 IMAD.MOV.U32 R5, RZ, RZ, R7 ;  /* 0x000000ffff050224 */ /* 0x000fca00078e0007 */
[----:B------:R0:W4:Y:S04]  /*17710*/  @P0 LDG.E.U8 R0, desc[UR20][R4.64] ;  /* 0x0000001404000981 */ /* 0x000128000c1e1100 */
[----:B------:R1:W-:Y:S01]  /*17720*/  STL [R1+0x176c], R7 ;  /* 0x00176c0701007387 */ /* 0x0003e20000100800 */
[----:B0-----:R-:W-:Y:S02]  /*17730*/  SHF.R.S32.HI R4, RZ, 0x1f, R3 ;  /* 0x0000001fff047819 */ /* 0x001fe40000011403 */
[----:B------:R-:W-:-:S03]  /*17740*/  PRMT R5, RZ, 0x7610, R5 ;  /* 0x00007610ff057816 */ /* 0x000fc60000000005 */
[----:B-1----:R-:W-:-:S05]  /*17750*/  IMAD.X R7, R4, 0x1, R12, P3 ;  /* 0x0000000104077824 */ /* 0x002fca00018e060c */
[----:B------:R-:W4:Y:S01]  /*17760*/  @P0 LDG.E.U8 R5, desc[UR20][R6.64] ;  /* 0x0000001406050981 */ /* 0x000f22000c1e1100 */
[----:B------:R-:W-:Y:S01]  /*17770*/  @!P5 IMAD.IADD R77, R77, 0x1, -R15 ;  /* 0x000000014d4dd824 */ /* 0x000fe200078e0a0f */
[----:B------:R-:W-:-:S04]  /*17780*/  ISETP.GT.U32.AND P5, PT, R15, R75, PT ;  /* 0x0000004b0f00720c */ /* 0x000fc80003fa4070 */
[----:B------:R-:W-:-:S09]  /*17790*/  ISETP.GT.U32.AND P4, PT, R15, R77, PT ;  /* 0x0000004d0f00720c */ /* 0x000fd20003f84070 */
[----:B------:R-:W-:-:S04]  /*177a0*/  @!P5 IMAD.IADD R75, R75, 0x1, -R15 ;  /* 0x000000014b4bd824 */ /* 0x000fc800078e0a0f */
[----:B------:R-:W-:Y:S02]  /*177b0*/  @!P4 IMAD.IADD R77, R77, 0x1, -R15 ;  /* 0x000000014d4dc824 */ /* 0x000fe400078e0a0f */
[----:B------:R-:W-:Y:S02]  /*177c0*/  IMAD.MOV.U32 R3, RZ, RZ, R75 ;  /* 0x000000ffff037224 */ /* 0x000fe400078e004b */
[----:B------:R-:W-:Y:S01]  /*177d0*/  IMAD.MOV.U32 R4, RZ, RZ, R77 ;  /* 0x000000ffff047224 */ /* 0x000fe200078e004d */
[----:B--2---:R-:W-:Y:S02]  /*177e0*/  ISETP.GE.AND P5, PT, R72, RZ, PT ;  /* 0x000000ff4800720c */ /* 0x004fe40003fa6270 */
[----:B---3--:R-:W-:Y:S02]  /*177f0*/  ISETP.GT.U32.AND P6, PT, R15, R73, PT ;  /* 0x000000490f00720c */ /* 0x008fe40003fc4070 */
[----:B----4-:R-:W-:-:S09]  /*17800*/  ISETP.GE.AND P4, PT, R74, RZ, PT ;  /* 0x000000ff4a00720c */ /* 0x010fd20003f86270 */
[----:B------:R-:W-:Y:S02]  /*17810*/  @!P5 IMAD.MOV R3, RZ, RZ, -R3 ;  /* 0x000000ffff03d224 */ /* 0x000fe400078e0a03 */
[----:B------:R-:W-:Y:S01]  /*17820*/  @!P6 IMAD.IADD R73, R73, 0x1, -R15 ;  /* 0x000000014949e824 */ /* 0x000fe200078e0a0f */
[----:B------:R-:W-:Y:S01]  /*17830*/  ISETP.GT.U32.AND P5, PT, R15, R93, PT ;  /* 0x0000005d0f00720c */ /* 0x000fe20003fa4070 */
[----:B------:R-:W-:-:S03]  /*17840*/  @!P4 IMAD.MOV R4, RZ, RZ, -R4 ;  /* 0x000000ffff04c224 */ /* 0x000fc600078e0a04 */
[----:B------:R-:W-:Y:S02]  /*17850*/  ISETP.GT.U32.AND P6, PT, R15, R73, PT ;  /* 0x000000490f00720c */ /* 0x000fe40003fc4070 */
[C---:B------:R-:W-:Y:S02]  /*17860*/  SEL R3, R14.reuse, R3, !P1 ;  /* 0x000000030e037207 */ /* 0x040fe40004800000 */
[----:B------:R-:W-:-:S03]  /*17870*/  SEL R4, R14, R4, !P1 ;  /* 0x000000040e047207 */ /* 0x000fc60004800000 */
[----:B------:R-:W-:Y:S01]  /*17880*/  IMAD R3, R3, UR5, RZ ;  /* 0x0000000503037c24 */ /* 0x000fe2000f8e02ff */
[----:B------:R0:W-:Y:S01]  /*17890*/  STL [R1+0x1c88], R0 ;  /* 0x001c880001007387 */ /* 0x0001e20000100800 */
[----:B------:R-:W-:Y:S01]  /*178a0*/  IMAD R4, R4, UR6, RZ ;  /* 0x0000000604047c24 */ /* 0x000fe2000f8e02ff */
[----:B------:R-:W-:-:S03]  /*178b0*/  PRMT R92, RZ, 0x7610, R92 ;  /* 0x00007610ff5c7816 */ /* 0x000fc6000000005c */
[--C-:B------:R-:W-:Y:S01]  /*178c0*/  @!P6 IMAD.IADD R73, R73, 0x1, -R15.reuse ;  /* 0x000000014949e824 */ /* 0x100fe200078e0a0f */
[----:B------:R-:W-:Y:S01]  /*178d0*/  ISETP.GT.U32.AND P3, PT, R15, R16, PT ;  /* 0x000000100f00720c */ /* 0x000fe20003f64070 */
[----:B------:R-:W-:Y:S01]  /*178e0*/  @!P5 IMAD.IADD R93, R93, 0x1, -R15 ;  /* 0x000000015d5dd824 */ /* 0x000fe200078e0a0f */
[----:B------:R-:W1:Y:S01]  /*178f0*/  LDCU UR5, c[0x0][0x3b0] ;  /* 0x00007600ff0577ac */ /* 0x000e620008000800 */
[----:B0-----:R-:W2:Y:S01]  /*17900*/  LDL R0, [R1+0x20cc] ;  /* 0x0020cc0001007983 */ /* 0x001ea20000100800 */
[----:B------:R-:W0:Y:S03]  /*17910*/  LDCU UR6, c[0x0][0x3b0] ;  /* 0x00007600ff0677ac */ /* 0x000e260008000800 */
[----:B------:R-:W3:Y:S04]  /*17920*/  LDL.LU R2, [R1+0x58] ;  /* 0x0000580001027983 */ /* 0x000ee80000300800 */
[----:B------:R-:W-:Y:S04]  /*17930*/  STL [R1+0x1764], R6 ;  /* 0x0017640601007387 */ /* 0x000fe80000100800 */
[----:B------:R-:W-:Y:S04]  /*17940*/  STL [R1+0x1760], R7 ;  /* 0x0017600701007387 */ /* 0x000fe80000100800 */
[----:B------:R-:W4:Y:S04]  /*17950*/  LDL R74, [R1+0x20ac] ;  /* 0x0020ac00014a7983 */ /* 0x000f280000100800 */
[----:B------:R0:W-:Y:S04]  /*17960*/  STL [R1+0x1cbc], R71 ;  /* 0x001cbc4701007387 */ /* 0x0001e80000100800 */
[----:B------:R-:W3:Y:S01]  /*17970*/  LDL.LU R77, [R1+0x64] ;  /* 0x00006400014d7983 */ /* 0x000ee20000300800 */
[----:B------:R-:W-:-:S03]  /*17980*/  IADD3 R72, P5, PT, R4, R13, RZ ;  /* 0x0000000d04487210 */ /* 0x000fc60007fbe0ff */
[----:B------:R-:W3:Y:S01]  /*17990*/  LDL.LU R75, [R1+0x60] ;  /* 0x00006000014b7983 */ /* 0x000ee20000300800 */
[----:B0-----:R-:W-:-:S03]  /*179a0*/  IADD3 R71, P6, PT, R3, R13, RZ ;  /* 0x0000000d03477210 */ /* 0x001fc60007fde0ff */
[----:B------:R0:W-:Y:S02]  /*179b0*/  STL [R1+0x1cb4], R5 ;  /* 0x001cb40501007387 */ /* 0x0001e40000100800 */
[----:B0-----:R-:W-:Y:S02]  /*179c0*/  SHF.R.S32.HI R5, RZ, 0x1f, R3 ;  /* 0x0000001fff057819 */ /* 0x001fe40000011403 */
[----:B------:R-:W-:Y:S02]  /*179d0*/  SHF.R.S32.HI R3, RZ, 0x1f, R4 ;  /* 0x0000001fff037819 */ /* 0x000fe40000011404 */
[----:B------:R-:W3:Y:S01]  /*179e0*/  LDL R4, [R1+0x20e0] ;  /* 0x0020e00001047983 */ /* 0x000ee20000100800 */
[--C-:B------:R-:W-:Y:S01]  /*179f0*/  IMAD.X R5, R5, 0x1, R12.reuse, P6 ;  /* 0x0000000105057824 */ /* 0x100fe200030e060c */
[----:B--2---:R-:W-:Y:S01]  /*17a00*/  ISETP.GE.AND P4, PT, R0, RZ, PT ;  /* 0x000000ff0000720c */ /* 0x004fe20003f86270 */
[----:B------:R-:W-:Y:S01]  /*17a10*/  IMAD.X R0, R3, 0x1, R12, P5 ;  /* 0x0000000103007824 */ /* 0x000fe200028e060c */
[----:B---3--:R-:W-:Y:S01]  /*17a20*/  ISETP.GE.AND P5, PT, R4, RZ, PT ;  /* 0x000000ff0400720c */ /* 0x008fe20003fa6270 */
[----:B------:R-:W-:-:S05]  /*17a30*/  @P0 IMAD.MOV.U32 R4, RZ, RZ, R71 ;  /* 0x000000ffff040224 */ /* 0x000fca00078e0047 */
[----:B------:R0:W2:Y:S01]  /*17a40*/  @P0 LDG.E.U8 R92, desc[UR20][R4.64] ;  /* 0x00000014045c0981 */ /* 0x0000a2000c1e1100 */
[----:B------:R-:W-:-:S03]  /*17a50*/  PRMT R6, RZ, 0x7610, R6 ;  /* 0x00007610ff067816 */ /* 0x000fc60000000006 */
[----:B------:R3:W-:Y:S04]  /*17a60*/  STL [R1+0x1750], R71 ;  /* 0x0017504701007387 */ /* 0x0007e80000100800 */
[----:B------:R-:W-:Y:S01]  /*17a70*/  STL [R1+0x1758], R72 ;  /* 0x0017584801007387 */ /* 0x000fe20000100800 */
[----:B0-----:R-:W-:-:S03]  /*17a80*/  @P0 IMAD.MOV.U32 R4, RZ, RZ, R72 ;  /* 0x000000ffff040224 */ /* 0x001fc600078e0048 */
[----:B------:R0:W-:Y:S01]  /*17a90*/  STL [R1+0x174c], R5 ;  /* 0x00174c0501007387 */ /* 0x0001e20000100800 */
[----:B------:R-:W-:-:S03]  /*17aa0*/  @!P3 IMAD.IADD R16, R16, 0x1, -R15 ;  /* 0x000000011010b824 */ /* 0x000fc600078e0a0f */
[----:B---3--:R-:W3:Y:S01]  /*17ab0*/  LDL.LU R71, [R1+0x2ac4] ;  /* 0x002ac40001477983 */ /* 0x008ee20000300800 */
[----:B0-----:R-:W-:-:S05]  /*17ac0*/  @P0 IMAD.MOV.U32 R5, RZ, RZ, R0 ;  /* 0x000000ffff050224 */ /* 0x001fca00078e0000 */
[----:B------:R0:W3:Y:S01]  /*17ad0*/  @P0 LDG.E.U8 R6, desc[UR20][R4.64] ;  /* 0x0000001404060981 */ /* 0x0000e2000c1e1100 */
[----:B------:R-:W-:-:S03]  /*17ae0*/  IMAD.MOV.U32 R3, RZ, RZ, R16 ;  /* 0x000000ffff037224 */ /* 0x000fc600078e0010 */
[----:B------:R-:W-:Y:S01]  /*17af0*/  STL [R1+0x1754], R0 ;  /* 0x0017540001007387 */ /* 0x000fe20000100800 */
[----:B------:R-:W-:-:S03]  /*17b00*/  ISETP.GT.U32.AND P3, PT, R15, R2, PT ;  /* 0x000000020f00720c */ /* 0x000fc60003f64070 */
[----:B--2---:R2:W-:Y:S04]  /*17b10*/  STL [R1+0x1cb0], R92 ;  /* 0x001cb05c01007387 */ /* 0x0045e80000100800 */
[----:B--2---:R-:W2:Y:S04]  /*17b20*/  LDL R92, [R1+0x20b8] ;  /* 0x0020b800015c7983 */ /* 0x004ea80000100800 */
[----:B------:R-:W2:Y:S04]  /*17b30*/  LDL.LU R16, [R1+0x2ac0] ;  /* 0x002ac00001107983 */ /* 0x000ea80000300800 */
[----:B------:R-:W2:Y:S01]  /*17b40*/  LDL.LU R0, [R1+0x2abc] ;  /* 0x002abc0001007983 */ /* 0x000ea20000300800 */
[----:B------:R-:W-:Y:S01]  /*17b50*/  ISETP.GT.U32.AND P6, PT, R15, R93, PT ;  /* 0x0000005d0f00720c */ /* 0x000fe20003fc4070 */
[----:B------:R-:W-:-:S02]  /*17b60*/  @!P3 IMAD.IADD R2, R2, 0x1, -R15 ;  /* 0x000000010202b824 */ /* 0x000fc400078e0a0f */
[----:B0-----:R-:W-:Y:S02]  /*17b70*/  IMAD.MOV.U32 R4, RZ, RZ, R73 ;  /* 0x000000ffff047224 */ /* 0x001fe400078e0049 */
[----:B------:R-:W-:Y:S01]  /*17b80*/  @!P4 IMAD.MOV R3, RZ, RZ, -R3 ;  /* 0x000000ffff03c224 */ /* 0x000fe200078e0a03 */
[----:B----4-:R-:W-:Y:S01]  /*17b90*/  ISETP.GE.AND P4, PT, R74, RZ, PT ;  /* 0x000000ff4a00720c */ /* 0x010fe20003f86270 */
[----:B------:R-:W-:Y:S01]  /*17ba0*/  @!P5 IMAD.MOV R4, RZ, RZ, -R4 ;  /* 0x000000ffff04d224 */ /* 0x000fe200078e0a04 */
[----:B------:R-:W-:Y:S01]  /*17bb0*/  ISETP.GT.U32.AND P3, PT, R15, R2, PT ;  /* 0x000000020f00720c */ /* 0x000fe20003f64070 */
[----:B------:R-:W4:Y:S01]  /*17bc0*/  LDL R73, [R1+0x20c8] ;  /* 0x0020c80001497983 */ /* 0x000f220000100800 */
[----:B------:R-:W-:-:S03]  /*17bd0*/  SEL R5, R14, R3, !P1 ;  /* 0x000000030e057207 */ /* 0x000fc60004800000 */
[----:B------:R-:W-:Y:S01]  /*17be0*/  @!P6 IMAD.IADD R93, R93, 0x1, -R15 ;  /* 0x000000015d5de824 */ /* 0x000fe200078e0a0f */
[----:B------:R-:W-:Y:S01]  /*17bf0*/  SEL R4, R14, R4, !P1 ;  /* 0x000000040e047207 */ /* 0x000fe20004800000 */
[----:B------:R-:W-:-:S06]  /*17c00*/  IMAD R5, R5, UR13, RZ ;  /* 0x0000000d05057c24 */ /* 0x000fcc000f8e02ff */
[----:B------:R-:W-:Y:S01]  /*17c10*/  @!P3 IMAD.IADD R2, R2, 0x1, -R15 ;  /* 0x000000010202b824 */ /* 0x000fe200078e0a0f */
[----:B--2---:R-:W-:Y:S01]  /*17c20*/  PRMT R0, RZ, 0x7610, R0 ;  /* 0x00007610ff007816 */ /* 0x004fe20000000000 */
[----:B------:R-:W-:Y:S01]  /*17c30*/  IMAD.MOV.U32 R3, RZ, RZ, R93 ;  /* 0x000000ffff037224 */ /* 0x000fe200078e005d */
[----:B------:R-:W-:Y:S01]  /*17c40*/  PRMT R16, RZ, 0x7610, R16 ;  /* 0x00007610ff107816 */ /* 0x000fe20000000010 */
[----:B------:R-:W2:Y:S01]  /*17c50*/  LDL.LU R93, [R1+0x70] ;  /* 0x00007000015d7983 */ /* 0x000ea20000300800 */
[----:B-1----:R-:W-:Y:S01]  /*17c60*/  IMAD R4, R4, UR5, RZ ;  /* 0x0000000504047c24 */ /* 0x002fe2000f8e02ff */
[----:B------:R-:W-:Y:S01]  /*17c70*/  ISETP.GT.U32.AND P6, PT, R15, R77, PT ;  /* 0x0000004d0f00720c */ /* 0x000fe20003fc4070 */
[----:B------:R-:W-:Y:S01]  /*17c80*/  @!P4 IMAD.MOV R3, RZ, RZ, -R3 ;  /* 0x000000ffff03c224 */ /* 0x000fe200078e0a03 */
[----:B---3--:R0:W-:Y:S01]  /*17c90*/  STL [R1+0x1cac], R6 ;  /* 0x001cac0601007387 */ /* 0x0081e20000100800 */
[-C--:B------:R-:W-:Y:S01]  /*17ca0*/  IADD3 R74, P4, PT, R5, R13.reuse, RZ ;  /* 0x0000000d054a7210 */ /* 0x080fe20007f9e0ff */
[----:B------:R-:W1:Y:S01]  /*17cb0*/  LDCU UR5, c[0x0][0x3b0] ;  /* 0x00007600ff0577ac */ /* 0x000e620008000800 */
[----:B------:R-:W-:-:S02]  /*17cc0*/  IADD3 R72, P3, PT, R4, R13, RZ ;  /* 0x0000000d04487210 */ /* 0x000fc40007f7e0ff */
[----:B------:R-:W-:Y:S01]  /*17cd0*/  PRMT R7, RZ, 0x7610, R7 ;  /* 0x00007610ff077816 */ /* 0x000fe20000000007 */
[----:B------:R-:W3:Y:S01]  /*17ce0*/  LDCU UR13, c[0x0][0x3b0] ;  /* 0x00007600ff0d77ac */ /* 0x000ee20008000800 */
[----:B0-----:R-:W-:Y:S02]  /*17cf0*/  SHF.R.S32.HI R6, RZ, 0x1f, R5 ;  /* 0x0000001fff067819 */ /* 0x001fe40000011405 */
[----:B------:R-:W-:-:S03]  /*17d00*/  SHF.R.S32.HI R5, RZ, 0x1f, R4 ;  /* 0x0000001fff057819 */ /* 0x000fc60000011404 */
[--C-:B------:R-:W-:Y:S01]  /*17d10*/  IMAD.X R6, R6, 0x1, R12.reuse, P4 ;  /* 0x0000000106067824 */ /* 0x100fe200020e060c */
[----:B------:R-:W-:Y:S01]  /*17d20*/  ISETP.GE.AND P4, PT, R92, RZ, PT ;  /* 0x000000ff5c00720c */ /* 0x000fe20003f86270 */
[----:B------:R-:W-:Y:S02]  /*17d30*/  IMAD.X R92, R5, 0x1, R12, P3 ;  /* 0x00000001055c7824 */ /* 0x000fe400018e060c */
[----:B------:R-:W-:Y:S02]  /*17d40*/  IMAD.MOV.U32 R4, RZ, RZ, R74 ;  /* 0x000000ffff047224 */ /* 0x000fe400078e004a */
[----:B------:R-:W-:-:S05]  /*17d50*/  @P0 IMAD.MOV.U32 R5, RZ, RZ, R6 ;  /* 0x000000ffff050224 */ /* 0x000fca00078e0006 */
[----:B------:R0:W2:Y:S02]  /*17d60*/  @P0 LDG.E.U8 R0, desc[UR20][R4.64] ;  /* 0x0000001404000981 */ /* 0x0000a4000c1e1100 */
[----:B0-----:R-:W-:Y:S02]  /*17d70*/  @P0 IMAD.MOV.U32 R4, RZ, RZ, R72 ;  /* 0x000000ffff040224 */ /* 0x001fe400078e0048 */
[----:B------:R-:W-:-:S05]  /*17d80*/  @P0 IMAD.MOV.U32 R5, RZ, RZ, R92 ;  /* 0x000000ffff050224 */ /* 0x000fca00078e005c */
[----:B------:R0:W3:Y:S01]  /*17d90*/  @P0 LDG.E.U8 R16, desc[UR20][R4.64] ;  /* 0x0000001404100981 */ /* 0x0000e2000c1e1100 */
[----:B------:R-:W-:-:S03]  /*17da0*/  SEL R3, R14, R3, !P1 ;  /* 0x000000030e037207 */ /* 0x000fc60004800000 */
[----:B------:R0:W-:Y:S04]  /*17db0*/  STL [R1+0x1744], R74 ;  /* 0x0017444a01007387 */ /* 0x0001e80000100800 */
[----:B------:R-:W-:Y:S04]  /*17dc0*/  STL [R1+0x1748], R72 ;  /* 0x0017484801007387 */ /* 0x000fe80000100800 */
[----:B------:R1:W-:Y:S01]  /*17dd0*/  STL [R1+0x172c], R6 ;  /* 0x00172c0601007387 */ /* 0x0003e20000100800 */
[----:B------:R-:W-:-:S03]  /*17de0*/  @!P6 IMAD.IADD R77, R77, 0x1, -R15 ;  /* 0x000000014d4de824 */ /* 0x000fc600078e0a0f */
[----:B0-----:R-:W4:Y:S01]  /*17df0*/  LDL R74, [R1+0x20dc] ;  /* 0x0020dc00014a7983 */ /* 0x001f220000100800 */
[----:B-1----:R-:W-:Y:S01]  /*17e00*/  IMAD R6, R3, UR6, RZ ;  /* 0x0000000603067c24 */ /* 0x002fe2000f8e02ff */
[----:B------:R-:W-:Y:S01]  /*17e10*/  ISETP.GT.U32.AND P5, PT, R15, R75, PT ;  /* 0x0000004b0f00720c */ /* 0x000fe20003fa4070 */
[----:B------:R-:W-:Y:S01]  /*17e20*/  IMAD.MOV.U32 R3, RZ, RZ, R2 ;  /* 0x000000ffff037224 */ /* 0x000fe200078e0002 */
[----:B------:R-:W0:Y:S02]  /*17e30*/  LDCU UR6, c[0x0][0x3b0] ;  /* 0x00007600ff0677ac */ /* 0x000e240008000800 */
[----:B------:R-:W-:Y:S02]  /*17e40*/  SHF.R.S32.HI R4, RZ, 0x1f, R6 ;  /* 0x0000001fff047819 */ /* 0x000fe40000011406 */
[----:B------:R-:W-:-:S05]  /*17e50*/  IADD3 R5, P6, PT, R6, R13, RZ ;  /* 0x0000000d06057210 */ /* 0x000fca0007fde0ff */
[----:B------:R-:W-:Y:S02]  /*17e60*/  IMAD.X R72, R4, 0x1, R12, P6 ;  /* 0x0000000104487824 */ /* 0x000fe400030e060c */
[----:B------:R-:W-:Y:S01]  /*17e70*/  @P0 IMAD.MOV.U32 R4, RZ, RZ, R5 ;  /* 0x000000ffff040224 */ /* 0x000fe200078e0005 */
[----:B--2---:R1:W-:Y:S04]  /*17e80*/  STL [R1+0x1ca8], R0 ;  /* 0x001ca80001007387 */ /* 0x0043e80000100800 */
[----:B-1----:R-:W2:Y:S04]  /*17e90*/  LDL.LU R0, [R1+0x2ab8] ;  /* 0x002ab80001007983 */ /* 0x002ea80000300800 */
[----:B------:R1:W-:Y:S04]  /*17ea0*/  STL [R1+0x1738], R92 ;  /* 0x0017385c01007387 */ /* 0x0003e80000100800 */
[----:B-1----:R-:W2:Y:S04]  /*17eb0*/  LDL.LU R92, [R1+0x6c] ;  /* 0x00006c00015c7983 */ /* 0x002ea80000300800 */
[----:B---3--:R1:W-:Y:S04]  /*17ec0*/  STL [R1+0x1ca4], R16 ;  /* 0x001ca41001007387 */ /* 0x0083e80000100800 */
[----:B-1----:R-:W3:Y:S04]  /*17ed0*/  LDL.LU R16, [R1+0x68] ;  /* 0x0000680001107983 */ /* 0x002ee80000300800 */
[----:B------:R-:W2:Y:S04]  /*17ee0*/  LDL R2, [R1+0x20f4] ;  /* 0x0020f40001027983 */ /* 0x000ea80000100800 */
[----:B------:R1:W-:Y:S02]  /*17ef0*/  STL [R1+0x1740], R5 ;  /* 0x0017400501007387 */ /* 0x0003e40000100800 */
[----:B-1----:R-:W-:-:S05]  /*17f00*/  @P0 IMAD.MOV.U32 R5, RZ, RZ, R72 ;  /* 0x000000ffff050224 */ /* 0x002fca00078e0048 */
[----:B------:R1:W2:Y:S01]  /*17f10*/  @P0 LDG.E.U8 R7, desc[UR20][R4.64] ;  /* 0x0000001404070981 */ /* 0x0002a2000c1e1100 */
[----:B------:R-:W-:Y:S01]  /*17f20*/  @!P5 IMAD.IADD R75, R75, 0x1, -R15 ;  /* 0x000000014b4bd824 */ /* 0x000fe200078e0a0f */
[----:B------:R-:W-:Y:S01]  /*17f30*/  ISETP.GT.U32.AND P5, PT, R15, R77, PT ;  /* 0x0000004d0f00720c */ /* 0x000fe20003fa4070 */
[----:B------:R-:W-:-:S03]  /*17f40*/  @!P4 IMAD.MOV R3, RZ, RZ, -R3 ;  /* 0x000000ffff03c224 */ /* 0x000fc600078e0a03 */
[----:B------:R-:W-:Y:S02]  /*17f50*/  ISETP.GT.U32.AND P3, PT, R15, R75, PT ;  /* 0x0000004b0f00720c */ /* 0x000fe40003f64070 */
[----:B------:R-:W-:-:S05]  /*17f60*/  SEL R3, R14, R3, !P1 ;  /* 0x000000030e037207 */ /* 0x000fca0004800000 */
[----:B------:R-:W-:Y:S02]  /*17f70*/  IMAD R3, R3, UR5, RZ ;  /* 0x0000000503037c24 */ /* 0x000fe4000f8e02ff */
[----:B------:R-:W-:Y:S01]  /*17f80*/  @!P5 IMAD.IADD R77, R77, 0x1, -R15 ;  /* 0x000000014d4dd824 */ /* 0x000fe200078e0a0f */
[----:B------:R-:W-:Y:S01]  /*17f90*/  STL [R1+0x173c], R72 ;  /* 0x00173c4801007387 */ /* 0x000fe20000100800 */
[----:B-1----:R-:W-:Y:S01]  /*17fa0*/  PRMT R5, RZ, 0x7610, R5 ;  /* 0x00007610ff057816 */ /* 0x002fe20000000005 */
[----:B------:R-:W1:Y:S01]  /*17fb0*/  LDCU UR5, c[0x0][0x3b0] ;  /* 0x00007600ff0577ac */ /* 0x000e620008000800 */
[----:B------:R-:W-:Y:S01]  /*17fc0*/  @!P3 IMAD.IADD R75, R75, 0x1, -R15 ;  /* 0x000000014b4bb824 */ /* 0x000fe200078e0a0f */
[----:B------:R-:W-:Y:S02]  /*17fd0*/  IADD3 R6, P3, PT, R3, R13, RZ ;  /* 0x0000000d03067210 */ /* 0x000fe40007f7e0ff */
[----:B------:R-:W-:Y:S01]  /*17fe0*/  SHF.R.S32.HI R4, RZ, 0x1f, R3 ;  /* 0x0000001fff047819 */ /* 0x000fe20000011403 */
[----:B------:R-:W-:-:S02]  /*17ff0*/  IMAD.MOV.U32 R3, RZ, RZ, R77 ;  /* 0x000000ffff037224 */ /* 0x000fc400078e004d */
[----:B------:R-:W3:Y:S04]  /*18000*/  LDL.LU R77, [R1+0x74] ;  /* 0x00007400014d7983 */ /* 0x000ee80000300800 */
[----:B------:R-:W-:Y:S04]  /*18010*/  STL [R1+0x1734], R6 ;  /* 0x0017340601007387 */ /* 0x000fe80000100800 */
[----:B--2---:R2:W-:Y:S02]  /*18020*/  STL [R1+0x1ca0], R7 ;  /* 0x001ca00701007387 */ /* 0x0045e40000100800 */
[----:B--2---:R-:W-:-:S05]  /*18030*/  IMAD.X R7, R4, 0x1, R12, P3 ;  /* 0x0000000104077824 */ /* 0x004fca00018e060c */
[----:B------:R2:W2:Y:S01]  /*18040*/  @P0 LDG.E.U8 R5, desc[UR20][R6.64] ;  /* 0x0000001406050981 */ /* 0x0004a2000c1e1100 */
[----:B------:R-:W-:Y:S02]  /*18050*/  ISETP.GT.U32.AND P6, PT, R15, R93, PT ;  /* 0x0000005d0f00720c */ /* 0x000fe40003fc4070 */
[----:B----4-:R-:W-:Y:S02]  /*18060*/  ISETP.GE.AND P4, PT, R73, RZ, PT ;  /* 0x000000ff4900720c */ /* 0x010fe40003f86270 */
[----:B------:R-:W-:Y:S01]  /*18070*/  ISETP.GE.AND P5, PT, R74, RZ, PT ;  /* 0x000000ff4a00720c */ /* 0x000fe20003fa6270 */
[----:B------:R-:W-:-:S08]  /*18080*/  IMAD.MOV.U32 R4, RZ, RZ, R75 ;  /* 0x000000ffff047224 */ /* 0x000fd000078e004b */
[----:B------:R-:W-:Y:S02]  /*18090*/  @!P6 IMAD.IADD R93, R93, 0x1, -R15 ;  /* 0x000000015d5de824 */ /* 0x000fe400078e0a0f */
[----:B------:R-:W-:-:S03]  /*180a0*/  @!P4 IMAD.MOV R3, RZ, RZ, -R3 ;  /* 0x000000ffff03c224 */ /* 0x000fc600078e0a03 */
[C---:B------:R-:W-:Y:S01]  /*180b0*/  ISETP.GT.U32.AND P4, PT, R15.reuse, R93, PT ;  /* 0x0000005d0f00720c */ /* 0x040fe20003f84070 */
[----:B------:R-:W-:Y:S01]  /*180c0*/  @!P5 IMAD.MOV R4, RZ, RZ, -R4 ;  /* 0x000000ffff04d224 */ /* 0x000fe200078e0a04 */
[----:B---3--:R-:W-:Y:S02]  /*180d0*/  ISETP.GT.U32.AND P6, PT, R15, R16, PT ;  /* 0x000000100f00720c */ /* 0x008fe40003fc4070 */
[C---:B------:R-:W-:Y:S02]  /*180e0*/  SEL R3, R14.reuse, R3, !P1 ;  /* 0x000000030e037207 */ /* 0x040fe40004800000 */
[----:B------:R-:W-:-:S03]  /*180f0*/  SEL R4, R14, R4, !P1 ;  /* 0x000000040e047207 */ /* 0x000fc60004800000 */
[----:B0-----:R-:W-:Y:S01]  /*18100*/  IMAD R3, R3, UR6, RZ ;  /* 0x0000000603037c24 */ /* 0x001fe2000f8e02ff */
[----:B------:R-:W-:Y:S01]  /*18110*/  STL [R1+0x1730], R7 ;  /* 0x0017300701007387 */ /* 0x000fe20000100800 */
[----:B-1----:R-:W-:Y:S02]  /*18120*/  IMAD R4, R4, UR5, RZ ;  /* 0x0000000504047c24 */ /* 0x002fe4000f8e02ff */
[----:B------:R-:W-:Y:S01]  /*18130*/  @!P4 IMAD.IADD R93, R93, 0x1, -R15 ;  /* 0x000000015d5dc824 */ /* 0x000fe200078e0a0f */
[----:B------:R-:W3:Y:S01]  /*18140*/  LDL R72, [R1+0x20b4] ;  /* 0x0020b40001487983 */ /* 0x000ee20000100800 */
[----:B--2---:R-:W-:Y:S01]  /*18150*/  SHF.R.S32.HI R6, RZ, 0x1f, R3 ;  /* 0x0000001fff067819 */ /* 0x004fe20000011403 */
[----:B------:R-:W-:Y:S01]  /*18160*/  @!P6 IMAD.IADD R16, R16, 0x1, -R15 ;  /* 0x000000011010e824 */ /* 0x000fe200078e0a0f */
[-C--:B------:R-:W-:Y:S01]  /*18170*/  IADD3 R73, P4, PT, R3, R13.reuse, RZ ;  /* 0x0000000d03497210 */ /* 0x080fe20007f9e0ff */
[----:B------:R-:W2:Y:S01]  /*18180*/  LDL.LU R74, [R1+0x7c] ;  /* 0x00007c00014a7983 */ /* 0x000ea20000300800 */
[----:B------:R-:W-:Y:S01]  /*18190*/  ISETP.GE.AND P5, PT, R2, RZ, PT ;  /* 0x000000ff0200720c */ /* 0x000fe20003fa6270 */
[----:B------:R-:W0:Y:S02]  /*181a0*/  LDCU UR5, c[0x0][0x3b0] ;  /* 0x00007600ff0577ac */ /* 0x000e240008000800 */
[----:B------:R-:W4:Y:S01]  /*181b0*/  LDL R75, [R1+0x20c4] ;  /* 0x0020c400014b7983 */ /* 0x000f220000100800 */
[----:B------:R-:W-:Y:S01]  /*181c0*/  IADD3 R2, P6, PT, R4, R13, RZ ;  /* 0x0000000d04027210 */ /* 0x000fe20007fde0ff */
[----:B------:R-:W-:Y:S01]  /*181d0*/  IMAD.MOV.U32 R3, RZ, RZ, R93 ;  /* 0x000000ffff037224 */ /* 0x000fe200078e005d */
[----:B------:R-:W-:Y:S01]  /*181e0*/  PRMT R0, RZ, 0x7610, R0 ;  /* 0x00007610ff007816 */ /* 0x000fe20000000000 */
[----:B------:R-:W1:Y:S01]  /*181f0*/  LDCU UR6, c[0x0][0x3b0] ;  /* 0x00007600ff0677ac */ /* 0x000e620008000800 */
[----:B------:R0:W-:Y:S04]  /*18200*/  STL [R1+0x1c9c], R5 ;  /* 0x001c9c0501007387 */ /* 0x0001e80000100800 */
[----:B------:R-:W-:Y:S04]  /*18210*/  STL [R1+0x1720], R73 ;  /* 0x0017204901007387 */ /* 0x000fe80000100800 */
[----:B------:R-:W2:Y:S01]  /*18220*/  LDL.LU R93, [R1+0x80] ;  /* 0x00008000015d7983 */ /* 0x000ea20000300800 */
[----:B0-----:R-:W-:Y:S01]  /*18230*/  SHF.R.S32.HI R5, RZ, 0x1f, R4 ;  /* 0x0000001fff057819 */ /* 0x001fe20000011404 */
[----:B------:R-:W-:-:S02]  /*18240*/  IMAD.X R4, R6, 0x1, R12, P4 ;  /* 0x0000000106047824 */ /* 0x000fc400020e060c */
[----:B------:R-:W-:Y:S02]  /*18250*/  STL [R1+0x1728], R2 ;  /* 0x0017280201007387 */ /* 0x000fe40000100800 */
[----:B------:R-:W-:Y:S02]  /*18260*/  IMAD.X R7, R5, 0x1, R12, P6 ;  /* 0x0000000105077824 */ /* 0x000fe400030e060c */
[----:B------:R0:W-:Y:S01]  /*18270*/  STL [R1+0x1714], R4 ;  /* 0x0017140401007387 */ /* 0x0001e20000100800 */
[----:B------:R-:W-:Y:S02]  /*18280*/  @P0 IMAD.MOV.U32 R5, RZ, RZ, R4 ;  /* 0x000000ffff050224 */ /* 0x000fe400078e0004 */
[----:B0-----:R-:W-:Y:S02]  /*18290*/  @P0 IMAD.MOV.U32 R4, RZ, RZ, R73 ;  /* 0x000000ffff040224 */ /* 0x001fe400078e0049 */
[----:B------:R-:W-:Y:S01]  /*182a0*/  @!P5 IMAD.MOV R3, RZ, RZ, -R3 ;  /* 0x000000ffff03d224 */ /* 0x000fe200078e0a03 */
[----:B------:R-:W2:Y:S04]  /*182b0*/  LDL.LU R73, [R1+0x2ab4] ;  /* 0x002ab40001497983 */ /* 0x000ea80000300800 */
[----:B------:R0:W2:Y:S02]  /*182c0*/  @P0 LDG.E.U8 R70, desc[UR20][R4.64] ;  /* 0x0000001404460981 */ /* 0x0000a4000c1e1100 */
[----:B0-----:R-:W-:-:S02]  /*182d0*/  @P0 IMAD.MOV.U32 R4, RZ, RZ, R2 ;  /* 0x000000ffff040224 */ /* 0x001fc400078e0002 */
[----:B------:R-:W-:-:S05]  /*182e0*/  @P0 IMAD.MOV.U32 R5, RZ, RZ, R7 ;  /* 0x000000ffff050224 */ /* 0x000fca00078e0007 */
[----:B------:R0:W2:Y:S01]  /*182f0*/  @P0 LDG.E.U8 R0, desc[UR20][R4.64] ;  /* 0x0000001404000981 */ /* 0x0000a2000c1e1100 */
[----:B------:R-:W-:Y:S02]  /*18300*/  ISETP.GT.U32.AND P5, PT, R15, R77, PT ;  /* 0x0000004d0f00720c */ /* 0x000fe40003fa4070 */
[----:B------:R-:W-:-:S05]  /*18310*/  SEL R3, R14, R3, !P1 ;  /* 0x000000030e037207 */ /* 0x000fca0004800000 */
[----:B------:R-:W-:Y:S01]  /*18320*/  IMAD R3, R3, UR13, RZ ;  /* 0x0000000d03037c24 */ /* 0x000fe2000f8e02ff */
[----:B------:R1:W-:Y:S01]  /*18330*/  STL [R1+0x1724], R7 ;  /* 0x0017240701007387 */ /* 0x0003e20000100800 */
[----:B0-----:R-:W-:Y:S01]  /*18340*/  PRMT R5, RZ, 0x7610, R5 ;  /* 0x00007610ff057816 */ /* 0x001fe20000000005 */
[----:B------:R-:W0:Y:S02]  /*18350*/  LDCU UR13, c[0x0][0x3b0] ;  /* 0x00007600ff0d77ac */ /* 0x000e240008000800 */
[----:B------:R-:W-:Y:S01]  /*18360*/  SHF.R.S32.HI R4, RZ, 0x1f, R3 ;  /* 0x0000001fff047819 */ /* 0x000fe20000011403 */
[----:B------:R-:W-:Y:S01]  /*18370*/  @!P5 IMAD.IADD R77, R77, 0x1, -R15 ;  /* 0x000000014d4dd824 */ /* 0x000fe200078e0a0f */
[----:B------:R-:W-:-:S05]  /*18380*/  IADD3 R6, P5, PT, R3, R13, RZ ;  /* 0x0000000d03067210 */ /* 0x000fca0007fbe0ff */
[----:B-1----:R-:W-:-:S05]  /*18390*/  IMAD.X R7, R4, 0x1, R12, P5 ;  /* 0x0000000104077824 */ /* 0x002fca00028e060c */
[----:B------:R1:W3:Y:S01]  /*183a0*/  @P0 LDG.E.U8 R5, desc[UR20][R6.64] ;  /* 0x0000001406050981 */ /* 0x0002e2000c1e1100 */
[C---:B------:R-:W-:Y:S02]  /*183b0*/  ISETP.GT.U32.AND P3, PT, R15.reuse, R92, PT ;  /* 0x0000005c0f00720c */ /* 0x040fe40003f64070 */
[----:B------:R-:W-:-:S11]  /*183c0*/  ISETP.GT.U32.AND P4, PT, R15, R16, PT ;  /* 0x000000100f00720c */ /* 0x000fd60003f84070 */
[--C-:B------:R-:W-:Y:S01]  /*183d0*/  @!P3 IMAD.IADD R92, R92, 0x1, -R15.reuse ;  /* 0x000000015c5cb824 */ /* 0x100fe200078e0a0f */
[----:B--2---:R2:W-:Y:S04]  /*183e0*/  STL [R1+0x1c94], R0 ;  /* 0x001c940001007387 */ /* 0x0045e80000100800 */
[----:B--2---:R-:W2:Y:S01]  /*183f0*/  LDL R0, [R1+0x20d8] ;  /* 0x0020d80001007983 */ /* 0x004ea20000100800 */
[C---:B------:R-:W-:Y:S02]  /*18400*/  ISETP.GT.U32.AND P3, PT, R15.reuse, R92, PT ;  /* 0x0000005c0f00720c */ /* 0x040fe40003f64070 */
[----:B------:R-:W-:Y:S01]  /*18410*/  ISETP.GT.U32.AND P6, PT, R15, R74, PT ;  /* 0x0000004a0f00720c */ /* 0x000fe20003fc4070 */
[--C-:B------:R-:W-:Y:S01]  /*18420*/  @!P4 IMAD.IADD R16, R16, 0x1, -R15.reuse ;  /* 0x000000011010c824 */ /* 0x100fe200078e0a0f */
[----:B----4-:R-:W-:Y:S01]  /*18430*/  ISETP.GE.AND P4, PT, R75, RZ, PT ;  /* 0x000000ff4b00720c */ /* 0x010fe20003f86270 */
[----:B------:R-:W4:Y:S08]  /*18440*/  LDL.LU R2, [R1+0x88] ;  /* 0x0000880001027983 */ /* 0x000f300000300800 */
[--C-:B------:R-:W-:Y:S01]  /*18450*/  @!P3 IMAD.IADD R92, R92, 0x1, -R15.reuse ;  /* 0x000000015c5cb824 */ /* 0x100fe200078e0a0f */
[----:B---3--:R-:W-:Y:S01]  /*18460*/  ISETP.GE.AND P3, PT, R72, RZ, PT ;  /* 0x000000ff4800720c */ /* 0x008fe20003f66270 */
[----:B------:R-:W-:-:S02]  /*18470*/  @!P6 IMAD.IADD R74, R74, 0x1, -R15 ;  /* 0x000000014a4ae824 */ /* 0x000fc400078e0a0f */
[----:B------:R-:W-:Y:S02]  /*18480*/  IMAD.MOV.U32 R3, RZ, RZ, R92 ;  /* 0x000000ffff037224 */ /* 0x000fe400078e005c */
[----:B------:R-:W-:Y:S01]  /*18490*/  IMAD.MOV.U32 R4, RZ, RZ, R16 ;  /* 0x000000ffff047224 */ /* 0x000fe200078e0010 */
[----:B------:R-:W-:-:S03]  /*184a0*/  ISETP.GT.U32.AND P6, PT, R15, R74, PT ;  /* 0x0000004a0f00720c */ /* 0x000fc60003fc4070 */
[----:B------:R-:W-:-:S04]  /*184b0*/  @!P4 IMAD.MOV R4, RZ, RZ, -R4 ;  /* 0x000000ffff04c224 */ /* 0x000fc800078e0a04 */
[----:B------:R-:W-:Y:S01]  /*184c0*/  @!P3 IMAD.MOV R3, RZ, RZ, -R3 ;  /* 0x000000ffff03b224 */ /* 0x000fe200078e0a03 */
[----:B------:R-:W-:Y:S02]  /*184d0*/  ISETP.GT.U32.AND P3, PT, R15, R93, PT ;  /* 0x0000005d0f00720c */ /* 0x000fe40003f64070 */
[C---:B------:R-:W-:Y:S02]  /*184e0*/  SEL R4, R14.reuse, R4, !P1 ;  /* 0x000000040e047207 */ /* 0x040fe40004800000 */
[----:B------:R-:W-:Y:S01]  /*184f0*/  SEL R3, R14, R3, !P1 ;  /* 0x000000030e037207 */ /* 0x000fe20004800000 */
[----:B------:R1:W-:Y:S02]  /*18500*/  STL [R1+0x171c], R6 ;  /* 0x00171c0601007387 */ /* 0x0003e40000100800 */
[----:B------:R-:W-:Y:S01]  /*18510*/  IMAD R4, R4, UR6, RZ ;  /* 0x0000000604047c24 */ /* 0x000fe2000f8e02ff */
[----:B------:R-:W-:Y:S01]  /*18520*/  PRMT R73, RZ, 0x7610, R73 ;  /* 0x00007610ff497816 */ /* 0x000fe20000000049 */
[----:B------:R-:W-:Y:S01]  /*18530*/  STL [R1+0x1718], R7 ;  /* 0x0017180701007387 */ /* 0x000fe20000100800 */
[----:B------:R-:W-:Y:S01]  /*18540*/  IMAD R3, R3, UR5, RZ ;  /* 0x0000000503037c24 */ /* 0x000fe2000f8e02ff */
[----:B------:R-:W-:Y:S01]  /*18550*/  ISETP.GT.U32.AND P5, PT, R15, R77, PT ;  /* 0x0000004d0f00720c */ /* 0x000fe20003fa4070 */
[--C-:B------:R-:W-:Y:S01]  /*18560*/  @!P6 IMAD.IADD R74, R74, 0x1, -R15.reuse ;  /* 0x000000014a4ae824 */ /* 0x100fe200078e0a0f */
[----:B------:R-:W3:Y:S01]  /*18570*/  LDL R75, [R1+0x2108] ;  /* 0x00210800014b7983 */ /* 0x000ee20000100800 */
[----:B------:R-:W-:Y:S01]  /*18580*/  @!P3 IMAD.IADD R93, R93, 0x1, -R15 ;  /* 0x000000015d5db824 */ /* 0x000fe200078e0a0f */
[----:B--2---:R-:W-:-:S02]  /*18590*/  ISETP.GE.AND P4, PT, R0, RZ, PT ;  /* 0x000000ff0000720c */ /* 0x004fc40003f86270 */
[----:B------:R2:W-:Y:S01]  /*185a0*/  STL [R1+0x1c64], R70 ;  /* 0x001c644601007387 */ /* 0x0005e20000100800 */
[-C--:B------:R-:W-:Y:S01]  /*185b0*/  IADD3 R72, P6, PT, R3, R13.reuse, RZ ;  /* 0x0000000d03487210 */ /* 0x080fe20007fde0ff */
[----:B------:R-:W0:Y:S02]  /*185c0*/  LDCU UR5, c[0x0][0x3b0] ;  /* 0x00007600ff0577ac */ /* 0x000e240008000800 */
[----:B------:R-:W3:Y:S01]  /*185d0*/  LDL.LU R0, [R1+0x94] ;  /* 0x0000940001007983 */ /* 0x000ee20000300800 */
[----:B-1----:R-:W-:Y:S01]  /*185e0*/  PRMT R6, RZ, 0x7610, R6 ;  /* 0x00007610ff067816 */ /* 0x002fe20000000006 */
[----:B------:R-:W1:Y:S02]  /*185f0*/  LDCU UR6, c[0x0][0x3b0] ;  /* 0x00007600ff0677ac */ /* 0x000e640008000800 */
[----:B------:R-:W3:Y:S01]  /*18600*/  LDL.LU R92, [R1+0x90] ;  /* 0x00009000015c7983 */ /* 0x000ee20000300800 */
[----:B--2---:R-:W-:-:S03]  /*18610*/  IADD3 R70, P3, PT, R4, R13, RZ ;  /* 0x0000000d04467210 */ /* 0x004fc60007f7e0ff */
[----:B------:R2:W-:Y:S02]  /*18620*/  STL [R1+0x1c90], R5 ;  /* 0x001c900501007387 */ /* 0x0005e40000100800 */
[----:B--2---:R-:W-:Y:S02]  /*18630*/  SHF.R.S32.HI R5, RZ, 0x1f, R3 ;  /* 0x0000001fff057819 */ /* 0x004fe40000011403 */
[----:B------:R-:W-:Y:S02]  /*18640*/  SHF.R.S32.HI R3, RZ, 0x1f, R4 ;  /* 0x0000001fff037819 */ /* 0x000fe40000011404 */
[----:B------:R-:W2:Y:S01]  /*18650*/  LDL R4, [R1+0x20f0] ;  /* 0x0020f00001047983 */ /* 0x000ea20000100800 */
[--C-:B------:R-:W-:Y:S02]  /*18660*/  IMAD.X R5, R5, 0x1, R12.reuse, P6 ;  /* 0x0000000105057824 */ /* 0x100fe400030e060c */
[----:B------:R-:W-:Y:S01]  /*18670*/  IMAD.X R16, R3, 0x1, R12, P3 ;  /* 0x0000000103107824 */ /* 0x000fe200018e060c */
[----:B------:R0:W-:Y:S04]  /*18680*/  STL [R1+0x1708], R72 ;  /* 0x0017084801007387 */ /* 0x0001e80000100800 */
[----:B------:R-:W-:Y:S01]  /*18690*/  STL [R1+0x1710], R70 ;  /* 0x0017104601007387 */ /* 0x000fe20000100800 */
[----:B--2---:R-:W-:Y:S01]  /*186a0*/  ISETP.GE.AND P3, PT, R4, RZ, PT ;  /* 0x000000ff0400720c */ /* 0x004fe20003f66270 */
[----:B------:R-:W-:-:S05]  /*186b0*/  @P0 IMAD.MOV.U32 R4, RZ, RZ, R72 ;  /* 0x000000ffff040224 */ /* 0x000fca00078e0048 */
[----:B------:R2:W3:Y:S04]  /*186c0*/  @P0 LDG.E.U8 R73, desc[UR20][R4.64] ;  /* 0x0000001404490981 */ /* 0x0004e8000c1e1100 */
[----:B------:R1:W-:Y:S01]  /*186d0*/  STL [R1+0x1704], R5 ;  /* 0x0017040501007387 */ /* 0x0003e20000100800 */
[----:B------:R-:W-:-:S03]  /*186e0*/  @!P5 IMAD.IADD R77, R77, 0x1, -R15 ;  /* 0x000000014d4dd824 */ /* 0x000fc600078e0a0f */
[----:B0-----:R-:W3:Y:S01]  /*186f0*/  LDL.LU R72, [R1+0x2ab0] ;  /* 0x002ab00001487983 */ /* 0x001ee20000300800 */
[----:B--2---:R-:W-:Y:S02]  /*18700*/  @P0 IMAD.MOV.U32 R4, RZ, RZ, R70 ;  /* 0x000000ffff040224 */ /* 0x004fe400078e0046 */
[----:B-1----:R-:W-:-:S05]  /*18710*/  @P0 IMAD.MOV.U32 R5, RZ, RZ, R16 ;  /* 0x000000ffff050224 */ /* 0x002fca00078e0010 */
[----:B------:R0:W2:Y:S01]  /*18720*/  @P0 LDG.E.U8 R6, desc[UR20][R4.64] ;  /* 0x0000001404060981 */ /* 0x0000a2000c1e1100 */
[----:B------:R-:W-:-:S03]  /*18730*/  IMAD.MOV.U32 R3, RZ, RZ, R77 ;  /* 0x000000ffff037224 */ /* 0x000fc600078e004d */
[----:B------:R-:W-:Y:S01]  /*18740*/  STL [R1+0x170c], R16 ;  /* 0x00170c1001007387 */ /* 0x000fe20000100800 */
[C---:B----4-:R-:W-:Y:S02]  /*18750*/  ISETP.GT.U32.AND P5, PT, R15.reuse, R2, PT ;  /* 0x000000020f00720c */ /* 0x050fe40003fa4070 */
[----:B------:R-:W-:Y:S01]  /*18760*/  ISETP.GT.U32.AND P6, PT, R15, R93, PT ;  /* 0x0000005d0f00720c */ /* 0x000fe20003fc4070 */
[----:B---3--:R1:W-:Y:S04]  /*18770*/  STL [R1+0x1c8c], R73 ;  /* 0x001c8c4901007387 */ /* 0x0083e80000100800 */
[----:B-1----:R-:W3:Y:S04]  /*18780*/  LDL R73, [R1+0x20c0] ;  /* 0x0020c00001497983 */ /* 0x002ee80000100800 */
[----:B------:R-:W4:Y:S04]  /*18790*/  LDL.LU R77, [R1+0x2aac] ;  /* 0x002aac00014d7983 */ /* 0x000f280000300800 */
[----:B------:R-:W3:Y:S01]  /*187a0*/  LDL.LU R16, [R1+0x2aa8] ;  /* 0x002aa80001107983 */ /* 0x000ee20000300800 */
[----:B------:R-:W-:Y:S01]  /*187b0*/  @!P5 IMAD.IADD R2, R2, 0x1, -R15 ;  /* 0x000000010202d824 */ /* 0x000fe200078e0a0f */
[----:B------:R-:W-:Y:S01]  /*187c0*/  ISETP.GE.AND P5, PT, R75, RZ, PT ;  /* 0x000000ff4b00720c */ /* 0x000fe20003fa6270 */
[----:B0-----:R-:W-:Y:S01]  /*187d0*/  IMAD.MOV.U32 R4, RZ, RZ, R74 ;  /* 0x000000ffff047224 */ /* 0x001fe200078e004a */
[----:B------:R-:W4:Y:S01]  /*187e0*/  LDL R70, [R1+0x20d4] ;  /* 0x0020d40001467983 */ /* 0x000f220000100800 */
[----:B------:R-:W-:Y:S01]  /*187f0*/  @!P4 IMAD.MOV R3, RZ, RZ, -R3 ;  /* 0x000000ffff03c224 */ /* 0x000fe200078e0a03 */
[----:B------:R-:W-:Y:S01]  /*18800*/  ISETP.GT.U32.AND P4, PT, R15, R2, PT ;  /* 0x000000020f00720c */ /* 0x000fe20003f84070 */
[----:B------:R-:W-:-:S02]  /*18810*/  @!P3 IMAD.MOV R4, RZ, RZ, -R4 ;  /* 0x000000ffff04b224 */ /* 0x000fc400078e0a04 */
[----:B------:R-:W-:Y:S01]  /*18820*/  @!P6 IMAD.IADD R93, R93, 0x1, -R15 ;  /* 0x000000015d5de824 */ /* 0x000fe200078e0a0f */
[C---:B------:R-:W-:Y:S02]  /*18830*/  SEL R5, R14.reuse, R3, !P1 ;  /* 0x000000030e057207 */ /* 0x040fe40004800000 */
[----:B------:R-:W-:Y:S01]  /*18840*/  SEL R4, R14, R4, !P1 ;  /* 0x000000040e047207 */ /* 0x000fe20004800000 */
[----:B------:R-:W-:Y:S02]  /*18850*/  IMAD.MOV.U32 R3, RZ, RZ, R93 ;  /* 0x000000ffff037224 */ /* 0x000fe400078e005d */
[----:B------:R-:W-:Y:S01]  /*18860*/  IMAD R5, R5, UR13, RZ ;  /* 0x0000000d05057c24 */ /* 0x000fe2000f8e02ff */
[----:B------:R-:W4:Y:S01]  /*18870*/  LDL.LU R93, [R1+0x9c] ;  /* 0x00009c00015d7983 */ /* 0x000f220000300800 */
[----:B------:R-:W-:Y:S02]  /*18880*/  IMAD R4, R4, UR5, RZ ;  /* 0x0000000504047c24 */ /* 0x000fe4000f8e02ff */
[----:B------:R-:W-:Y:S01]  /*18890*/  @!P4 IMAD.IADD R2, R2, 0x1, -R15 ;  /* 0x000000010202c824 */ /* 0x000fe200078e0a0f */
[----:B--2---:R0:W-:Y:S01]  /*188a0*/  STL [R1+0x1c84], R6 ;  /* 0x001c840601007387 */ /* 0x0041e20000100800 */
[----:B------:R-:W-:Y:S01]  /*188b0*/  @!P5 IMAD.MOV R3, RZ, RZ, -R3 ;  /* 0x000000ffff03d224 */ /* 0x000fe200078e0a03 */
[-C--:B------:R-:W-:Y:S01]  /*188c0*/  IADD3 R75, P5, PT, R5, R13.reuse, RZ ;  /* 0x0000000d054b7210 */ /* 0x080fe20007fbe0ff */
[----:B------:R-:W1:Y:S01]  /*188d0*/  LDCU UR5, c[0x0][0x3b0] ;  /* 0x00007600ff0577ac */ /* 0x000e620008000800 */
[----:B------:R-:W-:-:S02]  /*188e0*/  IADD3 R74, P4, PT, R4, R13, RZ ;  /* 0x0000000d044a7210 */ /* 0x000fc40007f9e0ff */
[----:B---3--:R-:W-:Y:S01]  /*188f0*/  PRMT R16, RZ, 0x7610, R16 ;  /* 0x00007610ff107816 */ /* 0x008fe20000000010 */
[----:B------:R-:W2:Y:S01]  /*18900*/  LDCU UR13, c[0x0][0x3b0] ;  /* 0x00007600ff0d77ac */ /* 0x000ea20008000800 */
[----:B0-----:R-:W-:Y:S02]  /*18910*/  SHF.R.S32.HI R6, RZ, 0x1f, R5 ;  /* 0x0000001fff067819 */ /* 0x001fe40000011405 */
[----:B------:R-:W-:-:S03]  /*18920*/  SHF.R.S32.HI R5, RZ, 0x1f, R4 ;  /* 0x0000001fff057819 */ /* 0x000fc60000011404 */
[--C-:B------:R-:W-:Y:S01]  /*18930*/  IMAD.X R4, R6, 0x1, R12.reuse, P5 ;  /* 0x0000000106047824 */ /* 0x100fe200028e060c */
[----:B------:R-:W-:Y:S01]  /*18940*/  STL [R1+0x16fc], R75 ;  /* 0x0016fc4b01007387 */ /* 0x000fe20000100800 */
[----:B------:R-:W-:Y:S02]  /*18950*/  IMAD.X R6, R5, 0x1, R12, P4 ;  /* 0x0000000105067824 */ /* 0x000fe400020e060c */
[----:B------:R-:W-:Y:S01]  /*18960*/  @P0 IMAD.MOV.U32 R5, RZ, RZ, R4 ;  /* 0x000000ffff050224 */ /* 0x000fe200078e0004 */
[----:B------:R-:W-:Y:S04]  /*18970*/  STL [R1+0x1700], R74 ;  /* 0x0017004a01007387 */ /* 0x000fe80000100800 */
[----:B------:R0:W-:Y:S02]  /*18980*/  STL [R1+0x16e4], R4 ;  /* 0x0016e40401007387 */ /* 0x0001e40000100800 */
[----:B0-----:R-:W-:-:S05]  /*18990*/  @P0 IMAD.MOV.U32 R4, RZ, RZ, R75 ;  /* 0x000000ffff040224 */ /* 0x001fca00078e004b */
[----:B------:R0:W3:Y:S01]  /*189a0*/  @P0 LDG.E.U8 R16, desc[UR20][R4.64] ;  /* 0x0000001404100981 */ /* 0x0000e2000c1e1100 */
[----:B----4-:R-:W-:Y:S01]  /*189b0*/  PRMT R77, RZ, 0x7610, R77 ;  /* 0x00007610ff4d7816 */ /* 0x010fe2000000004d */
[----:B0-----:R-:W-:Y:S02]  /*189c0*/  IMAD.MOV.U32 R5, RZ, RZ, R6 ;  /* 0x000000ffff057224 */ /* 0x001fe400078e0006 */
[----:B------:R-:W-:-:S05]  /*189d0*/  @P0 IMAD.MOV.U32 R4, RZ, RZ, R74 ;  /* 0x000000ffff040224 */ /* 0x000fca00078e004a */
[----:B------:R-:W4:Y:S01]  /*189e0*/  @P0 LDG.E.U8 R77, desc[UR20][R4.64] ;  /* 0x00000014044d0981 */ /* 0x000f22000c1e1100 */
[----:B------:R-:W-:Y:S02]  /*189f0*/  ISETP.GT.U32.AND P6, PT, R15, R0, PT ;  /* 0x000000000f00720c */ /* 0x000fe40003fc4070 */
[----:B------:R-:W-:Y:S02]  /*18a00*/  ISETP.GE.AND P5, PT, R73, RZ, PT ;  /* 0x000000ff4900720c */ /* 0x000fe40003fa6270 */
[----:B------:R-:W2:Y:S01]  /*18a10*/  LDL R73, [R1+0x20ec] ;  /* 0x0020ec0001497983 */ /* 0x000ea20000100800 */
[----:B------:R-:W-:-:S03]  /*18a20*/  SEL R3, R14, R3, !P1 ;  /* 0x000000030e037207 */ /* 0x000fc60004800000 */
[----:B------:R-:W2:Y:S05]  /*18a30*/  LDL.LU R75, [R1+0x2aa4] ;  /* 0x002aa400014b7983 */ /* 0x000eaa0000300800 */
[----:B------:R-:W-:Y:S01]  /*18a40*/  @!P6 IMAD.IADD R0, R0, 0x1, -R15 ;  /* 0x000000010000e824 */ /* 0x000fe200078e0a0f */
[----:B------:R-:W-:Y:S01]  /*18a50*/  PRMT R7, RZ, 0x7610, R7 ;  /* 0x00007610ff077816 */ /* 0x000fe20000000007 */
[----:B---3--:R0:W-:Y:S04]  /*18a60*/  STL [R1+0x1c80], R16 ;  /* 0x001c801001007387 */ /* 0x0081e80000100800 */
[----:B0-----:R-:W3:Y:S04]  /*18a70*/  LDL.LU R16, [R1+0x2aa0] ;  /* 0x002aa00001107983 */ /* 0x001ee80000300800 */
[----:B------:R0:W-:Y:S04]  /*18a80*/  STL [R1+0x16f0], R6 ;  /* 0x0016f00601007387 */ /* 0x0001e80000100800 */
[----:B------:R-:W2:Y:S01]  /*18a90*/  LDL.LU R74, [R1+0xa0] ;  /* 0x0000a000014a7983 */ /* 0x000ea20000300800 */
[----:B0-----:R-:W-:-:S03]  /*18aa0*/  IMAD R6, R3, UR6, RZ ;  /* 0x0000000603067c24 */ /* 0x001fc6000f8e02ff */
[----:B----4-:R0:W-:Y:S01]  /*18ab0*/  STL [R1+0x1c7c], R77 ;  /* 0x001c7c4d01007387 */ /* 0x0101e20000100800 */
[----:B------:R-:W-:Y:S01]  /*18ac0*/  IMAD.MOV.U32 R3, RZ, RZ, R2 ;  /* 0x000000ffff037224 */ /* 0x000fe200078e0002 */
[----:B------:R-:W-:Y:S01]  /*18ad0*/  ISETP.GT.U32.AND P3, PT, R15, R92, PT ;  /* 0x0000005c0f00720c */ /* 0x000fe20003f64070 */
[----:B------:R-:W4:Y:S01]  /*18ae0*/  LDCU UR6, c[0x0][0x3b0] ;  /* 0x00007600ff0677ac */ /* 0x000f220008000800 */
[----:B------:R-:W-:Y:S02]  /*18af0*/  SHF.R.S32.HI R4, RZ, 0x1f, R6 ;  /* 0x0000001fff047819 */ /* 0x000fe40000011406 */
[----:B------:R-:W-:Y:S01]  /*18b00*/  IADD3 R5, P6, PT, R6, R13, RZ ;  /* 0x0000000d06057210 */ /* 0x000fe20007fde0ff */
[----:B0-----:R-:W2:Y:S04]  /*18b10*/  LDL.LU R77, [R1+0x98] ;  /* 0x00009800014d7983 */ /* 0x001ea80000300800 */
[----:B------:R-:W-:Y:S01]  /*18b20*/  IMAD.X R4, R4, 0x1, R12, P6 ;  /* 0x0000000104047824 */ /* 0x000fe200030e060c */
[----:B------:R-:W2:Y:S04]  /*18b30*/  LDL R2, [R1+0x2104] ;  /* 0x0021040001027983 */ /* 0x000ea80000100800 */
[----:B------:R0:W-:Y:S04]  /*18b40*/  STL [R1+0x16f8], R5 ;  /* 0x0016f80501007387 */ /* 0x0001e80000100800 */
[----:B------:R1:W-:Y:S01]  /*18b50*/  STL [R1+0x16f4], R4 ;  /* 0x0016f40401007387 */ /* 0x0003e20000100800 */
[----:B0-----:R-:W-:-:S04]  /*18b60*/  @P0 LOP3.LUT R5, R5, R4, RZ, 0x3c, !PT ;  /* 0x0000000405050212 */ /* 0x001fc800078e3cff */
[----:B-1----:R-:W-:-:S04]  /*18b70*/  @P0 LOP3.LUT R4, R5, R4, RZ, 0x3c, !PT ;  /* 0x0000000405040212 */ /* 0x002fc800078e3cff */
[----:B------:R-:W-:-:S05]  /*18b80*/  @P0 LOP3.LUT R5, R5, R4, RZ, 0x3c, !PT ;  /* 0x0000000405050212 */ /* 0x000fca00078e3cff */
        /* <DEDUP_REMOVED lines=8> */
[----:B0-----:R-:W-:Y:S01]  /*18c10*/  PRMT R5, RZ, 0x7610, R5 ;  /* 0x00007610ff057816 */ /* 0x001fe20000000005 */
[----:B------:R-:W0:Y:S02]  /*18c20*/  LDCU UR5, c[0x0][0x3b0] ;  /* 0x00007600ff0577ac */ /* 0x000e240008000800 */
[----:B------:R-:W-:Y:S01]  /*18c30*/  @!P3 IMAD.IADD R92, R92, 0x1, -R15 ;  /* 0x000000015c5cb824 */ /* 0x000fe200078e0a0f */
[----:B------:R-:W-:Y:S02]  /*18c40*/  IADD3 R6, P3, PT, R3, R13, RZ ;  /* 0x0000000d03067210 */ /* 0x000fe40007f7e0ff */
[----:B------:R-:W-:Y:S01]  /*18c50*/  SHF.R.S32.HI R4, RZ, 0x1f, R3 ;  /* 0x0000001fff047819 */ /* 0x000fe20000011403 */
[----:B------:R-:W-:-:S02]  /*18c60*/  IMAD.MOV.U32 R3, RZ, RZ, R0 ;  /* 0x000000ffff037224 */ /* 0x000fc400078e0000 */
[----:B------:R-:W3:Y:S04]  /*18c70*/  LDL.LU R0, [R1+0xa4] ;  /* 0x0000a40001007983 */ /* 0x000ee80000300800 */
[----:B------:R-:W-:Y:S04]  /*18c80*/  STL [R1+0x16ec], R6 ;  /* 0x0016ec0601007387 */ /* 0x000fe80000100800 */
[----:B--2---:R1:W-:Y:S02]  /*18c90*/  STL [R1+0x1c78], R7 ;  /* 0x001c780701007387 */ /* 0x0043e40000100800 */
[----:B-1----:R-:W-:-:S05]  /*18ca0*/  IMAD.X R7, R4, 0x1, R12, P3 ;  /* 0x0000000104077824 */ /* 0x002fca00018e060c */
[----:B------:R1:W2:Y:S01]  /*18cb0*/  @P0 LDG.E.U8 R5, desc[UR20][R6.64] ;  /* 0x0000001406050981 */ /* 0x0002a2000c1e1100 */
[----:B------:R-:W-:Y:S02]  /*18cc0*/  ISETP.GT.U32.AND P6, PT, R15, R93, PT ;  /* 0x0000005d0f00720c */ /* 0x000fe40003fc4070 */
[----:B------:R-:W-:Y:S02]  /*18cd0*/  ISETP.GE.AND P5, PT, R70, RZ, PT ;  /* 0x000000ff4600720c */ /* 0x000fe40003fa6270 */
[----:B------:R-:W-:Y:S01]  /*18ce0*/  ISETP.GE.AND P4, PT, R73, RZ, PT ;  /* 0x000000ff4900720c */ /* 0x000fe20003f86270 */
[----:B------:R-:W-:-:S08]  /*18cf0*/  IMAD.MOV.U32 R4, RZ, RZ, R92 ;  /* 0x000000ffff047224 */ /* 0x000fd000078e005c */
[----:B------:R-:W-:Y:S02]  /*18d00*/  @!P6 IMAD.IADD R93, R93, 0x1, -R15 ;  /* 0x000000015d5de824 */ /* 0x000fe400078e0a0f */
[----:B------:R-:W-:-:S03]  /*18d10*/  @!P5 IMAD.MOV R3, RZ, RZ, -R3 ;  /* 0x000000ffff03d224 */ /* 0x000fc600078e0a03 */
[C---:B------:R-:W-:Y:S01]  /*18d20*/  ISETP.GT.U32.AND P5, PT, R15.reuse, R93, PT ;  /* 0x0000005d0f00720c */ /* 0x040fe20003fa4070 */
[----:B------:R-:W-:Y:S01]  /*18d30*/  @!P4 IMAD.MOV R4, RZ, RZ, -R4 ;  /* 0x000000ffff04c224 */ /* 0x000fe200078e0a04 */
[----:B------:R-:W-:Y:S02]  /*18d40*/  ISETP.GT.U32.AND P6, PT, R15, R77, PT ;  /* 0x0000004d0f00720c */ /* 0x000fe40003fc4070 */
[C---:B------:R-:W-:Y:S02]  /*18d50*/  SEL R3, R14.reuse, R3, !P1 ;  /* 0x000000030e037207 */ /* 0x040fe40004800000 */
[----:B------:R-:W-:-:S03]  /*18d60*/  SEL R4, R14, R4, !P1 ;  /* 0x000000040e047207 */ /* 0x000fc60004800000 */
[----:B----4-:R-:W-:Y:S01]  /*18d70*/  IMAD R3, R3, UR6, RZ ;  /* 0x0000000603037c24 */ /* 0x010fe2000f8e02ff */
[----:B------:R4:W-:Y:S01]  /*18d80*/  STL [R1+0x16e8], R7 ;  /* 0x0016e80701007387 */ /* 0x0009e20000100800 */
[----:B0-----:R-:W-:Y:S02]  /*18d90*/  IMAD R4, R4, UR5, RZ ;  /* 0x0000000504047c24 */ /* 0x001fe4000f8e02ff */
[----:B------:R-:W-:Y:S01]  /*18da0*/  @!P5 IMAD.IADD R93, R93, 0x1, -R15 ;  /* 0x000000015d5dd824 */ /* 0x000fe200078e0a0f */
[----:B-1----:R-:W-:Y:S01]  /*18db0*/  SHF.R.S32.HI R6, RZ, 0x1f, R3 ;  /* 0x0000001fff067819 */ /* 0x002fe20000011403 */
[----:B------:R-:W3:Y:S01]  /*18dc0*/  LDL.LU R70, [R1+0xa8] ;  /* 0x0000a80001467983 */ /* 0x000ee20000300800 */
[-C--:B------:R-:W-:Y:S01]  /*18dd0*/  IADD3 R73, P5, PT, R3, R13.reuse, RZ ;  /* 0x0000000d03497210 */ /* 0x080fe20007fbe0ff */
[----:B------:R-:W-:Y:S01]  /*18de0*/  @!P6 IMAD.IADD R77, R77, 0x1, -R15 ;  /* 0x000000014d4de824 */ /* 0x000fe200078e0a0f */
[----:B------:R-:W-:Y:S01]  /*18df0*/  IADD3 R92, P6, PT, R4, R13, RZ ;  /* 0x0000000d045c7210 */ /* 0x000fe20007fde0ff */
[----:B------:R-:W0:Y:S01]  /*18e00*/  LDCU UR5, c[0x0][0x3b0] ;  /* 0x00007600ff0577ac */ /* 0x000e220008000800 */
[----:B----4-:R-:W4:Y:S01]  /*18e10*/  LDL R7, [R1+0x20d0] ;  /* 0x0020d00001077983 */ /* 0x010f220000100800 */
[----:B------:R-:W-:Y:S01]  /*18e20*/  IMAD.MOV.U32 R3, RZ, RZ, R93 ;  /* 0x000000ffff037224 */ /* 0x000fe200078e005d */
[----:B------:R-:W-:Y:S01]  /*18e30*/  ISETP.GE.AND P4, PT, R2, RZ, PT ;  /* 0x000000ff0200720c */ /* 0x000fe20003f86270 */
[----:B------:R-:W1:Y:S01]  /*18e40*/  LDCU UR6, c[0x0][0x3b0] ;  /* 0x00007600ff0677ac */ /* 0x000e620008000800 */
[----:B------:R-:W-:Y:S01]  /*18e50*/  PRMT R75, RZ, 0x7610, R75 ;  /* 0x00007610ff4b7816 */ /* 0x000fe2000000004b */
[----:B--2---:R2:W-:Y:S04]  /*18e60*/  STL [R1+0x1c44], R5 ;  /* 0x001c440501007387 */ /* 0x0045e80000100800 */
[----:B------:R-:W-:Y:S04]  /*18e70*/  STL [R1+0x16d8], R73 ;  /* 0x0016d84901007387 */ /* 0x000fe80000100800 */
[----:B------:R-:W4:Y:S01]  /*18e80*/  LDL.LU R93, [R1+0xac] ;  /* 0x0000ac00015d7983 */ /* 0x000f220000300800 */
[----:B--2---:R-:W-:Y:S01]  /*18e90*/  SHF.R.S32.HI R5, RZ, 0x1f, R4 ;  /* 0x0000001fff057819 */ /* 0x004fe20000011404 */
[----:B------:R-:W-:-:S02]  /*18ea0*/  IMAD.X R4, R6, 0x1, R12, P5 ;  /* 0x0000000106047824 */ /* 0x000fc400028e060c */
[----:B------:R-:W-:Y:S02]  /*18eb0*/  STL [R1+0x16e0], R92 ;  /* 0x0016e05c01007387 */ /* 0x000fe40000100800 */
[----:B------:R-:W-:Y:S02]  /*18ec0*/  IMAD.X R2, R5, 0x1, R12, P6 ;  /* 0x0000000105027824 */ /* 0x000fe400030e060c */
[----:B------:R-:W2:Y:S01]  /*18ed0*/  LDL R6, [R1+0x211c] ;  /* 0x00211c0001067983 */ /* 0x000ea20000100800 */
[----:B------:R-:W-:-:S03]  /*18ee0*/  @P0 IMAD.MOV.U32 R5, RZ, RZ, R4 ;  /* 0x000000ffff050224 */ /* 0x000fc600078e0004 */
[----:B------:R0:W-:Y:S02]  /*18ef0*/  STL [R1+0x101c], R4 ;  /* 0x00101c0401007387 */ /* 0x0001e40000100800 */
[----:B0-----:R-:W-:Y:S02]  /*18f00*/  @P0 IMAD.MOV.U32 R4, RZ, RZ, R73 ;  /* 0x000000ffff040224 */ /* 0x001fe400078e0049 */
[----:B------:R-:W2:Y:S04]  /*18f10*/  LDL.LU R73, [R1+0x2a9c] ;  /* 0x002a9c0001497983 */ /* 0x000ea80000300800 */
[----:B------:R0:W2:Y:S04]  /*18f20*/  @P0 LDG.E.U8 R75, desc[UR20][R4.64] ;  /* 0x00000014044b0981 */ /* 0x0000a8000c1e1100 */
[----:B------:R-:W-:Y:S01]  /*18f30*/  STL [R1+0x16dc], R2 ;  /* 0x0016dc0201007387 */ /* 0x000fe20000100800 */
[----:B0-----:R-:W-:Y:S01]  /*18f40*/  @P0 IMAD.MOV.U32 R5, RZ, RZ, R2 ;  /* 0x000000ffff050224 */ /* 0x001fe200078e0002 */
[C---:B------:R-:W-:Y:S01]  /*18f50*/  ISETP.GT.U32.AND P3, PT, R15.reuse, R74, PT ;  /* 0x0000004a0f00720c */ /* 0x040fe20003f64070 */
[----:B------:R-:W-:Y:S01]  /*18f60*/  @!P4 IMAD.MOV R3, RZ, RZ, -R3 ;  /* 0x000000ffff03c224 */ /* 0x000fe200078e0a03 */
[----:B---3--:R-:W-:-:S11]  /*18f70*/  ISETP.GT.U32.AND P4, PT, R15, R0, PT ;  /* 0x000000000f00720c */ /* 0x008fd60003f84070 */
[----:B------:R-:W-:Y:S01]  /*18f80*/  @!P3 IMAD.IADD R74, R74, 0x1, -R15 ;  /* 0x000000014a4ab824 */ /* 0x000fe200078e0a0f */
[----:B--2---:R0:W-:Y:S04]  /*18f90*/  STL [R1+0x1c74], R75 ;  /* 0x001c744b01007387 */ /* 0x0041e80000100800 */
[----:B0-----:R-:W2:Y:S04]  /*18fa0*/  LDL.LU R75, [R1+0x2a98] ;  /* 0x002a9800014b7983 */ /* 0x001ea80000300800 */
[----:B------:R-:W3:Y:S01]  /*18fb0*/  LDL.LU R2, [R1+0x2a94] ;  /* 0x002a940001027983 */ /* 0x000ee20000300800 */
[----:B------:R-:W-:-:S02]  /*18fc0*/  ISETP.GT.U32.AND P3, PT, R15, R74, PT ;  /* 0x0000004a0f00720c */ /* 0x000fc40003f64070 */
[----:B------:R-:W-:Y:S01]  /*18fd0*/  SEL R3, R14, R3, !P1 ;  /* 0x000000030e037207 */ /* 0x000fe20004800000 */
[----:B------:R-:W-:Y:S01]  /*18fe0*/  @P0 IMAD.MOV.U32 R4, RZ, RZ, R92 ;  /* 0x000000ffff040224 */ /* 0x000fe200078e005c */
[----:B------:R-:W-:Y:S02]  /*18ff0*/  PRMT R16, RZ, 0x7610, R16 ;  /* 0x00007610ff107816 */ /* 0x000fe40000000010 */
[----:B------:R-:W-:Y:S01]  /*19000*/  ISETP.GT.U32.AND P5, PT, R15, R77, PT ;  /* 0x0000004d0f00720c */ /* 0x000fe20003fa4070 */
[----:B------:R-:W-:Y:S01]  /*19010*/  IMAD R3, R3, UR13, RZ ;  /* 0x0000000d03037c24 */ /* 0x000fe2000f8e02ff */
[----:B------:R-:W2:Y:S01]  /*19020*/  LDL R92, [R1+0x20e8] ;  /* 0x0020e800015c7983 */ /* 0x000ea20000100800 */
[--C-:B------:R-:W-:Y:S01]  /*19030*/  @!P4 IMAD.IADD R0, R0, 0x1, -R15.reuse ;  /* 0x000000010000c824 */ /* 0x100fe200078e0a0f */
[----:B------:R-:W-:Y:S01]  /*19040*/  ISETP.GT.U32.AND P6, PT, R15, R70, PT ;  /* 0x000000460f00720c */ /* 0x000fe20003fc4070 */
[----:B------:R-:W0:Y:S01]  /*19050*/  LDCU UR13, c[0x0][0x3b0] ;  /* 0x00007600ff0d77ac */ /* 0x000e220008000800 */
[----:B------:R1:W2:Y:S01]  /*19060*/  @P0 LDG.E.U8 R16, desc[UR20][R4.64] ;  /* 0x0000001404100981 */ /* 0x0002a2000c1e1100 */
[----:B------:R-:W-:Y:S01]  /*19070*/  @!P3 IMAD.IADD R74, R74, 0x1, -R15 ;  /* 0x000000014a4ab824 */ /* 0x000fe200078e0a0f */
[----:B------:R-:W-:-:S02]  /*19080*/  ISETP.GE.AND P3, PT, R6, RZ, PT ;  /* 0x000000ff0600720c */ /* 0x000fc40003f66270 */
[----:B------:R-:W-:Y:S02]  /*19090*/  IADD3 R6, P4, PT, R3, R13, RZ ;  /* 0x0000000d03067210 */ /* 0x000fe40007f9e0ff */
[----:B-1----:R-:W-:Y:S01]  /*190a0*/  SHF.R.S32.HI R5, RZ, 0x1f, R3 ;  /* 0x0000001fff057819 */ /* 0x002fe20000011403 */
[----:B------:R-:W-:Y:S01]  /*190b0*/  @!P5 IMAD.IADD R77, R77, 0x1, -R15 ;  /* 0x000000014d4dd824 */ /* 0x000fe200078e0a0f */
[----:B----4-:R-:W-:-:S03]  /*190c0*/  ISETP.GE.AND P5, PT, R7, RZ, PT ;  /* 0x000000ff0700720c */ /* 0x010fc60003fa6270 */
[----:B------:R-:W-:-:S04]  /*190d0*/  IMAD.X R5, R5, 0x1, R12, P4 ;  /* 0x0000000105057824 */ /* 0x000fc800020e060c */
[----:B------:R-:W-:Y:S01]  /*190e0*/  @P0 IMAD.MOV.U32 R7, RZ, RZ, R5 ;  /* 0x000000ffff070224 */ /* 0x000fe200078e0005 */
[----:B---3--:R-:W-:-:S06]  /*190f0*/  PRMT R2, RZ, 0x7610, R2 ;  /* 0x00007610ff027816 */ /* 0x008fcc0000000002 */
[----:B------:R1:W3:Y:S01]  /*19100*/  @P0 LDG.E.U8 R2, desc[UR20][R6.64] ;  /* 0x0000001406020981 */ /* 0x0002e2000c1e1100 */
[----:B------:R-:W-:Y:S02]  /*19110*/  IMAD.MOV.U32 R4, RZ, RZ, R74 ;  /* 0x000000ffff047224 */ /* 0x000fe400078e004a */
[----:B------:R-:W-:Y:S02]  /*19120*/  @!P6 IMAD.IADD R70, R70, 0x1, -R15 ;  /* 0x000000014646e824 */ /* 0x000fe400078e0a0f */
[----:B------:R-:W-:Y:S02]  /*19130*/  @!P3 IMAD.MOV R4, RZ, RZ, -R4 ;  /* 0x000000ffff04b224 */ /* 0x000fe400078e0a04 */
[----:B------:R-:W-:Y:S01]  /*19140*/  IMAD.MOV.U32 R3, RZ, RZ, R77 ;  /* 0x000000ffff037224 */ /* 0x000fe200078e004d */
[C---:B------:R-:W-:Y:S02]  /*19150*/  ISETP.GT.U32.AND P6, PT, R15.reuse, R70, PT ;  /* 0x000000460f00720c */ /* 0x040fe40003fc4070 */
[----:B------:R-:W-:Y:S01]  /*19160*/  ISETP.GT.U32.AND P3, PT, R15, R93, PT ;  /* 0x0000005d0f00720c */ /* 0x000fe20003f64070 */
[----:B------:R-:W-:Y:S01]  /*19170*/  @!P5 IMAD.MOV R3, RZ, RZ, -R3 ;  /* 0x000000ffff03d224 */ /* 0x000fe200078e0a03 */
[C---:B------:R-:W-:Y:S01]  /*19180*/  SEL R4, R14.reuse, R4, !P1 ;  /* 0x000000040e047207 */ /* 0x040fe20004800000 */
[----:B--2---:R2:W-:Y:S03]  /*19190*/  STL [R1+0x1c70], R16 ;  /* 0x001c701001007387 */ /* 0x0045e60000100800 */
[----:B------:R-:W-:Y:S01]  /*191a0*/  SEL R3, R14, R3, !P1 ;  /* 0x000000030e037207 */ /* 0x000fe20004800000 */
[----:B------:R-:W-:-:S04]  /*191b0*/  IMAD R4, R4, UR5, RZ ;  /* 0x0000000504047c24 */ /* 0x000fc8000f8e02ff */
[--C-:B------:R-:W-:Y:S01]  /*191c0*/  @!P6 IMAD.IADD R70, R70, 0x1, -R15.reuse ;  /* 0x000000014646e824 */ /* 0x100fe200078e0a0f */
[----:B--2---:R-:W2:Y:S01]  /*191d0*/  LDL.LU R16, [R1+0xb8] ;  /* 0x0000b80001107983 */ /* 0x004ea20000300800 */
[----:B------:R-:W-:Y:S01]  /*191e0*/  IMAD R3, R3, UR6, RZ ;  /* 0x0000000603037c24 */ /* 0x000fe2000f8e02ff */
[-C--:B------:R-:W-:Y:S01]  /*191f0*/  IADD3 R74, P6, PT, R4, R13.reuse, RZ ;  /* 0x0000000d044a7210 */ /* 0x080fe20007fde0ff */
[----:B------:R-:W-:Y:S01]  /*19200*/  @!P3 IMAD.IADD R93, R93, 0x1, -R15 ;  /* 0x000000015d5db824 */ /* 0x000fe200078e0a0f */
[----:B------:R1:W-:Y:S01]  /*19210*/  STL [R1+0x1024], R6 ;  /* 0x0010240601007387 */ /* 0x0003e20000100800 */
[----:B------:R-:W-:Y:S01]  /*19220*/  ISETP.GE.AND P5, PT, R92, RZ, PT ;  /* 0x000000ff5c00720c */ /* 0x000fe20003fa6270 */
[----:B------:R-:W4:Y:S02]  /*19230*/  LDCU UR5, c[0x0][0x3b0] ;  /* 0x00007600ff0577ac */ /* 0x000f240008000800 */
[----:B------:R0:W-:Y:S01]  /*19240*/  STL [R1+0x1020], R5 ;  /* 0x0010200501007387 */ /* 0x0001e20000100800 */
[----:B------:R-:W-:Y:S01]  /*19250*/  PRMT R75, RZ, 0x7610, R75 ;  /* 0x00007610ff4b7816 */ /* 0x000fe2000000004b */
[----:B------:R-:W2:Y:S01]  /*19260*/  LDCU UR6, c[0x0][0x3b0] ;  /* 0x00007600ff0677ac */ /* 0x000ea20008000800 */
[----:B-1----:R-:W-:-:S02]  /*19270*/  IADD3 R6, P3, PT, R3, R13, RZ ;  /* 0x0000000d03067210 */ /* 0x002fc40007f7e0ff */
[----:B0-----:R-:W-:Y:S02]  /*19280*/  SHF.R.S32.HI R5, RZ, 0x1f, R4 ;  /* 0x0000001fff057819 */ /* 0x001fe40000011404 */
[----:B------:R-:W-:-:S03]  /*19290*/  SHF.R.S32.HI R4, RZ, 0x1f, R3 ;  /* 0x0000001fff047819 */ /* 0x000fc60000011403 */
[--C-:B------:R-:W-:Y:S02]  /*192a0*/  IMAD.X R5, R5, 0x1, R12.reuse, P6 ;  /* 0x0000000105057824 */ /* 0x100fe400030e060c */
[----:B------:R-:W-:Y:S01]  /*192b0*/  IMAD.X R7, R4, 0x1, R12, P3 ;  /* 0x0000000104077824 */ /* 0x000fe200018e060c */
[----:B---3--:R0:W-:Y:S04]  /*192c0*/  STL [R1+0x1c6c], R2 ;  /* 0x001c6c0201007387 */ /* 0x0081e80000100800 */
[----:B0-----:R-:W3:Y:S04]  /*192d0*/  LDL R2, [R1+0x2118] ;  /* 0x0021180001027983 */ /* 0x001ee80000100800 */
[----:B------:R-:W2:Y:S04]  /*192e0*/  LDL.LU R77, [R1+0xb4] ;  /* 0x0000b400014d7983 */ /* 0x000ea80000300800 */
[----:B------:R-:W2:Y:S04]  /*192f0*/  LDL.LU R92, [R1+0xb0] ;  /* 0x0000b000015c7983 */ /* 0x000ea80000300800 */
[----:B------:R0:W-:Y:S04]  /*19300*/  STL [R1+0x102c], R74 ;  /* 0x00102c4a01007387 */ /* 0x0001e80000100800 */
[----:B------:R-:W-:Y:S04]  /*19310*/  STL [R1+0x1034], R6 ;  /* 0x0010340601007387 */ /* 0x000fe80000100800 */
[----:B------:R-:W-:Y:S04]  /*19320*/  STL [R1+0x1028], R5 ;  /* 0x0010280501007387 */ /* 0x000fe80000100800 */
[----:B------:R-:W2:Y:S01]  /*19330*/  LDL R4, [R1+0x2100] ;  /* 0x0021000001047983 */ /* 0x000ea20000100800 */
[----:B------:R-:W-:-:S06]  /*19340*/  PRMT R3, RZ, 0x7610, R3 ;  /* 0x00007610ff037816 */ /* 0x000fcc0000000003 */
[----:B------:R-:W3:Y:S01]  /*19350*/  @P0 LDG.E.U8 R3, desc[UR20][R6.64] ;  /* 0x0000001406030981 */ /* 0x000ee2000c1e1100 */
[----:B------:R-:W-:Y:S02]  /*19360*/  ISETP.GT.U32.AND P4, PT, R15, R0, PT ;  /* 0x000000000f00720c */ /* 0x000fe40003f84070 */
[----:B--2---:R-:W-:Y:S01]  /*19370*/  ISETP.GE.AND P3, PT, R4, RZ, PT ;  /* 0x000000ff0400720c */ /* 0x004fe20003f66270 */
[----:B------:R-:W-:-:S10]  /*19380*/  @P0 IMAD.MOV.U32 R4, RZ, RZ, R74 ;  /* 0x000000ffff040224 */ /* 0x000fd400078e004a */
[----:B------:R-:W-:Y:S01]  /*19390*/  @!P4 IMAD.IADD R0, R0, 0x1, -R15 ;  /* 0x000000010000c824 */ /* 0x000fe200078e0a0f */
[----:B0-----:R-:W2:Y:S04]  /*193a0*/  LDL.LU R74, [R1+0x2a90] ;  /* 0x002a9000014a7983 */ /* 0x001ea80000300800 */
[----:B------:R0:W2:Y:S04]  /*193b0*/  @P0 LDG.E.U8 R75, desc[UR20][R4.64] ;  /* 0x00000014044b0981 */ /* 0x0000a8000c1e1100 */
[----:B------:R-:W-:Y:S01]  /*193c0*/  STL [R1+0x1030], R7 ;  /* 0x0010300701007387 */ /* 0x000fe20000100800 */
[----:B0-----:R-:W-:Y:S01]  /*193d0*/  IMAD.MOV.U32 R4, RZ, RZ, R0 ;  /* 0x000000ffff047224 */ /* 0x001fe200078e0000 */
[----:B------:R-:W-:-:S02]  /*193e0*/  ISETP.GT.U32.AND P4, PT, R15, R16, PT ;  /* 0x000000100f00720c */ /* 0x000fc40003f84070 */
[----:B------:R-:W-:Y:S01]  /*193f0*/  ISETP.GT.U32.AND P6, PT, R15, R93, PT ;  /* 0x0000005d0f00720c */ /* 0x000fe20003fc4070 */
[----:B------:R-:W-:Y:S01]  /*19400*/  @!P5 IMAD.MOV R4, RZ, RZ, -R4 ;  /* 0x000000ffff04d224 */ /* 0x000fe200078e0a04 */
[----:B---3--:R-:W-:Y:S01]  /*19410*/  ISETP.GE.AND P5, PT, R2, RZ, PT ;  /* 0x000000ff0200720c */ /* 0x008fe20003fa6270 */
[----:B--2---:R0:W-:Y:S04]  /*19420*/  STL [R1+0x1c68], R75 ;  /* 0x001c684b01007387 */ /* 0x0041e80000100800 */
[----:B0-----:R-:W2:Y:S04]  /*19430*/  LDL R75, [R1+0x2130] ;  /* 0x00213000014b7983 */ /* 0x001ea80000100800 */
[----:B------:R-:W3:Y:S01]  /*19440*/  LDL.LU R0, [R1+0x2a8c] ;  /* 0x002a8c0001007983 */ /* 0x000ee20000300800 */
[----:B------:R-:W-:-:S03]  /*19450*/  @!P4 IMAD.IADD R16, R16, 0x1, -R15 ;  /* 0x000000011010c824 */ /* 0x000fc600078e0a0f */
[----:B------:R0:W-:Y:S01]  /*19460*/  STL [R1+0x1c60], R3 ;  /* 0x001c600301007387 */ /* 0x0001e20000100800 */
[----:B------:R-:W-:Y:S01]  /*19470*/  SEL R5, R14, R4, !P1 ;  /* 0x000000040e057207 */ /* 0x000fe20004800000 */
[----:B------:R-:W-:Y:S01]  /*19480*/  @!P6 IMAD.IADD R93, R93, 0x1, -R15 ;  /* 0x000000015d5de824 */ /* 0x000fe200078e0a0f */
[----:B------:R-:W-:Y:S01]  /*19490*/  ISETP.GT.U32.AND P4, PT, R15, R16, PT ;  /* 0x000000100f00720c */ /* 0x000fe20003f84070 */
[----:B------:R-:W2:Y:S01]  /*194a0*/  LDL R7, [R1+0x20e4] ;  /* 0x0020e40001077983 */ /* 0x000ea20000100800 */
[----:B0-----:R-:W-:-:S04]  /*194b0*/  IMAD.MOV.U32 R3, RZ, RZ, R70 ;  /* 0x000000ffff037224 */ /* 0x001fc800078e0046 */
[----:B------:R-:W-:Y:S02]  /*194c0*/  @!P3 IMAD.MOV R3, RZ, RZ, -R3 ;  /* 0x000000ffff03b224 */ /* 0x000fe400078e0a03 */
[----:B------:R-:W-:-:S05]  /*194d0*/  IMAD R5, R5, UR13, RZ ;  /* 0x0000000d05057c24 */ /* 0x000fca000f8e02ff */
[----:B------:R-:W-:Y:S01]  /*194e0*/  @!P4 IMAD.IADD R16, R16, 0x1, -R15 ;  /* 0x000000011010c824 */ /* 0x000fe200078e0a0f */
[----:B------:R-:W-:Y:S01]  /*194f0*/  SEL R4, R14, R3, !P1 ;  /* 0x000000030e047207 */ /* 0x000fe20004800000 */
[----:B------:R-:W-:Y:S01]  /*19500*/  IMAD.MOV.U32 R3, RZ, RZ, R93 ;  /* 0x000000ffff037224 */ /* 0x000fe200078e005d */
[----:B------:R-:W-:Y:S01]  /*19510*/  SHF.R.S32.HI R6, RZ, 0x1f, R5 ;  /* 0x0000001fff067819 */ /* 0x000fe20000011405 */
[----:B------:R-:W2:Y:S01]  /*19520*/  LDL.LU R93, [R1+0xbc] ;  /* 0x0000bc00015d7983 */ /* 0x000ea20000300800 */
[----:B------:R-:W-:Y:S01]  /*19530*/  PRMT R71, RZ, 0x7610, R71 ;  /* 0x00007610ff477816 */ /* 0x000fe20000000047 */
[----:B----4-:R-:W-:Y:S01]  /*19540*/  IMAD R4, R4, UR5, RZ ;  /* 0x0000000504047c24 */ /* 0x010fe2000f8e02ff */
[----:B---3--:R-:W-:Y:S01]  /*19550*/  PRMT R0, RZ, 0x7610, R0 ;  /* 0x00007610ff007816 */ /* 0x008fe20000000000 */
[----:B------:R-:W-:Y:S01]  /*19560*/  @!P5 IMAD.MOV R3, RZ, RZ, -R3 ;  /* 0x000000ffff03d224 */ /* 0x000fe200078e0a03 */
[----:B------:R-:W-:Y:S01]  /*19570*/  IADD3 R2, P5, PT, R5, R13, RZ ;  /* 0x0000000d05027210 */ /* 0x000fe20007fbe0ff */
[----:B------:R-:W0:Y:S01]  /*19580*/  LDCU UR5, c[0x0][0x3b0] ;  /* 0x00007600ff0577ac */ /* 0x000e220008000800 */
[----:B------:R-:W-:-:S02]  /*19590*/  SHF.R.S32.HI R5, RZ, 0x1f, R4 ;  /* 0x0000001fff057819 */ /* 0x000fc40000011404 */
[----:B------:R-:W-:Y:S01]  /*195a0*/  IADD3 R70, P4, PT, R4, R13, RZ ;  /* 0x0000000d04467210 */ /* 0x000fe20007f9e0ff */
[--C-:B------:R-:W-:Y:S01]  /*195b0*/  IMAD.X R4, R6, 0x1, R12.reuse, P5 ;  /* 0x0000000106047824 */ /* 0x100fe200028e060c */
[----:B------:R-:W-:Y:S01]  /*195c0*/  STL [R1+0x103c], R2 ;  /* 0x00103c0201007387 */ /* 0x000fe20000100800 */
[----:B------:R-:W-:Y:S01]  /*195d0*/  ISETP.GT.U32.AND P6, PT, R15, R77, PT ;  /* 0x0000004d0f00720c */ /* 0x000fe20003fc4070 */
[----:B------:R-:W1:Y:S01]  /*195e0*/  LDCU UR13, c[0x0][0x3b0] ;  /* 0x00007600ff0d77ac */ /* 0x000e620008000800 */
[----:B------:R-:W-:Y:S01]  /*195f0*/  IMAD.X R6, R5, 0x1, R12, P4 ;  /* 0x0000000105067824 */ /* 0x000fe200020e060c */
[----:B------:R-:W-:Y:S01]  /*19600*/  STL [R1+0x1044], R70 ;  /* 0x0010444601007387 */ /* 0x000fe20000100800 */
[----:B------:R-:W-:-:S03]  /*19610*/  @P0 IMAD.MOV.U32 R5, RZ, RZ, R4 ;  /* 0x000000ffff050224 */ /* 0x000fc600078e0004 */
[----:B------:R3:W-:Y:S02]  /*19620*/  STL [R1+0x1038], R4 ;  /* 0x0010380401007387 */ /* 0x0007e40000100800 */
[----:B---3--:R-:W-:-:S05]  /*19630*/  @P0 IMAD.MOV.U32 R4, RZ, RZ, R2 ;  /* 0x000000ffff040224 */ /* 0x008fca00078e0002 */
[----:B------:R3:W4:Y:S02]  /*19640*/  @P0 LDG.E.U8 R0, desc[UR20][R4.64] ;  /* 0x0000001404000981 */ /* 0x000724000c1e1100 */
[----:B---3--:R-:W-:Y:S02]  /*19650*/  IMAD.MOV.U32 R5, RZ, RZ, R6 ;  /* 0x000000ffff057224 */ /* 0x008fe400078e0006 */
[----:B------:R-:W-:-:S05]  /*19660*/  @P0 IMAD.MOV.U32 R4, RZ, RZ, R70 ;  /* 0x000000ffff040224 */ /* 0x000fca00078e0046 */
[----:B------:R-:W3:Y:S01]  /*19670*/  @P0 LDG.E.U8 R71, desc[UR20][R4.64] ;  /* 0x0000001404470981 */ /* 0x000ee2000c1e1100 */
[----:B--2---:R-:W-:Y:S02]  /*19680*/  ISETP.GE.AND P5, PT, R75, RZ, PT ;  /* 0x000000ff4b00720c */ /* 0x004fe40003fa6270 */
[----:B------:R-:W-:Y:S01]  /*19690*/  SEL R3, R14, R3, !P1 ;  /* 0x000000030e037207 */ /* 0x000fe20004800000 */
[----:B------:R-:W2:Y:S04]  /*196a0*/  LDL R75, [R1+0x20fc] ;  /* 0x0020fc00014b7983 */ /* 0x000ea80000100800 */
[----:B------:R-:W2:Y:S01]  /*196b0*/  LDL.LU R2, [R1+0x2a88] ;  /* 0x002a880001027983 */ /* 0x000ea20000300800 */
[----:B------:R-:W-:-:S03]  /*196c0*/  @!P6 IMAD.IADD R77, R77, 0x1, -R15 ;  /* 0x000000014d4de824 */ /* 0x000fc600078e0a0f */
[----:B----4-:R4:W-:Y:S04]  /*196d0*/  STL [R1+0x1c5c], R0 ;  /* 0x001c5c0001007387 */ /* 0x0109e80000100800 */
[----:B----4-:R-:W4:Y:S04]  /*196e0*/  LDL.LU R0, [R1+0x2a84] ;  /* 0x002a840001007983 */ /* 0x010f280000300800 */
[----:B------:R0:W-:Y:S04]  /*196f0*/  STL [R1+0x1040], R6 ;  /* 0x0010400601007387 */ /* 0x0001e80000100800 */
[----:B------:R-:W2:Y:S01]  /*19700*/  LDL.LU R70, [R1+0xc4] ;  /* 0x0000c40001467983 */ /* 0x000ea20000300800 */
[----:B0-----:R-:W-:-:S03]  /*19710*/  IMAD R6, R3, UR6, RZ ;  /* 0x0000000603067c24 */ /* 0x001fc6000f8e02ff */
[----:B---3--:R0:W-:Y:S01]  /*19720*/  STL [R1+0x1c58], R71 ;  /* 0x001c584701007387 */ /* 0x0081e20000100800 */
[----:B------:R-:W-:Y:S01]  /*19730*/  IMAD.MOV.U32 R3, RZ, RZ, R16 ;  /* 0x000000ffff037224 */ /* 0x000fe200078e0010 */
[----:B------:R-:W-:Y:S01]  /*19740*/  ISETP.GT.U32.AND P3, PT, R15, R92, PT ;  /* 0x0000005c0f00720c */ /* 0x000fe20003f64070 */
[----:B------:R-:W3:Y:S01]  /*19750*/  LDCU UR6, c[0x0][0x3b0] ;  /* 0x00007600ff0677ac */ /* 0x000ee20008000800 */
        /* <DEDUP_REMOVED lines=8> */
[C---:B-1----:R-:W-:Y:S02]  /*197e0*/  @P0 LOP3.LUT R4, R5.reuse, R4, RZ, 0x3c, !PT ;  /* 0x0000000405040212 */ /* 0x042fe400078e3cff */
[----:B------:R-:W-:Y:S02]  /*197f0*/  PRMT R6, RZ, 0x7610, R6 ;  /* 0x00007610ff067816 */ /* 0x000fe40000000006 */
[----:B------:R-:W-:-:S05]  /*19800*/  @P0 LOP3.LUT R5, R5, R4, RZ, 0x3c, !PT ;  /* 0x0000000405050212 */ /* 0x000fca00078e3cff */
[----:B------:R0:W2:Y:S01]  /*19810*/  @P0 LDG.E.U8 R6, desc[UR20][R4.64] ;  /* 0x0000001404060981 */ /* 0x0000a2000c1e1100 */
[----:B------:R-:W-:Y:S02]  /*19820*/  @!P3 IMAD.IADD R92, R92, 0x1, -R15 ;  /* 0x000000015c5cb824 */ /* 0x000fe400078e0a0f */
[----:B------:R-:W-:-:S03]  /*19830*/  @!P5 IMAD.MOV R3, RZ, RZ, -R3 ;  /* 0x000000ffff03d224 */ /* 0x000fc600078e0a03 */
[----:B------:R-:W-:Y:S02]  /*19840*/  ISETP.GT.U32.AND P3, PT, R15, R92, PT ;  /* 0x0000005c0f00720c */ /* 0x000fe40003f64070 */
[----:B------:R-:W-:-:S05]  /*19850*/  SEL R3, R14, R3, !P1 ;  /* 0x000000030e037207 */ /* 0x000fca0004800000 */
[----:B------:R-:W-:Y:S01]  /*19860*/  IMAD R3, R3, UR5, RZ ;  /* 0x0000000503037c24 */ /* 0x000fe2000f8e02ff */
[----:B------:R-:W-:Y:S01]  /*19870*/  ISETP.GE.AND P5, PT, R7, RZ, PT ;  /* 0x000000ff0700720c */ /* 0x000fe20003fa6270 */
[----:B------:R-:W1:Y:S03]  /*19880*/  LDCU UR5, c[0x0][0x3b0] ;  /* 0x00007600ff0577ac */ /* 0x000e660008000800 */
[----:B0-----:R-:W-:Y:S01]  /*19890*/  SHF.R.S32.HI R5, RZ, 0x1f, R3 ;  /* 0x0000001fff057819 */ /* 0x001fe20000011403 */
[----:B------:R-:W-:Y:S01]  /*198a0*/  @!P3 IMAD.IADD R92, R92, 0x1, -R15 ;  /* 0x000000015c5cb824 */ /* 0x000fe200078e0a0f */
[----:B------:R-:W-:Y:S02]  /*198b0*/  PRMT R74, RZ, 0x7610, R74 ;  /* 0x00007610ff4a7816 */ /* 0x000fe4000000004a */
[----:B------:R-:W-:Y:S01]  /*198c0*/  ISETP.GT.U32.AND P4, PT, R15, R77, PT ;  /* 0x0000004d0f00720c */ /* 0x000fe20003f84070 */
[----:B--2---:R0:W-:Y:S02]  /*198d0*/  STL [R1+0x1c20], R6 ;  /* 0x001c200601007387 */ /* 0x0041e40000100800 */
[----:B0-----:R-:W-:-:S05]  /*198e0*/  IADD3 R6, P3, PT, R3, R13, RZ ;  /* 0x0000000d03067210 */ /* 0x001fca0007f7e0ff */
[----:B------:R-:W-:-:S04]  /*198f0*/  IMAD.X R5, R5, 0x1, R12, P3 ;  /* 0x0000000105057824 */ /* 0x000fc800018e060c */
[----:B------:R-:W-:-:S05]  /*19900*/  @P0 IMAD.MOV.U32 R7, RZ, RZ, R5 ;  /* 0x000000ffff070224 */ /* 0x000fca00078e0005 */
[----:B------:R-:W2:Y:S01]  /*19910*/  @P0 LDG.E.U8 R74, desc[UR20][R6.64] ;  /* 0x00000014064a0981 */ /* 0x000ea2000c1e1100 */
[----:B------:R-:W-:Y:S01]  /*19920*/  ISETP.GT.U32.AND P6, PT, R15, R93, PT ;  /* 0x0000005d0f00720c */ /* 0x000fe20003fc4070 */
[----:B------:R-:W-:Y:S01]  /*19930*/  @!P4 IMAD.IADD R77, R77, 0x1, -R15 ;  /* 0x000000014d4dc824 */ /* 0x000fe200078e0a0f */
[----:B------:R-:W-:Y:S01]  /*19940*/  ISETP.GE.AND P4, PT, R75, RZ, PT ;  /* 0x000000ff4b00720c */ /* 0x000fe20003f86270 */
[----:B------:R-:W-:Y:S02]  /*19950*/  IMAD.MOV.U32 R3, RZ, RZ, R92 ;  /* 0x000000ffff037224 */ /* 0x000fe400078e005c */
[----:B------:R-:W-:Y:S02]  /*19960*/  IMAD.MOV.U32 R4, RZ, RZ, R77 ;  /* 0x000000ffff047224 */ /* 0x000fe400078e004d */
[----:B------:R-:W2:Y:S02]  /*19970*/  LDL.LU R77, [R1+0xc8] ;  /* 0x0000c800014d7983 */ /* 0x000ea40000300800 */
[----:B------:R-:W-:-:S04]  /*19980*/  @!P5 IMAD.MOV R4, RZ, RZ, -R4 ;  /* 0x000000ffff04d224 */ /* 0x000fc800078e0a04 */
[----:B------:R-:W-:Y:S01]  /*19990*/  @!P6 IMAD.IADD R93, R93, 0x1, -R15 ;  /* 0x000000015d5de824 */ /* 0x000fe200078e0a0f */
[----:B------:R-:W-:Y:S01]  /*199a0*/  ISETP.GT.U32.AND P6, PT, R15, R71, PT ;  /* 0x000000470f00720c */ /* 0x000fe20003fc4070 */
[----:B------:R-:W-:-:S03]  /*199b0*/  @!P4 IMAD.MOV R3, RZ, RZ, -R3 ;  /* 0x000000ffff03c224 */ /* 0x000fc600078e0a03 */
[----:B------:R-:W-:Y:S02]  /*199c0*/  ISETP.GT.U32.AND P5, PT, R15, R93, PT ;  /* 0x0000005d0f00720c */ /* 0x000fe40003fa4070 */
[C---:B------:R-:W-:Y:S02]  /*199d0*/  SEL R4, R14.reuse, R4, !P1 ;  /* 0x000000040e047207 */ /* 0x040fe40004800000 */
[----:B------:R-:W-:Y:S01]  /*199e0*/  SEL R3, R14, R3, !P1 ;  /* 0x000000030e037207 */ /* 0x000fe20004800000 */
[----:B------:R0:W-:Y:S02]  /*199f0*/  STL [R1+0x1054], R6 ;  /* 0x0010540601007387 */ /* 0x0001e40000100800 */
[----:B---3--:R-:W-:Y:S02]  /*19a00*/  IMAD R4, R4, UR6, RZ ;  /* 0x0000000604047c24 */ /* 0x008fe4000f8e02ff */
[--C-:B------:R-:W-:Y:S01]  /*19a10*/  @!P6 IMAD.IADD R71, R71, 0x1, -R15.reuse ;  /* 0x000000014747e824 */ /* 0x100fe200078e0a0f */
[----:B------:R3:W-:Y:S01]  /*19a20*/  STL [R1+0x1050], R5 ;  /* 0x0010500501007387 */ /* 0x0007e20000100800 */
[----:B-1----:R-:W-:Y:S01]  /*19a30*/  IMAD R3, R3, UR5, RZ ;  /* 0x0000000503037c24 */ /* 0x002fe2000f8e02ff */
[----:B------:R-:W-:Y:S01]  /*19a40*/  ISETP.GE.AND P4, PT, R16, RZ, PT ;  /* 0x000000ff1000720c */ /* 0x000fe20003f86270 */
[----:B------:R-:W-:Y:S01]  /*19a50*/  @!P5 IMAD.IADD R93, R93, 0x1, -R15 ;  /* 0x000000015d5dd824 */ /* 0x000fe200078e0a0f */
[----:B------:R-:W-:Y:S01]  /*19a60*/  PRMT R2, RZ, 0x7610, R2 ;  /* 0x00007610ff027816 */ /* 0x000fe20000000002 */
[----:B0-----:R-:W2:Y:S01]  /*19a70*/  LDL R6, [R1+0x212c] ;  /* 0x00212c0001067983 */ /* 0x001ea20000100800 */
[----:B----4-:R-:W-:Y:S01]  /*19a80*/  PRMT R0, RZ, 0x7610, R0 ;  /* 0x00007610ff007816 */ /* 0x010fe20000000000 */
[----:B------:R-:W0:Y:S02]  /*19a90*/  LDCU UR5, c[0x0][0x3b0] ;  /* 0x00007600ff0577ac */ /* 0x000e240008000800 */
[----:B------:R-:W4:Y:S01]  /*19aa0*/  LDL.LU R75, [R1+0xcc] ;  /* 0x0000cc00014b7983 */ /* 0x000f220000300800 */
[----:B---3--:R-:W-:Y:S01]  /*19ab0*/  SHF.R.S32.HI R5, RZ, 0x1f, R4 ;  /* 0x0000001fff057819 */ /* 0x008fe20000011404 */
[----:B------:R-:W1:Y:S02]  /*19ac0*/  LDCU UR6, c[0x0][0x3b0] ;  /* 0x00007600ff0677ac */ /* 0x000e640008000800 */
[----:B------:R-:W3:Y:S01]  /*19ad0*/  LDL R7, [R1+0x2144] ;  /* 0x0021440001077983 */ /* 0x000ee20000100800 */
[----:B------:R-:W-:-:S03]  /*19ae0*/  IADD3 R92, P6, PT, R3, R13, RZ ;  /* 0x0000000d035c7210 */ /* 0x000fc60007fde0ff */
[----:B--2---:R2:W-:Y:S02]  /*19af0*/  STL [R1+0x1c54], R74 ;  /* 0x001c544a01007387 */ /* 0x0045e40000100800 */
[----:B--2---:R-:W-:Y:S02]  /*19b00*/  IADD3 R74, P5, PT, R4, R13, RZ ;  /* 0x0000000d044a7210 */ /* 0x004fe40007fbe0ff */
[----:B------:R-:W-:-:S03]  /*19b10*/  SHF.R.S32.HI R4, RZ, 0x1f, R3 ;  /* 0x0000001fff047819 */ /* 0x000fc60000011403 */
[--C-:B------:R-:W-:Y:S02]  /*19b20*/  IMAD.X R5, R5, 0x1, R12.reuse, P5 ;  /* 0x0000000105057824 */ /* 0x100fe400028e060c */
[----:B------:R-:W-:Y:S02]  /*19b30*/  IMAD.X R16, R4, 0x1, R12, P6 ;  /* 0x0000000104107824 */ /* 0x000fe400030e060c */
[----:B------:R-:W-:-:S05]  /*19b40*/  @P0 IMAD.MOV.U32 R4, RZ, RZ, R74 ;  /* 0x000000ffff040224 */ /* 0x000fca00078e004a */
[----:B------:R2:W3:Y:S01]  /*19b50*/  @P0 LDG.E.U8 R2, desc[UR20][R4.64] ;  /* 0x0000001404020981 */ /* 0x0004e2000c1e1100 */
[----:B------:R-:W-:-:S03]  /*19b60*/  IMAD.MOV.U32 R3, RZ, RZ, R93 ;  /* 0x000000ffff037224 */ /* 0x000fc600078e005d */
[----:B------:R0:W-:Y:S04]  /*19b70*/  STL [R1+0x105c], R74 ;  /* 0x00105c4a01007387 */ /* 0x0001e80000100800 */
[----:B------:R-:W4:Y:S04]  /*19b80*/  LDL.LU R93, [R1+0xd0] ;  /* 0x0000d000015d7983 */ /* 0x000f280000300800 */
[----:B------:R-:W-:Y:S04]  /*19b90*/  STL [R1+0x1064], R92 ;  /* 0x0010645c01007387 */ /* 0x000fe80000100800 */
[----:B------:R1:W-:Y:S04]  /*19ba0*/  STL [R1+0x1058], R5 ;  /* 0x0010580501007387 */ /* 0x0003e80000100800 */
[----:B0-----:R-:W4:Y:S01]  /*19bb0*/  LDL.LU R74, [R1+0x2a80] ;  /* 0x002a8000014a7983 */ /* 0x001f220000300800 */
[----:B--2---:R-:W-:-:S03]  /*19bc0*/  @P0 IMAD.MOV.U32 R4, RZ, RZ, R92 ;  /* 0x000000ffff040224 */ /* 0x004fc600078e005c */
[----:B------:R-:W-:Y:S01]  /*19bd0*/  STL [R1+0x1060], R16 ;  /* 0x0010601001007387 */ /* 0x000fe20000100800 */
[----:B-1----:R-:W-:-:S05]  /*19be0*/  @P0 IMAD.MOV.U32 R5, RZ, RZ, R16 ;  /* 0x000000ffff050224 */ /* 0x002fca00078e0010 */
[----:B------:R0:W2:Y:S01]  /*19bf0*/  @P0 LDG.E.U8 R0, desc[UR20][R4.64] ;  /* 0x0000001404000981 */ /* 0x0000a2000c1e1100 */
[----:B------:R-:W-:-:S03]  /*19c00*/  ISETP.GT.U32.AND P3, PT, R15, R70, PT ;  /* 0x000000460f00720c */ /* 0x000fc60003f64070 */
[----:B---3--:R1:W-:Y:S04]  /*19c10*/  STL [R1+0x1c50], R2 ;  /* 0x001c500201007387 */ /* 0x0083e80000100800 */
[----:B-1----:R-:W3:Y:S06]  /*19c20*/  LDL.LU R2, [R1+0x2a7c] ;  /* 0x002a7c0001027983 */ /* 0x002eec0000300800 */
[----:B------:R-:W-:-:S02]  /*19c30*/  @!P3 IMAD.IADD R70, R70, 0x1, -R15 ;  /* 0x000000014646b824 */ /* 0x000fc400078e0a0f */
[----:B------:R-:W-:Y:S01]  /*19c40*/  @!P4 IMAD.MOV R3, RZ, RZ, -R3 ;  /* 0x000000ffff03c224 */ /* 0x000fe200078e0a03 */
[C---:B------:R-:W-:Y:S01]  /*19c50*/  ISETP.GT.U32.AND P4, PT, R15.reuse, R77, PT ;  /* 0x0000004d0f00720c */ /* 0x040fe20003f84070 */
[----:B------:R-:W3:Y:S01]  /*19c60*/  LDL.LU R16, [R1+0x2a78] ;  /* 0x002a780001107983 */ /* 0x000ee20000300800 */
[C---:B------:R-:W-:Y:S02]  /*19c70*/  ISETP.GT.U32.AND P3, PT, R15.reuse, R70, PT ;  /* 0x000000460f00720c */ /* 0x040fe40003f64070 */
[----:B------:R-:W-:Y:S02]  /*19c80*/  SEL R3, R14, R3, !P1 ;  /* 0x000000030e037207 */ /* 0x000fe40004800000 */
[----:B------:R-:W-:-:S03]  /*19c90*/  ISETP.GT.U32.AND P5, PT, R15, R71, PT ;  /* 0x000000470f00720c */ /* 0x000fc60003fa4070 */
[----:B------:R-:W-:Y:S01]  /*19ca0*/  IMAD R3, R3, UR13, RZ ;  /* 0x0000000d03037c24 */ /* 0x000fe2000f8e02ff */
[----:B----4-:R-:W-:Y:S01]  /*19cb0*/  ISETP.GT.U32.AND P6, PT, R15, R75, PT ;  /* 0x0000004b0f00720c */ /* 0x010fe20003fc4070 */
[----:B------:R-:W1:Y:S02]  /*19cc0*/  LDCU UR13, c[0x0][0x3b0] ;  /* 0x00007600ff0d77ac */ /* 0x000e640008000800 */
[--C-:B------:R-:W-:Y:S02]  /*19cd0*/  @!P4 IMAD.IADD R77, R77, 0x1, -R15.reuse ;  /* 0x000000014d4dc824 */ /* 0x100fe400078e0a0f */
[----:B------:R-:W-:Y:S01]  /*19ce0*/  @!P3 IMAD.IADD R70, R70, 0x1, -R15 ;  /* 0x000000014646b824 */ /* 0x000fe200078e0a0f */
[----:B------:R-:W-:Y:S02]  /*19cf0*/  ISETP.GE.AND P3, PT, R6, RZ, PT ;  /* 0x000000ff0600720c */ /* 0x000fe40003f66270 */
[----:B0-----:R-:W-:Y:S02]  /*19d00*/  SHF.R.S32.HI R5, RZ, 0x1f, R3 ;  /* 0x0000001fff057819 */ /* 0x001fe40000011403 */
[----:B------:R-:W-:Y:S01]  /*19d10*/  IADD3 R6, P4, PT, R3, R13, RZ ;  /* 0x0000000d03067210 */ /* 0x000fe20007f9e0ff */
[----:B------:R-:W-:Y:S01]  /*19d20*/  @!P5 IMAD.IADD R71, R71, 0x1, -R15 ;  /* 0x000000014747d824 */ /* 0x000fe200078e0a0f */
[----:B------:R-:W-:-:S03]  /*19d30*/  ISETP.GE.AND P5, PT, R7, RZ, PT ;  /* 0x000000ff0700720c */ /* 0x000fc60003fa6270 */
[----:B------:R-:W-:-:S04]  /*19d40*/  IMAD.X R5, R5, 0x1, R12, P4 ;  /* 0x0000000105057824 */ /* 0x000fc800020e060c */
[----:B------:R-:W-:Y:S01]  /*19d50*/  @P0 IMAD.MOV.U32 R7, RZ, RZ, R5 ;  /* 0x000000ffff070224 */ /* 0x000fe200078e0005 */
[----:B--2---:R0:W-:Y:S04]  /*19d60*/  STL [R1+0x1c4c], R0 ;  /* 0x001c4c0001007387 */ /* 0x0041e80000100800 */
[----:B0-----:R-:W2:Y:S01]  /*19d70*/  LDL R0, [R1+0x20f8] ;  /* 0x0020f80001007983 */ /* 0x001ea20000100800 */
[----:B---3--:R-:W-:Y:S01]  /*19d80*/  PRMT R2, RZ, 0x7610, R2 ;  /* 0x00007610ff027816 */ /* 0x008fe20000000002 */
[----:B------:R-:W-:Y:S02]  /*19d90*/  IMAD.MOV.U32 R4, RZ, RZ, R70 ;  /* 0x000000ffff047224 */ /* 0x000fe400078e0046 */
[----:B------:R-:W3:Y:S04]  /*19da0*/  LDL.LU R92, [R1+0xd8] ;  /* 0x0000d800015c7983 */ /* 0x000ee80000300800 */
[----:B------:R0:W4:Y:S01]  /*19db0*/  @P0 LDG.E.U8 R2, desc[UR20][R6.64] ;  /* 0x0000001406020981 */ /* 0x000122000c1e1100 */
[----:B------:R-:W-:-:S02]  /*19dc0*/  @!P6 IMAD.IADD R75, R75, 0x1, -R15 ;  /* 0x000000014b4be824 */ /* 0x000fc400078e0a0f */
[----:B------:R-:W-:Y:S02]  /*19dd0*/  IMAD.MOV.U32 R3, RZ, RZ, R71 ;  /* 0x000000ffff037224 */ /* 0x000fe400078e0047 */
[----:B------:R-:W-:Y:S01]  /*19de0*/  @!P3 IMAD.MOV R4, RZ, RZ, -R4 ;  /* 0x000000ffff04b224 */ /* 0x000fe200078e0a04 */
[C---:B------:R-:W-:Y:S01]  /*19df0*/  ISETP.GT.U32.AND P6, PT, R15.reuse, R75, PT ;  /* 0x0000004b0f00720c */ /* 0x040fe20003fc4070 */
[----:B------:R-:W-:Y:S01]  /*19e00*/  @!P5 IMAD.MOV R3, RZ, RZ, -R3 ;  /* 0x000000ffff03d224 */ /* 0x000fe200078e0a03 */
[C---:B------:R-:W-:Y:S02]  /*19e10*/  ISETP.GT.U32.AND P3, PT, R15.reuse, R93, PT ;  /* 0x0000005d0f00720c */ /* 0x040fe40003f64070 */
[C---:B------:R-:W-:Y:S02]  /*19e20*/  SEL R4, R14.reuse, R4, !P1 ;  /* 0x000000040e047207 */ /* 0x040fe40004800000 */
[----:B------:R-:W-:Y:S01]  /*19e30*/  SEL R3, R14, R3, !P1 ;  /* 0x000000030e037207 */ /* 0x000fe20004800000 */
[----:B------:R0:W-:Y:S02]  /*19e40*/  STL [R1+0x106c], R6 ;  /* 0x00106c0601007387 */ /* 0x0001e40000100800 */
[----:B------:R-:W-:Y:S01]  /*19e50*/  IMAD R4, R4, UR5, RZ ;  /* 0x0000000504047c24 */ /* 0x000fe2000f8e02ff */
[----:B------:R-:W-:Y:S01]  /*19e60*/  ISETP.GT.U32.AND P4, PT, R15, R77, PT ;  /* 0x0000004d0f00720c */ /* 0x000fe20003f84070 */
[----:B------:R-:W-:Y:S01]  /*19e70*/  IMAD R3, R3, UR6, RZ ;  /* 0x0000000603037c24 */ /* 0x000fe2000f8e02ff */
[----:B------:R1:W-:Y:S01]  /*19e80*/  STL [R1+0x1068], R5 ;  /* 0x0010680501007387 */ /* 0x0003e20000100800 */
[--C-:B------:R-:W-:Y:S01]  /*19e90*/  @!P6 IMAD.IADD R75, R75, 0x1, -R15.reuse ;  /* 0x000000014b4be824 */ /* 0x100fe200078e0a0f */
[----:B------:R-:W-:Y:S01]  /*19ea0*/  PRMT R74, RZ, 0x7610, R74 ;  /* 0x00007610ff4a7816 */ /* 0x000fe2000000004a */
[----:B------:R-:W-:Y:S01]  /*19eb0*/  @!P3 IMAD.IADD R93, R93, 0x1, -R15 ;  /* 0x000000015d5db824 */ /* 0x000fe200078e0a0f */
[----:B------:R-:W-:Y:S01]  /*19ec0*/  PRMT R72, RZ, 0x7610, R72 ;  /* 0x00007610ff487816 */ /* 0x000fe20000000048 */
[----:B------:R-:W3:Y:S01]  /*19ed0*/  LDCU UR5, c[0x0][0x3b0] ;  /* 0x00007600ff0577ac */ /* 0x000ee20008000800 */
[----:B0-----:R-:W-:-:S02]  /*19ee0*/  IADD3 R6, P3, PT, R3, R13, RZ ;  /* 0x0000000d03067210 */ /* 0x001fc40007f7e0ff */
[----:B------:R-:W-:Y:S01]  /*19ef0*/  PRMT R16, RZ, 0x7610, R16 ;  /* 0x00007610ff107816 */ /* 0x000fe20000000010 */
[----:B------:R-:W0:Y:S01]  /*19f00*/  LDCU UR6, c[0x0][0x3b0] ;  /* 0x00007600ff0677ac */ /* 0x000e220008000800 */
[----:B-1----:R-:W-:Y:S02]  /*19f10*/  SHF.R.S32.HI R5, RZ, 0x1f, R4 ;  /* 0x0000001fff057819 */ /* 0x002fe40000011404 */
[----:B--2---:R-:W-:Y:S02]  /*19f20*/  ISETP.GE.AND P5, PT, R0, RZ, PT ;  /* 0x000000ff0000720c */ /* 0x004fe40003fa6270 */
[----:B------:R-:W-:Y:S02]  /*19f30*/  IADD3 R0, P6, PT, R4, R13, RZ ;  /* 0x0000000d04007210 */ /* 0x000fe40007fde0ff */
[----:B------:R-:W-:-:S03]  /*19f40*/  SHF.R.S32.HI R4, RZ, 0x1f, R3 ;  /* 0x0000001fff047819 */ /* 0x000fc60000011403 */
[--C-:B------:R-:W-:Y:S02]  /*19f50*/  IMAD.X R5, R5, 0x1, R12.reuse, P6 ;  /* 0x0000000105057824 */ /* 0x100fe400030e060c */
[----:B------:R-:W-:Y:S02]  /*19f60*/  IMAD.X R7, R4, 0x1, R12, P3 ;  /* 0x0000000104077824 */ /* 0x000fe400018e060c */
[----:B------:R-:W-:Y:S02]  /*19f70*/  @P0 IMAD.MOV.U32 R4, RZ, RZ, R0 ;  /* 0x000000ffff040224 */ /* 0x000fe400078e0000 */
[----:B------:R-:W-:Y:S01]  /*19f80*/  @!P4 IMAD.IADD R77, R77, 0x1, -R15 ;  /* 0x000000014d4dc824 */ /* 0x000fe200078e0a0f */
[----:B------:R-:W2:Y:S04]  /*19f90*/  @P0 LDG.E.U8 R72, desc[UR20][R6.64] ;  /* 0x0000001406480981 */ /* 0x000ea8000c1e1100 */
[----:B------:R1:W2:Y:S02]  /*19fa0*/  @P0 LDG.E.U8 R74, desc[UR20][R4.64] ;  /* 0x00000014044a0981 */ /* 0x0002a4000c1e1100 */
[----:B-1----:R-:W-:-:S02]  /*19fb0*/  IMAD.MOV.U32 R4, RZ, RZ, R77 ;  /* 0x000000ffff047224 */ /* 0x002fc400078e004d */
[----:B----4-:R1:W-:Y:S04]  /*19fc0*/  STL [R1+0x1c48], R2 ;  /* 0x001c480201007387 */ /* 0x0103e80000100800 */
[----:B-1----:R-:W4:Y:S04]  /*19fd0*/  LDL R2, [R1+0x2128] ;  /* 0x0021280001027983 */ /* 0x002f280000100800 */
[----:B------:R-:W2:Y:S04]  /*19fe0*/  LDL.LU R70, [R1+0xe0] ;  /* 0x0000e00001467983 */ /* 0x000ea80000300800 */
[----:B------:R-:W2:Y:S04]  /*19ff0*/  LDL.LU R71, [R1+0xd4] ;  /* 0x0000d40001477983 */ /* 0x000ea80000300800 */
[----:B------:R-:W2:Y:S04]  /*1a000*/  LDL R3, [R1+0x2110] ;  /* 0x0021100001037983 */ /* 0x000ea80000100800 */
[----:B------:R1:W-:Y:S04]  /*1a010*/  STL [R1+0x1074], R0 ;  /* 0x0010740001007387 */ /* 0x0003e80000100800 */
[----:B------:R-:W-:Y:S04]  /*1a020*/  STL [R1+0x107c], R6 ;  /* 0x00107c0601007387 */ /* 0x000fe80000100800 */
[----:B------:R0:W-:Y:S04]  /*1a030*/  STL [R1+0x1070], R5 ;  /* 0x0010700501007387 */ /* 0x0001e80000100800 */
[----:B-1----:R-:W4:Y:S04]  /*1a040*/  LDL.LU R0, [R1+0x2a74] ;  /* 0x002a740001007983 */ /* 0x002f280000300800 */
[----:B------:R1:W-:Y:S04]  /*1a050*/  STL [R1+0x1078], R7 ;  /* 0x0010780701007387 */ /* 0x0003e80000100800 */
[----:B------:R-:W4:Y:S01]  /*1a060*/  LDL R77, [R1+0x2140] ;  /* 0x00214000014d7983 */ /* 0x000f220000100800 */
[----:B---3--:R-:W-:-:S02]  /*1a070*/  ISETP.GT.U32.AND P4, PT, R15, R92, PT ;  /* 0x0000005c0f00720c */ /* 0x008fc40003f84070 */
[----:B------:R-:W-:Y:S01]  /*1a080*/  ISETP.GT.U32.AND P6, PT, R15, R93, PT ;  /* 0x0000005d0f00720c */ /* 0x000fe20003fc4070 */
[----:B------:R-:W-:-:S10]  /*1a090*/  @!P5 IMAD.MOV R4, RZ, RZ, -R4 ;  /* 0x000000ffff04d224 */ /* 0x000fd400078e0a04 */
[--C-:B------:R-:W-:Y:S01]  /*1a0a0*/  @!P4 IMAD.IADD R92, R92, 0x1, -R15.reuse ;  /* 0x000000015c5cc824 */ /* 0x100fe200078e0a0f */
[----:B0-----:R-:W-:Y:S01]  /*1a0b0*/  SEL R5, R14, R4, !P1 ;  /* 0x000000040e057207 */ /* 0x001fe20004800000 */
[----:B------:R-:W-:-:S03]  /*1a0c0*/  @!P6 IMAD.IADD R93, R93, 0x1, -R15 ;  /* 0x000000015d5de824 */ /* 0x000fc600078e0a0f */
[----:B------:R-:W-:Y:S01]  /*1a0d0*/  ISETP.GT.U32.AND P4, PT, R15, R92, PT ;  /* 0x0000005c0f00720c */ /* 0x000fe20003f84070 */
[----:B------:R-:W-:Y:S01]  /*1a0e0*/  IMAD R5, R5, UR13, RZ ;  /* 0x0000000d05057c24 */ /* 0x000fe2000f8e02ff */
[----:B--2---:R-:W-:Y:S01]  /*1a0f0*/  ISETP.GE.AND P3, PT, R3, RZ, PT ;  /* 0x000000ff0300720c */ /* 0x004fe20003f66270 */
[----:B------:R-:W-:Y:S01]  /*1a100*/  IMAD.MOV.U32 R3, RZ, RZ, R75 ;  /* 0x000000ffff037224 */ /* 0x000fe200078e004b */
[----:B----4-:R-:W-:Y:S01]  /*1a110*/  ISETP.GE.AND P5, PT, R2, RZ, PT ;  /* 0x000000ff0200720c */ /* 0x010fe20003fa6270 */
[----:B------:R-:W2:Y:S08]  /*1a120*/  LDL R75, [R1+0x2158] ;  /* 0x00215800014b7983 */ /* 0x000eb00000100800 */
[----:B------:R-:W-:Y:S01]  /*1a130*/  @!P4 IMAD.IADD R92, R92, 0x1, -R15 ;  /* 0x000000015c5cc824 */ /* 0x000fe200078e0a0f */
[----:B------:R-:W-:Y:S01]  /*1a140*/  PRMT R0, RZ, 0x7610, R0 ;  /* 0x00007610ff007816 */ /* 0x000fe20000000000 */
[----:B------:R-:W-:Y:S01]  /*1a150*/  @!P3 IMAD.MOV R3, RZ, RZ, -R3 ;  /* 0x000000ffff03b224 */ /* 0x000fe200078e0a03 */
[----:B------:R-:W-:Y:S01]  /*1a160*/  ISETP.GT.U32.AND P6, PT, R15, R70, PT ;  /* 0x000000460f00720c */ /* 0x000fe20003fc4070 */
[----:B------:R-:W0:Y:S03]  /*1a170*/  LDCU UR13, c[0x0][0x3b0] ;  /* 0x00007600ff0d77ac */ /* 0x000e260008000800 */
[----:B------:R-:W-:Y:S01]  /*1a180*/  SEL R4, R14, R3, !P1 ;  /* 0x000000030e047207 */ /* 0x000fe20004800000 */
[----:B------:R-:W-:Y:S01]  /*1a190*/  IMAD.MOV.U32 R3, RZ, RZ, R93 ;  /* 0x000000ffff037224 */ /* 0x000fe200078e005d */
[----:B------:R-:W-:Y:S01]  /*1a1a0*/  SHF.R.S32.HI R6, RZ, 0x1f, R5 ;  /* 0x0000001fff067819 */ /* 0x000fe20000011405 */
[----:B------:R-:W3:Y:S02]  /*1a1b0*/  LDL.LU R93, [R1+0xdc] ;  /* 0x0000dc00015d7983 */ /* 0x000ee40000300800 */
[----:B------:R-:W-:Y:S01]  /*1a1c0*/  IMAD R4, R4, UR5, RZ ;  /* 0x0000000504047c24 */ /* 0x000fe2000f8e02ff */
[----:B-1----:R-:W-:Y:S01]  /*1a1d0*/  PRMT R7, RZ, 0x7610, R7 ;  /* 0x00007610ff077816 */ /* 0x002fe20000000007 */
[----:B------:R-:W-:Y:S01]  /*1a1e0*/  @!P5 IMAD.MOV R3, RZ, RZ, -R3 ;  /* 0x000000ffff03d224 */ /* 0x000fe200078e0a03 */
[----:B------:R1:W-:Y:S01]  /*1a1f0*/  STL [R1+0x1c40], R74 ;  /* 0x001c404a01007387 */ /* 0x0003e20000100800 */
[----:B------:R-:W-:Y:S01]  /*1a200*/  IADD3 R2, P5, PT, R5, R13, RZ ;  /* 0x0000000d05027210 */ /* 0x000fe20007fbe0ff */
[----:B------:R-:W-:Y:S01]  /*1a210*/  @!P6 IMAD.IADD R70, R70, 0x1, -R15 ;  /* 0x000000014646e824 */ /* 0x000fe200078e0a0f */
[----:B------:R-:W-:Y:S01]  /*1a220*/  SHF.R.S32.HI R5, RZ, 0x1f, R4 ;  /* 0x0000001fff057819 */ /* 0x000fe20000011404 */
[----:B------:R-:W4:Y:S02]  /*1a230*/  LDCU UR5, c[0x0][0x3b0] ;  /* 0x00007600ff0577ac */ /* 0x000f240008000800 */
[----:B------:R-:W-:Y:S01]  /*1a240*/  IMAD.X R6, R6, 0x1, R12, P5 ;  /* 0x0000000106067824 */ /* 0x000fe200028e060c */
[----:B-1----:R-:W2:Y:S04]  /*1a250*/  LDL.LU R74, [R1+0xe4] ;  /* 0x0000e400014a7983 */ /* 0x002ea80000300800 */
[----:B------:R1:W-:Y:S01]  /*1a260*/  STL [R1+0x1c3c], R72 ;  /* 0x001c3c4801007387 */ /* 0x0003e20000100800 */
[----:B------:R-:W-:-:S02]  /*1a270*/  ISETP.GE.AND P5, PT, R77, RZ, PT ;  /* 0x000000ff4d00720c */ /* 0x000fc40003fa6270 */
[----:B-1----:R-:W-:Y:S01]  /*1a280*/  IADD3 R72, P4, PT, R4, R13, RZ ;  /* 0x0000000d04487210 */ /* 0x002fe20007f9e0ff */
[----:B------:R-:W-:-:S04]  /*1a290*/  @P0 IMAD.MOV.U32 R4, RZ, RZ, R2 ;  /* 0x000000ffff040224 */ /* 0x000fc800078e0002 */
[----:B------:R-:W-:Y:S02]  /*1a2a0*/  IMAD.X R77, R5, 0x1, R12, P4 ;  /* 0x00000001054d7824 */ /* 0x000fe400020e060c */
[----:B------:R-:W-:-:S05]  /*1a2b0*/  @P0 IMAD.MOV.U32 R5, RZ, RZ, R6 ;  /* 0x000000ffff050224 */ /* 0x000fca00078e0006 */
[----:B------:R1:W2:Y:S02]  /*1a2c0*/  @P0 LDG.E.U8 R0, desc[UR20][R4.64] ;  /* 0x0000001404000981 */ /* 0x0002a4000c1e1100 */
[----:B-1----:R-:W-:Y:S02]  /*1a2d0*/  @P0 IMAD.MOV.U32 R4, RZ, RZ, R72 ;  /* 0x000000ffff040224 */ /* 0x002fe400078e0048 */
[----:B------:R-:W-:-:S05]  /*1a2e0*/  @P0 IMAD.MOV.U32 R5, RZ, RZ, R77 ;  /* 0x000000ffff050224 */ /* 0x000fca00078e004d */
[----:B------:R1:W3:Y:S01]  /*1a2f0*/  @P0 LDG.E.U8 R16, desc[UR20][R4.64] ;  /* 0x0000001404100981 */ /* 0x0002e2000c1e1100 */
[----:B------:R-:W-:-:S03]  /*1a300*/  SEL R3, R14, R3, !P1 ;  /* 0x000000030e037207 */ /* 0x000fc60004800000 */
[----:B------:R0:W-:Y:S04]  /*1a310*/  STL [R1+0x1084], R2 ;  /* 0x0010840201007387 */ /* 0x0001e80000100800 */
[----:B------:R-:W-:Y:S04]  /*1a320*/  STL [R1+0x108c], R72 ;  /* 0x00108c4801007387 */ /* 0x000fe80000100800 */
[----:B------:R1:W-:Y:S04]  /*1a330*/  STL [R1+0x1080], R6 ;  /* 0x0010800601007387 */ /* 0x0003e80000100800 */
[----:B0-----:R-:W4:Y:S01]  /*1a340*/  LDL.LU R2, [R1+0x2a70] ;  /* 0x002a700001027983 */ /* 0x001f220000300800 */
[----:B-1----:R-:W-:Y:S01]  /*1a350*/  IMAD R6, R3, UR6, RZ ;  /* 0x0000000603067c24 */ /* 0x002fe2000f8e02ff */
[C---:B------:R-:W-:Y:S01]  /*1a360*/  ISETP.GT.U32.AND P3, PT, R15.reuse, R71, PT ;  /* 0x000000470f00720c */ /* 0x040fe20003f64070 */
[----:B------:R-:W-:Y:S01]  /*1a370*/  IMAD.MOV.U32 R3, RZ, RZ, R92 ;  /* 0x000000ffff037224 */ /* 0x000fe200078e005c */
[----:B------:R-:W-:Y:S01]  /*1a380*/  ISETP.GT.U32.AND P4, PT, R15, R70, PT ;  /* 0x000000460f00720c */ /* 0x000fe20003f84070 */
[----:B------:R-:W0:Y:S01]  /*1a390*/  LDCU UR6, c[0x0][0x3b0] ;  /* 0x00007600ff0677ac */ /* 0x000e220008000800 */
[----:B------:R-:W-:-:S02]  /*1a3a0*/  SHF.R.S32.HI R4, RZ, 0x1f, R6 ;  /* 0x0000001fff047819 */ /* 0x000fc40000011406 */
[----:B------:R-:W-:-:S05]  /*1a3b0*/  IADD3 R5, P6, PT, R6, R13, RZ ;  /* 0x0000000d06057210 */ /* 0x000fca0007fde0ff */
[----:B------:R-:W-:Y:S02]  /*1a3c0*/  IMAD.X R72, R4, 0x1, R12, P6 ;  /* 0x0000000104487824 */ /* 0x000fe400030e060c */
[----:B------:R-:W-:Y:S01]  /*1a3d0*/  @P0 IMAD.MOV.U32 R4, RZ, RZ, R5 ;  /* 0x000000ffff040224 */ /* 0x000fe200078e0005 */
[----:B--2---:R1:W-:Y:S04]  /*1a3e0*/  STL [R1+0x1c38], R0 ;  /* 0x001c380001007387 */ /* 0x0043e80000100800 */
[----:B-1----:R-:W2:Y:S04]  /*1a3f0*/  LDL.LU R0, [R1+0x2a6c] ;  /* 0x002a6c0001007983 */ /* 0x002ea80000300800 */
[----:B------:R1:W-:Y:S04]  /*1a400*/  STL [R1+0x1088], R77 ;  /* 0x0010884d01007387 */ /* 0x0003e80000100800 */
[----:B-1----:R-:W2:Y:S04]  /*1a410*/  LDL R77, [R1+0x210c] ;  /* 0x00210c00014d7983 */ /* 0x002ea80000100800 */
[----:B---3--:R1:W-:Y:S04]  /*1a420*/  STL [R1+0x1bfc], R16 ;  /* 0x001bfc1001007387 */ /* 0x0083e80000100800 */
[----:B-1----:R-:W3:Y:S04]  /*1a430*/  LDL.LU R16, [R1+0xe8] ;  /* 0x0000e80001107983 */ /* 0x002ee80000300800 */
[----:B------:R-:W2:Y:S04]  /*1a440*/  LDL R92, [R1+0x2124] ;  /* 0x00212400015c7983 */ /* 0x000ea80000100800 */
[----:B------:R1:W-:Y:S02]  /*1a450*/  STL [R1+0x1094], R5 ;  /* 0x0010940501007387 */ /* 0x0003e40000100800 */
[----:B-1----:R-:W-:-:S05]  /*1a460*/  @P0 IMAD.MOV.U32 R5, RZ, RZ, R72 ;  /* 0x000000ffff050224 */ /* 0x002fca00078e0048 */
[----:B------:R1:W2:Y:S01]  /*1a470*/  @P0 LDG.E.U8 R7, desc[UR20][R4.64] ;  /* 0x0000001404070981 */ /* 0x0002a2000c1e1100 */
[----:B------:R-:W-:Y:S02]  /*1a480*/  @!P3 IMAD.IADD R71, R71, 0x1, -R15 ;  /* 0x000000014747b824 */ /* 0x000fe400078e0a0f */
[----:B------:R-:W-:-:S03]  /*1a490*/  @!P5 IMAD.MOV R3, RZ, RZ, -R3 ;  /* 0x000000ffff03d224 */ /* 0x000fc600078e0a03 */
[----:B------:R-:W-:Y:S02]  /*1a4a0*/  ISETP.GT.U32.AND P3, PT, R15, R71, PT ;  /* 0x000000470f00720c */ /* 0x000fe40003f64070 */
[----:B------:R-:W-:-:S05]  /*1a4b0*/  SEL R3, R14, R3, !P1 ;  /* 0x000000030e037207 */ /* 0x000fca0004800000 */
[----:B----4-:R-:W-:Y:S01]  /*1a4c0*/  IMAD R3, R3, UR5, RZ ;  /* 0x0000000503037c24 */ /* 0x010fe2000f8e02ff */
[----:B------:R4:W-:Y:S01]  /*1a4d0*/  STL [R1+0x1090], R72 ;  /* 0x0010904801007387 */ /* 0x0009e20000100800 */
[----:B------:R-:W-:Y:S01]  /*1a4e0*/  ISETP.GE.AND P6, PT, R75, RZ, PT ;  /* 0x000000ff4b00720c */ /* 0x000fe20003fc6270 */
[--C-:B------:R-:W-:Y:S01]  /*1a4f0*/  @!P4 IMAD.IADD R70, R70, 0x1, -R15.reuse ;  /* 0x000000014646c824 */ /* 0x100fe200078e0a0f */
[----:B------:R-:W-:Y:S01]  /*1a500*/  ISETP.GT.U32.AND P5, PT, R15, R93, PT ;  /* 0x0000005d0f00720c */ /* 0x000fe20003fa4070 */
[----:B------:R-:W0:Y:S01]  /*1a510*/  LDCU UR5, c[0x0][0x3b0] ;  /* 0x00007600ff0577ac */ /* 0x000e220008000800 */
[----:B------:R-:W-:Y:S01]  /*1a520*/  @!P3 IMAD.IADD R71, R71, 0x1, -R15 ;  /* 0x000000014747b824 */ /* 0x000fe200078e0a0f */
[--C-:B-1----:R-:W-:Y:S02]  /*1a530*/  SHF.R.S32.HI R5, RZ, 0x1f, R3.reuse ;  /* 0x0000001fff057819 */ /* 0x102fe40000011403 */
[----:B------:R-:W-:Y:S01]  /*1a540*/  IADD3 R6, P3, PT, R3, R13, RZ ;  /* 0x0000000d03067210 */ /* 0x000fe20007f7e0ff */
[----:B----4-:R-:W4:Y:S04]  /*1a550*/  LDL R72, [R1+0x213c] ;  /* 0x00213c0001487983 */ /* 0x010f280000100800 */
[----:B------:R-:W-:Y:S01]  /*1a560*/  IMAD.X R5, R5, 0x1, R12, P3 ;  /* 0x0000000105057824 */ /* 0x000fe200018e060c */
[----:B------:R-:W3:Y:S01]  /*1a570*/  LDL.LU R75, [R1+0xf0] ;  /* 0x0000f000014b7983 */ /* 0x000ee20000300800 */
[----:B------:R-:W-:-:S03]  /*1a580*/  PRMT R3, RZ, 0x7610, R3 ;  /* 0x00007610ff037816 */ /* 0x000fc60000000003 */
[----:B------:R-:W-:Y:S04]  /*1a590*/  STL [R1+0x109c], R6 ;  /* 0x00109c0601007387 */ /* 0x000fe80000100800 */
[----:B------:R-:W-:Y:S04]  /*1a5a0*/  STL [R1+0x1098], R5 ;  /* 0x0010980501007387 */ /* 0x000fe80000100800 */
[----:B--2---:R1:W-:Y:S02]  /*1a5b0*/  STL [R1+0x1c34], R7 ;  /* 0x001c340701007387 */ /* 0x0043e40000100800 */
[----:B-1----:R-:W-:-:S05]  /*1a5c0*/  @P0 IMAD.MOV.U32 R7, RZ, RZ, R5 ;  /* 0x000000ffff070224 */ /* 0x002fca00078e0005 */
[----:B------:R1:W2:Y:S01]  /*1a5d0*/  @P0 LDG.E.U8 R3, desc[UR20][R6.64] ;  /* 0x0000001406030981 */ /* 0x0002a2000c1e1100 */
[----:B------:R-:W-:Y:S01]  /*1a5e0*/  @!P5 IMAD.IADD R93, R93, 0x1, -R15 ;  /* 0x000000015d5dd824 */ /* 0x000fe200078e0a0f */
[----:B------:R-:W-:Y:S01]  /*1a5f0*/  ISETP.GE.AND P5, PT, R77, RZ, PT ;  /* 0x000000ff4d00720c */ /* 0x000fe20003fa6270 */
[----:B------:R-:W-:Y:S01]  /*1a600*/  IMAD.MOV.U32 R4, RZ, RZ, R70 ;  /* 0x000000ffff047224 */ /* 0x000fe200078e0046 */
[----:B------:R-:W3:Y:S03]  /*1a610*/  LDL.LU R77, [R1+0xec] ;  /* 0x0000ec00014d7983 */ /* 0x000ee60000300800 */
[----:B------:R-:W-:Y:S01]  /*1a620*/  @!P6 IMAD.MOV R4, RZ, RZ, -R4 ;  /* 0x000000ffff04e224 */ /* 0x000fe200078e0a04 */
[----:B------:R-:W-:-:S04]  /*1a630*/  ISETP.GT.U32.AND P6, PT, R15, R93, PT ;  /* 0x0000005d0f00720c */ /* 0x000fc80003fc4070 */
[----:B------:R-:W-:-:S05]  /*1a640*/  SEL R4, R14, R4, !P1 ;  /* 0x000000040e047207 */ /* 0x000fca0004800000 */
[----:B0-----:R-:W-:Y:S01]  /*1a650*/  IMAD R4, R4, UR6, RZ ;  /* 0x0000000604047c24 */ /* 0x001fe2000f8e02ff */
[----:B------:R-:W-:Y:S01]  /*1a660*/  PRMT R2, RZ, 0x7610, R2 ;  /* 0x00007610ff027816 */ /* 0x000fe20000000002 */
[----:B------:R-:W0:Y:S02]  /*1a670*/  LDCU UR6, c[0x0][0x3b0] ;  /* 0x00007600ff0677ac */ /* 0x000e240008000800 */
[----:B------:R-:W-:Y:S01]  /*1a680*/  @!P6 IMAD.IADD R93, R93, 0x1, -R15 ;  /* 0x000000015d5de824 */ /* 0x000fe200078e0a0f */
[----:B------:R-:W-:Y:S02]  /*1a690*/  SHF.R.S32.HI R5, RZ, 0x1f, R4 ;  /* 0x0000001fff057819 */ /* 0x000fe40000011404 */
[----:B-1----:R-:W-:Y:S01]  /*1a6a0*/  IADD3 R6, P6, PT, R4, R13, RZ ;  /* 0x0000000d04067210 */ /* 0x002fe20007fde0ff */
[----:B------:R-:W-:-:S04]  /*1a6b0*/  IMAD.MOV.U32 R4, RZ, RZ, R93 ;  /* 0x000000ffff047224 */ /* 0x000fc800078e005d */
[----:B------:R-:W-:Y:S01]  /*1a6c0*/  IMAD.X R7, R5, 0x1, R12, P6 ;  /* 0x0000000105077824 */ /* 0x000fe200030e060c */
[----:B------:R-:W-:-:S04]  /*1a6d0*/  PRMT R5, RZ, 0x7610, R5 ;  /* 0x00007610ff057816 */ /* 0x000fc80000000005 */
[----:B------:R1:W3:Y:S04]  /*1a6e0*/  @P0 LDG.E.U8 R2, desc[UR20][R6.64] ;  /* 0x0000001406020981 */ /* 0x0002e8000c1e1100 */
[----:B--2---:R2:W-:Y:S02]  /*1a6f0*/  STL [R1+0x1c30], R3 ;  /* 0x001c300301007387 */ /* 0x0045e40000100800 */
[----:B--2---:R-:W-:-:S04]  /*1a700*/  IMAD.MOV.U32 R3, RZ, RZ, R71 ;  /* 0x000000ffff037224 */ /* 0x004fc800078e0047 */
[----:B------:R-:W-:Y:S01]  /*1a710*/  @!P5 IMAD.MOV R3, RZ, RZ, -R3 ;  /* 0x000000ffff03d224 */ /* 0x000fe200078e0a03 */
[----:B------:R-:W-:Y:S02]  /*1a720*/  ISETP.GE.AND P5, PT, R92, RZ, PT ;  /* 0x000000ff5c00720c */ /* 0x000fe40003fa6270 */
[----:B------:R-:W2:Y:S02]  /*1a730*/  LDL R92, [R1+0x2154] ;  /* 0x00215400015c7983 */ /* 0x000ea40000100800 */
[----:B------:R-:W-:-:S05]  /*1a740*/  SEL R3, R14, R3, !P1 ;  /* 0x000000030e037207 */ /* 0x000fca0004800000 */
[----:B------:R-:W-:-:S04]  /*1a750*/  IMAD R3, R3, UR5, RZ ;  /* 0x0000000503037c24 */ /* 0x000fc8000f8e02ff */
[----:B------:R-:W-:Y:S01]  /*1a760*/  @!P5 IMAD.MOV R4, RZ, RZ, -R4 ;  /* 0x000000ffff04d224 */ /* 0x000fe200078e0a04 */
[----:B------:R-:W-:Y:S01]  /*1a770*/  IADD3 R70, P5, PT, R3, R13, RZ ;  /* 0x0000000d03467210 */ /* 0x000fe20007fbe0ff */
[----:B------:R1:W-:Y:S01]  /*1a780*/  STL [R1+0x10a4], R6 ;  /* 0x0010a40601007387 */ /* 0x0003e20000100800 */
[----:B------:R-:W-:Y:S01]  /*1a790*/  ISETP.GT.U32.AND P4, PT, R15, R74, PT ;  /* 0x0000004a0f00720c */ /* 0x000fe20003f84070 */
[----:B------:R-:W0:Y:S01]  /*1a7a0*/  LDCU UR5, c[0x0][0x3b0] ;  /* 0x00007600ff0577ac */ /* 0x000e220008000800 */
[----:B------:R-:W-:Y:S01]  /*1a7b0*/  LEA.HI.X.SX32 R71, R3, R12, 0x1, P5 ;  /* 0x0000000c03477211 */ /* 0x000fe200028f0eff */
[----:B------:R3:W-:Y:S01]  /*1a7c0*/  STL [R1+0x10a0], R7 ;  /* 0x0010a00701007387 */ /* 0x0007e20000100800 */
[----:B-1----:R-:W-:-:S03]  /*1a7d0*/  @P0 IMAD.MOV.U32 R6, RZ, RZ, R70 ;  /* 0x000000ffff060224 */ /* 0x002fc600078e0046 */
[----:B---3--:R-:W-:-:S05]  /*1a7e0*/  @P0 IMAD.MOV.U32 R7, RZ, RZ, R71 ;  /* 0x000000ffff070224 */ /* 0x008fca00078e0047 */
[----:B------:R-:W3:Y:S01]  /*1a7f0*/  @P0 LDG.E.U8 R5, desc[UR20][R6.64] ;  /* 0x0000001406050981 */ /* 0x000ee2000c1e1100 */
[----:B------:R-:W-:Y:S01]  /*1a800*/  @!P4 IMAD.IADD R74, R74, 0x1, -R15 ;  /* 0x000000014a4ac824 */ /* 0x000fe200078e0a0f */
[----:B------:R-:W-:-:S04]  /*1a810*/  ISETP.GT.U32.AND P3, PT, R15, R16, PT ;  /* 0x000000100f00720c */ /* 0x000fc80003f64070 */
[----:B------:R-:W-:-:S09]  /*1a820*/  ISETP.GT.U32.AND P4, PT, R15, R74, PT ;  /* 0x0000004a0f00720c */ /* 0x000fd20003f84070 */
[----:B------:R-:W-:Y:S01]  /*1a830*/  @!P3 IMAD.IADD R16, R16, 0x1, -R15 ;  /* 0x000000011010b824 */ /* 0x000fe200078e0a0f */
[----:B----4-:R-:W-:-:S03]  /*1a840*/  ISETP.GE.AND P3, PT, R72, RZ, PT ;  /* 0x000000ff4800720c */ /* 0x010fc60003f66270 */
[----:B------:R-:W-:Y:S01]  /*1a850*/  @!P4 IMAD.IADD R74, R74, 0x1, -R15 ;  /* 0x000000014a4ac824 */ /* 0x000fe200078e0a0f */
[C---:B------:R-:W-:Y:S02]  /*1a860*/  ISETP.GT.U32.AND P4, PT, R15.reuse, R75, PT ;  /* 0x0000004b0f00720c */ /* 0x040fe40003f84070 */
[----:B------:R-:W-:Y:S01]  /*1a870*/  ISETP.GT.U32.AND P6, PT, R15, R16, PT ;  /* 0x000000100f00720c */ /* 0x000fe20003fc4070 */
[----:B------:R1:W-:Y:S01]  /*1a880*/  STL [R1+0x1c2c], R2 ;  /* 0x001c2c0201007387 */ /* 0x0003e20000100800 */
[----:B------:R-:W-:-:S05]  /*1a890*/  IMAD.MOV.U32 R3, RZ, RZ, R74 ;  /* 0x000000ffff037224 */ /* 0x000fca00078e004a */
[----:B------:R-:W-:Y:S01]  /*1a8a0*/  @!P3 IMAD.MOV R3, RZ, RZ, -R3 ;  /* 0x000000ffff03b224 */ /* 0x000fe200078e0a03 */
[----:B-1----:R-:W4:Y:S03]  /*1a8b0*/  LDL R2, [R1+0x216c] ;  /* 0x00216c0001027983 */ /* 0x002f260000100800 */
[--C-:B------:R-:W-:Y:S01]  /*1a8c0*/  @!P4 IMAD.IADD R75, R75, 0x1, -R15.reuse ;  /* 0x000000014b4bc824 */ /* 0x100fe200078e0a0f */
[----:B------:R1:W-:Y:S04]  /*1a8d0*/  STL [R1+0x10ac], R70 ;  /* 0x0010ac4601007387 */ /* 0x0003e80000100800 */
[----:B------:R-:W4:Y:S04]  /*1a8e0*/  LDL.LU R93, [R1+0xf4] ;  /* 0x0000f400015d7983 */ /* 0x000f280000300800 */
[----:B------:R0:W-:Y:S01]  /*1a8f0*/  STL [R1+0x10a8], R71 ;  /* 0x0010a84701007387 */ /* 0x0001e20000100800 */
[----:B------:R-:W-:Y:S01]  /*1a900*/  @!P6 IMAD.IADD R16, R16, 0x1, -R15 ;  /* 0x000000011010e824 */ /* 0x000fe200078e0a0f */
[----:B------:R-:W-:-:S02]  /*1a910*/  PRMT R73, RZ, 0x7610, R73 ;  /* 0x00007610ff497816 */ /* 0x000fc40000000049 */
[----:B--2---:R-:W-:Y:S02]  /*1a920*/  ISETP.GE.AND P4, PT, R92, RZ, PT ;  /* 0x000000ff5c00720c */ /* 0x004fe40003f86270 */
[----:B------:R-:W2:Y:S04]  /*1a930*/  LDL R92, [R1+0x2120] ;  /* 0x00212000015c7983 */ /* 0x000ea80000100800 */
[----:B-1----:R-:W2:Y:S04]  /*1a940*/  LDL.LU R70, [R1+0xfc] ;  /* 0x0000fc0001467983 */ /* 0x002ea80000300800 */
[----:B---3--:R1:W-:Y:S01]  /*1a950*/  STL [R1+0x1c28], R5 ;  /* 0x001c280501007387 */ /* 0x0083e20000100800 */
[----:B------:R-:W-:-:S03]  /*1a960*/  ISETP.GT.U32.AND P3, PT, R15, R75, PT ;  /* 0x0000004b0f00720c */ /* 0x000fc60003f64070 */
[----:B0-----:R-:W3:Y:S01]  /*1a970*/  LDL.LU R71, [R1+0x100] ;  /* 0x0001000001477983 */ /* 0x001ee20000300800 */
[C---:B-1----:R-:W-:Y:S02]  /*1a980*/  SEL R5, R14.reuse, R4, !P1 ;  /* 0x000000040e057207 */ /* 0x042fe40004800000 */
[----:B------:R-:W-:Y:S01]  /*1a990*/  SEL R4, R14, R3, !P1 ;  /* 0x000000030e047207 */ /* 0x000fe20004800000 */
[----:B------:R-:W-:Y:S02]  /*1a9a0*/  IMAD.MOV.U32 R3, RZ, RZ, R16 ;  /* 0x000000ffff037224 */ /* 0x000fe400078e0010 */
[----:B------:R-:W-:Y:S01]  /*1a9b0*/  IMAD R5, R5, UR13, RZ ;  /* 0x0000000d05057c24 */ /* 0x000fe2000f8e02ff */
[----:B------:R-:W-:Y:S01]  /*1a9c0*/  PRMT R0, RZ, 0x7610, R0 ;  /* 0x00007610ff007816 */ /* 0x000fe20000000000 */
[----:B------:R-:W-:Y:S01]  /*1a9d0*/  IMAD R4, R4, UR5, RZ ;  /* 0x0000000504047c24 */ /* 0x000fe2000f8e02ff */
[----:B------:R-:W-:Y:S01]  /*1a9e0*/  ISETP.GT.U32.AND P5, PT, R15, R77, PT ;  /* 0x0000004d0f00720c */ /* 0x000fe20003fa4070 */
[----:B------:R-:W-:Y:S01]  /*1a9f0*/  @!P4 IMAD.MOV R3, RZ, RZ, -R3 ;  /* 0x000000ffff03c224 */ /* 0x000fe200078e0a03 */
[-C--:B------:R-:W-:Y:S01]  /*1aa00*/  IADD3 R72, P6, PT, R5, R13.reuse, RZ ;  /* 0x0000000d05487210 */ /* 0x080fe20007fde0ff */
[----:B------:R-:W-:Y:S01]  /*1aa10*/  @!P3 IMAD.IADD R75, R75, 0x1, -R15 ;  /* 0x000000014b4bb824 */ /* 0x000fe200078e0a0f */
[----:B------:R-:W-:Y:S01]  /*1aa20*/  IADD3 R16, P4, PT, R4, R13, RZ ;  /* 0x0000000d04107210 */ /* 0x000fe20007f9e0ff */
[----:B------:R-:W0:Y:S01]  /*1aa30*/  LDCU UR5, c[0x0][0x3b0] ;  /* 0x00007600ff0577ac */ /* 0x000e220008000800 */
[----:B------:R-:W-:-:S02]  /*1aa40*/  LEA.HI.X.SX32 R5, R5, R12, 0x1, P6 ;  /* 0x0000000c05057211 */ /* 0x000fc400030f0eff */
[----:B------:R-:W-:Y:S01]  /*1aa50*/  LEA.HI.X.SX32 R74, R4, R12, 0x1, P4 ;  /* 0x0000000c044a7211 */ /* 0x000fe200020f0eff */
[----:B------:R-:W-:Y:S01]  /*1aa60*/  @P0 IMAD.MOV.U32 R4, RZ, RZ, R72 ;  /* 0x000000ffff040224 */ /* 0x000fe200078e0048 */
[----:B------:R-:W-:Y:S01]  /*1aa70*/  PRMT R7, RZ, 0x7610, R7 ;  /* 0x00007610ff077816 */ /* 0x000fe20000000007 */
[----:B------:R-:W1:Y:S03]  /*1aa80*/  LDCU UR13, c[0x0][0x3b0] ;  /* 0x00007600ff0d77ac */ /* 0x000e660008000800 */
[----:B------:R0:W2:Y:S01]  /*1aa90*/  @P0 LDG.E.U8 R73, desc[UR20][R4.64] ;  /* 0x0000001404490981 */ /* 0x0000a2000c1e1100 */
[----:B----4-:R-:W-:-:S03]  /*1aaa0*/  ISETP.GE.AND P3, PT, R2, RZ, PT ;  /* 0x000000ff0200720c */ /* 0x010fc60003f66270 */
[----:B------:R4:W-:Y:S04]  /*1aab0*/  STL [R1+0x10b4], R72 ;  /* 0x0010b44801007387 */ /* 0x0009e80000100800 */
[----:B------:R-:W-:Y:S01]  /*1aac0*/  STL [R1+0x10bc], R16 ;  /* 0x0010bc1001007387 */ /* 0x000fe20000100800 */
[----:B0-----:R-:W-:-:S03]  /*1aad0*/  @P0 IMAD.MOV.U32 R4, RZ, RZ, R16 ;  /* 0x000000ffff040224 */ /* 0x001fc600078e0010 */
[----:B------:R-:W3:Y:S04]  /*1aae0*/  LDL R2, [R1+0x2138] ;  /* 0x0021380001027983 */ /* 0x000ee80000100800 */
[----:B------:R0:W-:Y:S04]  /*1aaf0*/  STL [R1+0x10b0], R5 ;  /* 0x0010b00501007387 */ /* 0x0001e80000100800 */
[----:B----4-:R-:W4:Y:S01]  /*1ab00*/  LDL.LU R72, [R1+0x2a68] ;  /* 0x002a680001487983 */ /* 0x010f220000300800 */
[----:B0-----:R-:W-:-:S03]  /*1ab10*/  @P0 IMAD.MOV.U32 R5, RZ, RZ, R74 ;  /* 0x000000ffff050224 */ /* 0x001fc600078e004a */
[----:B------:R-:W-:Y:S04]  /*1ab20*/  STL [R1+0x10b8], R74 ;  /* 0x0010b84a01007387 */ /* 0x000fe80000100800 */
[----:B------:R0:W3:Y:S04]  /*1ab30*/  @P0 LDG.E.U8 R0, desc[UR20][R4.64] ;  /* 0x0000001404000981 */ /* 0x0000e8000c1e1100 */
[----:B--2---:R2:W-:Y:S04]  /*1ab40*/  STL [R1+0x1c24], R73 ;  /* 0x001c244901007387 */ /* 0x0045e80000100800 */
[----:B--2---:R-:W2:Y:S04]  /*1ab50*/  LDL.LU R73, [R1+0x2a64] ;  /* 0x002a640001497983 */ /* 0x004ea80000300800 */
[----:B------:R-:W2:Y:S01]  /*1ab60*/  LDL.LU R74, [R1+0x2a60] ;  /* 0x002a6000014a7983 */ /* 0x000ea20000300800 */
[----:B------:R-:W-:Y:S01]  /*1ab70*/  @!P5 IMAD.IADD R77, R77, 0x1, -R15 ;  /* 0x000000014d4dd824 */ /* 0x000fe200078e0a0f */
[----:B------:R-:W-:-:S02]  /*1ab80*/  SEL R6, R14, R3, !P1 ;  /* 0x000000030e067207 */ /* 0x000fc40004800000 */
[----:B------:R-:W4:Y:S02]  /*1ab90*/  LDL.LU R16, [R1+0x2a5c] ;  /* 0x002a5c0001107983 */ /* 0x000f240000300800 */
[C---:B------:R-:W-:Y:S01]  /*1aba0*/  ISETP.GT.U32.AND P5, PT, R15.reuse, R77, PT ;  /* 0x0000004d0f00720c */ /* 0x040fe20003fa4070 */
[----:B------:R-:W-:Y:S02]  /*1abb0*/  IMAD.MOV.U32 R3, RZ, RZ, R75 ;  /* 0x000000ffff037224 */ /* 0x000fe400078e004b */
[----:B------:R-:W-:Y:S01]  /*1abc0*/  IMAD R6, R6, UR6, RZ ;  /* 0x0000000606067c24 */ /* 0x000fe2000f8e02ff */
[----:B------:R-:W-:Y:S01]  /*1abd0*/  ISETP.GE.AND P4, PT, R92, RZ, PT ;  /* 0x000000ff5c00720c */ /* 0x000fe20003f86270 */
[----:B------:R-:W-:Y:S01]  /*1abe0*/  @!P3 IMAD.MOV R3, RZ, RZ, -R3 ;  /* 0x000000ffff03b224 */ /* 0x000fe200078e0a03 */
[----:B------:R-:W-:Y:S01]  /*1abf0*/  ISETP.GT.U32.AND P6, PT, R15, R93, PT ;  /* 0x0000005d0f00720c */ /* 0x000fe20003fc4070 */
[----:B------:R-:W1:Y:S03]  /*1ac00*/  LDCU UR6, c[0x0][0x3b0] ;  /* 0x00007600ff0677ac */ /* 0x000e660008000800 */
[----:B0-----:R-:W-:-:S03]  /*1ac10*/  SEL R4, R14, R3, !P1 ;  /* 0x000000030e047207 */ /* 0x001fc60004800000 */
[----:B------:R-:W-:Y:S01]  /*1ac20*/  @!P5 IMAD.IADD R77, R77, 0x1, -R15 ;  /* 0x000000014d4dd824 */ /* 0x000fe200078e0a0f */
[C---:B------:R-:W-:Y:S01]  /*1ac30*/  IADD3 R5, P5, PT, R6.reuse, R13, RZ ;  /* 0x0000000d06057210 */ /* 0x040fe20007fbe0ff */
[----:B---3--:R0:W-:Y:S03]  /*1ac40*/  STL [R1+0x1c1c], R0 ;  /* 0x001c1c0001007387 */ /* 0x0081e60000100800 */
[----:B------:R-:W-:Y:S01]  /*1ac50*/  LEA.HI.X.SX32 R75, R6, R12, 0x1, P5 ;  /* 0x0000000c064b7211 */ /* 0x000fe200028f0eff */
[----:B------:R-:W-:Y:S01]  /*1ac60*/  IMAD R6, R4, UR15, RZ ;  /* 0x0000000f04067c24 */ /* 0x000fe2000f8e02ff */
[----:B0-----:R-:W3:Y:S01]  /*1ac70*/  LDL.LU R0, [R1+0x2a58] ;  /* 0x002a580001007983 */ /* 0x001ee20000300800 */
[----:B------:R-:W-:Y:S01]  /*1ac80*/  @P0 IMAD.MOV.U32 R4, RZ, RZ, R5 ;  /* 0x000000ffff040224 */ /* 0x000fe200078e0005 */
[----:B--2---:R-:W-:Y:S02]  /*1ac90*/  PRMT R74, RZ, 0x7610, R74 ;  /* 0x00007610ff4a7816 */ /* 0x004fe4000000004a */
[----:B------:R-:W2:Y:S01]  /*1aca0*/  LDL.LU R92, [R1+0x108] ;  /* 0x00010800015c7983 */ /* 0x000ea20000300800 */
[----:B------:R-:W-:Y:S01]  /*1acb0*/  ISETP.GT.U32.AND P3, PT, R15, R70, PT ;  /* 0x000000460f00720c */ /* 0x000fe20003f64070 */
[----:B------:R-:W-:-:S02]  /*1acc0*/  IMAD.MOV.U32 R3, RZ, RZ, R77 ;  /* 0x000000ffff037224 */ /* 0x000fc400078e004d */
[----:B------:R-:W-:Y:S01]  /*1acd0*/  @!P6 IMAD.IADD R93, R93, 0x1, -R15 ;  /* 0x000000015d5de824 */ /* 0x000fe200078e0a0f */
[----:B------:R0:W-:Y:S01]  /*1ace0*/  STL [R1+0x10c4], R5 ;  /* 0x0010c40501007387 */ /* 0x0001e20000100800 */
[----:B----4-:R-:W-:Y:S01]  /*1acf0*/  PRMT R72, RZ, 0x7610, R72 ;  /* 0x00007610ff487816 */ /* 0x010fe20000000048 */
[----:B------:R-:W4:Y:S01]  /*1ad00*/  LDCU UR15, c[0x0][0x3b0] ;  /* 0x00007600ff0f77ac */ /* 0x000f220008000800 */
[----:B0-----:R-:W-:-:S05]  /*1ad10*/  @P0 IMAD.MOV.U32 R5, RZ, RZ, R75 ;  /* 0x000000ffff050224 */ /* 0x001fca00078e004b */
[----:B------:R0:W2:Y:S01]  /*1ad20*/  @P0 LDG.E.U8 R74, desc[UR20][R4.64] ;  /* 0x00000014044a0981 */ /* 0x0000a2000c1e1100 */
[----:B------:R-:W-:-:S03]  /*1ad30*/  @!P4 IMAD.MOV R3, RZ, RZ, -R3 ;  /* 0x000000ffff03c224 */ /* 0x000fc600078e0a03 */
[----:B------:R1:W-:Y:S01]  /*1ad40*/  STL [R1+0x10c0], R75 ;  /* 0x0010c04b01007387 */ /* 0x0003e20000100800 */
[----:B0-----:R-:W-:-:S03]  /*1ad50*/  IADD3 R5, P4, PT, R6, R13, RZ ;  /* 0x0000000d06057210 */ /* 0x001fc60007f9e0ff */
[----:B-1----:R-:W3:Y:S01]  /*1ad60*/  LDL R75, [R1+0x2150] ;  /* 0x00215000014b7983 */ /* 0x002ee20000100800 */
[----:B------:R-:W-:Y:S01]  /*1ad70*/  LEA.HI.X.SX32 R4, R6, R12, 0x1, P4 ;  /* 0x0000000c06047211 */ /* 0x000fe200020f0eff */
[----:B------:R-:W-:Y:S01]  /*1ad80*/  @!P3 IMAD.IADD R70, R70, 0x1, -R15 ;  /* 0x000000014646b824 */ /* 0x000fe200078e0a0f */
[----:B------:R-:W-:Y:S02]  /*1ad90*/  ISETP.GT.U32.AND P6, PT, R15, R93, PT ;  /* 0x0000005d0f00720c */ /* 0x000fe40003fc4070 */
[----:B------:R-:W-:Y:S02]  /*1ada0*/  ISETP.GE.AND P3, PT, R2, RZ, PT ;  /* 0x000000ff0200720c */ /* 0x000fe40003f66270 */
[----:B------:R-:W-:-:S05]  /*1adb0*/  SEL R3, R14, R3, !P1 ;  /* 0x000000030e037207 */ /* 0x000fca0004800000 */
[----:B------:R-:W-:Y:S01]  /*1adc0*/  IMAD R6, R3, UR5, RZ ;  /* 0x0000000503067c24 */ /* 0x000fe2000f8e02ff */
[----:B------:R-:W-:Y:S01]  /*1add0*/  ISETP.GT.U32.AND P5, PT, R15, R71, PT ;  /* 0x000000470f00720c */ /* 0x000fe20003fa4070 */
[----:B------:R-:W0:Y:S02]  /*1ade0*/  LDCU UR5, c[0x0][0x3b0] ;  /* 0x00007600ff0577ac */ /* 0x000e240008000800 */
[----:B------:R-:W-:Y:S01]  /*1adf0*/  @!P6 IMAD.IADD R93, R93, 0x1, -R15 ;  /* 0x000000015d5de824 */ /* 0x000fe200078e0a0f */
[----:B--2---:R1:W-:Y:S04]  /*1ae00*/  STL [R1+0x1c18], R74 ;  /* 0x001c184a01007387 */ /* 0x0043e80000100800 */
[----:B-1----:R-:W2:Y:S04]  /*1ae10*/  LDL.LU R74, [R1+0xf8] ;  /* 0x0000f800014a7983 */ /* 0x002ea80000300800 */
[----:B------:R-:W2:Y:S04]  /*1ae20*/  LDL R77, [R1+0x2168] ;  /* 0x00216800014d7983 */ /* 0x000ea80000100800 */
[----:B------:R1:W-:Y:S04]  /*1ae30*/  STL [R1+0x10cc], R5 ;  /* 0x0010cc0501007387 */ /* 0x0003e80000100800 */
[----:B------:R-:W2:Y:S01]  /*1ae40*/  LDL.LU R2, [R1+0x104] ;  /* 0x0001040001027983 */ /* 0x000ea20000300800 */
[----:B-1----:R-:W-:-:S03]  /*1ae50*/  @P0 LOP3.LUT R5, R5, R4, RZ, 0x3c, !PT ;  /* 0x0000000405050212 */ /* 0x002fc600078e3cff */
[----:B------:R1:W-:Y:S02]  /*1ae60*/  STL [R1+0x10c8], R4 ;  /* 0x0010c80401007387 */ /* 0x0003e40000100800 */
[----:B-1----:R-:W-:-:S04]  /*1ae70*/  @P0 LOP3.LUT R4, R5, R4, RZ, 0x3c, !PT ;  /* 0x0000000405040212 */ /* 0x002fc800078e3cff */
[----:B------:R-:W-:-:S05]  /*1ae80*/  @P0 LOP3.LUT R5, R5, R4, RZ, 0x3c, !PT ;  /* 0x0000000405050212 */ /* 0x000fca00078e3cff */
[----:B------:R1:W2:Y:S02]  /*1ae90*/  @P0 LDG.E.U8 R72, desc[UR20][R4.64] ;  /* 0x0000001404480981 */ /* 0x0002a4000c1e1100 */
[----:B-1----:R-:W-:-:S04]  /*1aea0*/  IADD3 R4, P6, PT, R6, R13, RZ ;  /* 0x0000000d06047210 */ /* 0x002fc80007fde0ff */
[----:B------:R-:W-:-:S05]  /*1aeb0*/  LEA.HI.X.SX32 R5, R6, R12, 0x1, P6 ;  /* 0x0000000c06057211 */ /* 0x000fca00030f0eff */
[----:B------:R1:W4:Y:S01]  /*1aec0*/  @P0 LDG.E.U8 R7, desc[UR20][R4.64] ;  /* 0x0000001404070981 */ /* 0x000322000c1e1100 */
[----:B------:R-:W-:Y:S02]  /*1aed0*/  @!P5 IMAD.IADD R71, R71, 0x1, -R15 ;  /* 0x000000014747d824 */ /* 0x000fe400078e0a0f */
[----:B------:R-:W-:Y:S02]  /*1aee0*/  IMAD.MOV.U32 R3, RZ, RZ, R93 ;  /* 0x000000ffff037224 */ /* 0x000fe400078e005d */
[----:B------:R-:W4:Y:S01]  /*1aef0*/  LDL R93, [R1+0x2180] ;  /* 0x00218000015d7983 */ /* 0x000f220000100800 */
[----:B------:R-:W-:Y:S01]  /*1af00*/  ISETP.GT.U32.AND P4, PT, R15, R71, PT ;  /* 0x000000470f00720c */ /* 0x000fe20003f84070 */
[----:B------:R-:W-:-:S05]  /*1af10*/  @!P3 IMAD.MOV R3, RZ, RZ, -R3 ;  /* 0x000000ffff03b224 */ /* 0x000fca00078e0a03 */
[----:B------:R-:W-:-:S05]  /*1af20*/  SEL R3, R14, R3, !P1 ;  /* 0x000000030e037207 */ /* 0x000fca0004800000 */
[----:B------:R-:W-:Y:S02]  /*1af30*/  IMAD R3, R3, UR6, RZ ;  /* 0x0000000603037c24 */ /* 0x000fe4000f8e02ff */
[----:B------:R-:W-:Y:S01]  /*1af40*/  @!P4 IMAD.IADD R71, R71, 0x1, -R15 ;  /* 0x000000014747c824 */ /* 0x000fe200078e0a0f */
[----:B------:R-:W-:Y:S01]  /*1af50*/  STL [R1+0x10d4], R4 ;  /* 0x0010d40401007387 */ /* 0x000fe20000100800 */
[----:B---3--:R-:W-:Y:S01]  /*1af60*/  ISETP.GE.AND P6, PT, R75, RZ, PT ;  /* 0x000000ff4b00720c */ /* 0x008fe20003fc6270 */
[----:B------:R-:W3:Y:S01]  /*1af70*/  LDCU UR6, c[0x0][0x3b0] ;  /* 0x00007600ff0677ac */ /* 0x000ee20008000800 */
[C---:B------:R-:W-:Y:S01]  /*1af80*/  IADD3 R6, P4, PT, R3.reuse, R13, RZ ;  /* 0x0000000d03067210 */ /* 0x040fe20007f9e0ff */
[----:B------:R1:W-:Y:S03]  /*1af90*/  STL [R1+0x10d0], R5 ;  /* 0x0010d00501007387 */ /* 0x0003e60000100800 */
[----:B------:R-:W-:-:S02]  /*1afa0*/  LEA.HI.X.SX32 R3, R3, R12, 0x1, P4 ;  /* 0x0000000c03037211 */ /* 0x000fc400020f0eff */
[----:B-1----:R-:W-:Y:S01]  /*1afb0*/  PRMT R5, RZ, 0x7610, R5 ;  /* 0x00007610ff057816 */ /* 0x002fe20000000005 */
[----:B--2---:R1:W-:Y:S04]  /*1afc0*/  STL [R1+0x1bdc], R72 ;  /* 0x001bdc4801007387 */ /* 0x0043e80000100800 */
[----:B-1----:R-:W2:Y:S04]  /*1afd0*/  LDL R72, [R1+0x2134] ;  /* 0x0021340001487983 */ /* 0x002ea80000100800 */
[----:B------:R-:W2:Y:S04]  /*1afe0*/  LDL.LU R75, [R1+0x10c] ;  /* 0x00010c00014b7983 */ /* 0x000ea80000300800 */
[----:B------:R-:W-:Y:S04]  /*1aff0*/  STL [R1+0x10dc], R6 ;  /* 0x0010dc0601007387 */ /* 0x000fe80000100800 */
[----:B------:R-:W-:Y:S04]  /*1b000*/  STL [R1+0x10d8], R3 ;  /* 0x0010d80301007387 */ /* 0x000fe80000100800 */
[----:B----4-:R1:W-:Y:S02]  /*1b010*/  STL [R1+0x1c14], R7 ;  /* 0x001c140701007387 */ /* 0x0103e40000100800 */
[----:B-1----:R-:W-:-:S05]  /*1b020*/  @P0 IMAD.MOV.U32 R7, RZ, RZ, R3 ;  /* 0x000000ffff070224 */ /* 0x002fca00078e0003 */
[----:B------:R-:W4:Y:S01]  /*1b030*/  @P0 LDG.E.U8 R5, desc[UR20][R6.64] ;  /* 0x0000001406050981 */ /* 0x000f22000c1e1100 */
[C---:B------:R-:W-:Y:S02]  /*1b040*/  ISETP.GT.U32.AND P3, PT, R15.reuse, R92, PT ;  /* 0x0000005c0f00720c */ /* 0x040fe40003f64070 */
[----:B------:R-:W-:Y:S01]  /*1b050*/  ISETP.GT.U32.AND P5, PT, R15, R70, PT ;  /* 0x000000460f00720c */ /* 0x000fe20003fa4070 */
[----:B------:R-:W-:-:S10]  /*1b060*/  IMAD.MOV.U32 R3, RZ, RZ, R71 ;  /* 0x000000ffff037224 */ /* 0x000fd400078e0047 */
[--C-:B------:R-:W-:Y:S01]  /*1b070*/  @!P3 IMAD.IADD R92, R92, 0x1, -R15.reuse ;  /* 0x000000015c5cb824 */ /* 0x100fe200078e0a0f */
[----:B------:R-:W-:Y:S01]  /*1b080*/  ISETP.GE.AND P3, PT, R77, RZ, PT ;  /* 0x000000ff4d00720c */ /* 0x000fe20003f66270 */
[----:B------:R-:W-:Y:S01]  /*1b090*/  @!P5 IMAD.IADD R70, R70, 0x1, -R15 ;  /* 0x000000014646d824 */ /* 0x000fe200078e0a0f */
[----:B------:R-:W2:Y:S02]  /*1b0a0*/  LDL.LU R77, [R1+0x110] ;  /* 0x00011000014d7983 */ /* 0x000ea40000300800 */
[----:B------:R-:W-:Y:S01]  /*1b0b0*/  ISETP.GT.U32.AND P4, PT, R15, R92, PT ;  /* 0x0000005c0f00720c */ /* 0x000fe20003f84070 */
[----:B------:R-:W-:-:S04]  /*1b0c0*/  IMAD.MOV.U32 R4, RZ, RZ, R70 ;  /* 0x000000ffff047224 */ /* 0x000fc800078e0046 */
[----:B------:R-:W-:Y:S01]  /*1b0d0*/  @!P6 IMAD.MOV R4, RZ, RZ, -R4 ;  /* 0x000000ffff04e224 */ /* 0x000fe200078e0a04 */
[----:B------:R-:W-:-:S03]  /*1b0e0*/  ISETP.GT.U32.AND P6, PT, R15, R2, PT ;  /* 0x000000020f00720c */ /* 0x000fc60003fc4070 */
[----:B------:R-:W-:Y:S01]  /*1b0f0*/  @!P3 IMAD.MOV R3, RZ, RZ, -R3 ;  /* 0x000000ffff03b224 */ /* 0x000fe200078e0a03 */
[----:B------:R-:W-:Y:S02]  /*1b100*/  ISETP.GE.AND P3, PT, R93, RZ, PT ;  /* 0x000000ff5d00720c */ /* 0x000fe40003f66270 */
[C---:B------:R-:W-:Y:S01]  /*1b110*/  SEL R4, R14.reuse, R4, !P1 ;  /* 0x000000040e047207 */ /* 0x040fe20004800000 */
[----:B------:R-:W2:Y:S01]  /*1b120*/  LDL R93, [R1+0x214c] ;  /* 0x00214c00015d7983 */ /* 0x000ea20000100800 */
[----:B------:R-:W-:Y:S01]  /*1b130*/  SEL R3, R14, R3, !P1 ;  /* 0x000000030e037207 */ /* 0x000fe20004800000 */
[----:B------:R-:W-:-:S04]  /*1b140*/  @!P4 IMAD.IADD R92, R92, 0x1, -R15 ;  /* 0x000000015c5cc824 */ /* 0x000fc800078e0a0f */
[----:B---3--:R-:W-:Y:S01]  /*1b150*/  IMAD R3, R3, UR6, RZ ;  /* 0x0000000603037c24 */ /* 0x008fe2000f8e02ff */
[----:B------:R-:W-:Y:S01]  /*1b160*/  PRMT R16, RZ, 0x7610, R16 ;  /* 0x00007610ff107816 */ /* 0x000fe20000000010 */
[----:B------:R-:W-:Y:S01]  /*1b170*/  @!P6 IMAD.IADD R2, R2, 0x1, -R15 ;  /* 0x000000010202e824 */ /* 0x000fe200078e0a0f */
[----:B------:R-:W-:Y:S01]  /*1b180*/  ISETP.GT.U32.AND P5, PT, R15, R74, PT ;  /* 0x0000004a0f00720c */ /* 0x000fe20003fa4070 */
[----:B------:R-:W1:Y:S01]  /*1b190*/  LDCU UR6, c[0x0][0x3b0] ;  /* 0x00007600ff0677ac */ /* 0x000e620008000800 */
[----:B----4-:R0:W-:Y:S02]  /*1b1a0*/  STL [R1+0x1c10], R5 ;  /* 0x001c100501007387 */ /* 0x0101e40000100800 */
[----:B0-----:R-:W-:Y:S01]  /*1b1b0*/  IMAD R5, R4, UR5, RZ ;  /* 0x0000000504057c24 */ /* 0x001fe2000f8e02ff */
[----:B--2---:R-:W-:Y:S01]  /*1b1c0*/  ISETP.GE.AND P4, PT, R72, RZ, PT ;  /* 0x000000ff4800720c */ /* 0x004fe20003f86270 */
[----:B------:R-:W-:Y:S01]  /*1b1d0*/  IMAD.MOV.U32 R4, RZ, RZ, R92 ;  /* 0x000000ffff047224 */ /* 0x000fe200078e005c */
[----:B------:R-:W0:Y:S02]  /*1b1e0*/  LDCU UR5, c[0x0][0x3b0] ;  /* 0x00007600ff0577ac */ /* 0x000e240008000800 */
[-C--:B------:R-:W-:Y:S01]  /*1b1f0*/  IADD3 R6, P6, PT, R5, R13.reuse, RZ ;  /* 0x0000000d05067210 */ /* 0x080fe20007fde0ff */
[----:B------:R-:W-:Y:S01]  /*1b200*/  @!P3 IMAD.MOV R4, RZ, RZ, -R4 ;  /* 0x000000ffff04b224 */ /* 0x000fe200078e0a04 */
[----:B------:R-:W-:-:S02]  /*1b210*/  IADD3 R70, P3, PT, R3, R13, RZ ;  /* 0x0000000d03467210 */ /* 0x000fc40007f7e0ff */
[-C--:B------:R-:W-:Y:S02]  /*1b220*/  LEA.HI.X.SX32 R7, R5, R12.reuse, 0x1, P6 ;  /* 0x0000000c05077211 */ /* 0x080fe400030f0eff */
[----:B------:R-:W-:Y:S01]  /*1b230*/  LEA.HI.X.SX32 R71, R3, R12, 0x1, P3 ;  /* 0x0000000c03477211 */ /* 0x000fe200018f0eff */
[----:B------:R2:W-:Y:S01]  /*1b240*/  STL [R1+0x10e4], R6 ;  /* 0x0010e40601007387 */ /* 0x0005e20000100800 */
[----:B------:R-:W-:-:S03]  /*1b250*/  PRMT R5, RZ, 0x7610, R5 ;  /* 0x00007610ff057816 */ /* 0x000fc60000000005 */
[----:B------:R2:W3:Y:S04]  /*1b260*/  @P0 LDG.E.U8 R16, desc[UR20][R6.64] ;  /* 0x0000001406100981 */ /* 0x0004e8000c1e1100 */
[----:B------:R4:W-:Y:S01]  /*1b270*/  STL [R1+0x10e0], R7 ;  /* 0x0010e00701007387 */ /* 0x0009e20000100800 */
[----:B--2---:R-:W-:Y:S02]  /*1b280*/  @P0 IMAD.MOV.U32 R6, RZ, RZ, R70 ;  /* 0x000000ffff060224 */ /* 0x004fe400078e0046 */
[----:B----4-:R-:W-:-:S05]  /*1b290*/  @P0 IMAD.MOV.U32 R7, RZ, RZ, R71 ;  /* 0x000000ffff070224 */ /* 0x010fca00078e0047 */
[----:B------:R-:W2:Y:S01]  /*1b2a0*/  @P0 LDG.E.U8 R5, desc[UR20][R6.64] ;  /* 0x0000001406050981 */ /* 0x000ea2000c1e1100 */
[----:B------:R-:W-:-:S05]  /*1b2b0*/  @!P5 IMAD.IADD R74, R74, 0x1, -R15 ;  /* 0x000000014a4ad824 */ /* 0x000fca00078e0a0f */
[C---:B------:R-:W-:Y:S02]  /*1b2c0*/  ISETP.GT.U32.AND P5, PT, R15.reuse, R74, PT ;  /* 0x0000004a0f00720c */ /* 0x040fe40003fa4070 */
[----:B------:R-:W-:-:S11]  /*1b2d0*/  ISETP.GT.U32.AND P6, PT, R15, R2, PT ;  /* 0x000000020f00720c */ /* 0x000fd60003fc4070 */
[----:B------:R-:W-:Y:S01]  /*1b2e0*/  @!P5 IMAD.IADD R74, R74, 0x1, -R15 ;  /* 0x000000014a4ad824 */ /* 0x000fe200078e0a0f */
[----:B------:R-:W-:-:S03]  /*1b2f0*/  ISETP.GT.U32.AND P5, PT, R15, R75, PT ;  /* 0x0000004b0f00720c */ /* 0x000fc60003fa4070 */
[----:B------:R-:W-:-:S04]  /*1b300*/  IMAD.MOV.U32 R3, RZ, RZ, R74 ;  /* 0x000000ffff037224 */ /* 0x000fc800078e004a */
[----:B------:R-:W-:-:S06]  /*1b310*/  @!P4 IMAD.MOV R3, RZ, RZ, -R3 ;  /* 0x000000ffff03c224 */ /* 0x000fcc00078e0a03 */
[--C-:B------:R-:W-:Y:S01]  /*1b320*/  @!P5 IMAD.IADD R75, R75, 0x1, -R15.reuse ;  /* 0x000000014b4bd824 */ /* 0x100fe200078e0a0f */
[----:B------:R-:W-:Y:S01]  /*1b330*/  ISETP.GE.AND P5, PT, R93, RZ, PT ;  /* 0x000000ff5d00720c */ /* 0x000fe20003fa6270 */
[----:B------:R-:W-:Y:S01]  /*1b340*/  @!P6 IMAD.IADD R2, R2, 0x1, -R15 ;  /* 0x000000010202e824 */ /* 0x000fe200078e0a0f */
[----:B------:R-:W-:Y:S01]  /*1b350*/  PRMT R73, RZ, 0x7610, R73 ;  /* 0x00007610ff497816 */ /* 0x000fe20000000049 */
[----:B---3--:R3:W-:Y:S04]  /*1b360*/  STL [R1+0x1c0c], R16 ;  /* 0x001c0c1001007387 */ /* 0x0087e80000100800 */
[----:B---3--:R-:W3:Y:S04]  /*1b370*/  LDL R16, [R1+0x2164] ;  /* 0x0021640001107983 */ /* 0x008ee80000100800 */
[----:B------:R4:W-:Y:S04]  /*1b380*/  STL [R1+0x10ec], R70 ;  /* 0x0010ec4601007387 */ /* 0x0009e80000100800 */
[----:B------:R-:W3:Y:S04]  /*1b390*/  LDL.LU R92, [R1+0x11c] ;  /* 0x00011c00015c7983 */ /* 0x000ee80000300800 */
[----:B------:R0:W-:Y:S04]  /*1b3a0*/  STL [R1+0x10e8], R71 ;  /* 0x0010e84701007387 */ /* 0x0001e80000100800 */
[----:B------:R-:W3:Y:S04]  /*1b3b0*/  LDL R93, [R1+0x217c] ;  /* 0x00217c00015d7983 */ /* 0x000ee80000100800 */
[----:B----4-:R-:W4:Y:S04]  /*1b3c0*/  LDL.LU R70, [R1+0x114] ;  /* 0x0001140001467983 */ /* 0x010f280000300800 */
[----:B--2---:R2:W-:Y:S01]  /*1b3d0*/  STL [R1+0x1c08], R5 ;  /* 0x001c080501007387 */ /* 0x0045e20000100800 */
[----:B------:R-:W-:-:S03]  /*1b3e0*/  ISETP.GT.U32.AND P4, PT, R15, R75, PT ;  /* 0x0000004b0f00720c */ /* 0x000fc60003f84070 */
[----:B0-----:R-:W4:Y:S01]  /*1b3f0*/  LDL.LU R71, [R1+0x118] ;  /* 0x0001180001477983 */ /* 0x001f220000300800 */
[C---:B--2---:R-:W-:Y:S02]  /*1b400*/  SEL R5, R14.reuse, R4, !P1 ;  /* 0x000000040e057207 */ /* 0x044fe40004800000 */
        /* <DEDUP_REMOVED lines=15> */
[----:B------:R-:W2:Y:S03]  /*1b500*/  LDCU UR13, c[0x0][0x3b0] ;  /* 0x00007600ff0d77ac */ /* 0x000ea60008000800 */
[----:B------:R0:W2:Y:S04]  /*1b510*/  @P0 LDG.E.U8 R73, desc[UR20][R4.64] ;  /* 0x0000001404490981 */ /* 0x0000a8000c1e1100 */
[----:B------:R1:W-:Y:S04]  /*1b520*/  STL [R1+0x10f4], R72 ;  /* 0x0010f44801007387 */ /* 0x0003e80000100800 */
[----:B------:R-:W-:Y:S01]  /*1b530*/  STL [R1+0x10fc], R2 ;  /* 0x0010fc0201007387 */ /* 0x000fe20000100800 */
[----:B0-----:R-:W-:Y:S01]  /*1b540*/  @P0 IMAD.MOV.U32 R4, RZ, RZ, R2 ;  /* 0x000000ffff040224 */ /* 0x001fe200078e0002 */
[----:B---3--:R-:W-:-:S02]  /*1b550*/  ISETP.GE.AND P4, PT, R16, RZ, PT ;  /* 0x000000ff1000720c */ /* 0x008fc40003f86270 */
[----:B------:R-:W3:Y:S04]  /*1b560*/  LDL R16, [R1+0x2194] ;  /* 0x0021940001107983 */ /* 0x000ee80000100800 */
[----:B------:R0:W-:Y:S04]  /*1b570*/  STL [R1+0x10f0], R5 ;  /* 0x0010f00501007387 */ /* 0x0001e80000100800 */
[----:B-1----:R-:W3:Y:S01]  /*1b580*/  LDL.LU R72, [R1+0x2a54] ;  /* 0x002a540001487983 */ /* 0x002ee20000300800 */
[----:B0-----:R-:W-:-:S03]  /*1b590*/  @P0 IMAD.MOV.U32 R5, RZ, RZ, R74 ;  /* 0x000000ffff050224 */ /* 0x001fc600078e004a */
[----:B------:R-:W-:Y:S04]  /*1b5a0*/  STL [R1+0x10f8], R74 ;  /* 0x0010f84a01007387 */ /* 0x000fe80000100800 */
[----:B------:R0:W3:Y:S04]  /*1b5b0*/  @P0 LDG.E.U8 R0, desc[UR20][R4.64] ;  /* 0x0000001404000981 */ /* 0x0000e8000c1e1100 */
[----:B--2---:R1:W-:Y:S04]  /*1b5c0*/  STL [R1+0x1c04], R73 ;  /* 0x001c044901007387 */ /* 0x0043e80000100800 */
[----:B-1----:R-:W2:Y:S04]  /*1b5d0*/  LDL.LU R73, [R1+0x2a50] ;  /* 0x002a500001497983 */ /* 0x002ea80000300800 */
[----:B------:R-:W2:Y:S01]  /*1b5e0*/  LDL.LU R74, [R1+0x2a4c] ;  /* 0x002a4c00014a7983 */ /* 0x000ea20000300800 */
[----:B------:R-:W-:Y:S01]  /*1b5f0*/  SEL R6, R14, R3, !P1 ;  /* 0x000000030e067207 */ /* 0x000fe20004800000 */
[----:B------:R-:W-:-:S02]  /*1b600*/  IMAD.MOV.U32 R3, RZ, RZ, R75 ;  /* 0x000000ffff037224 */ /* 0x000fc400078e004b */
[----:B------:R-:W4:Y:S02]  /*1b610*/  LDL.LU R2, [R1+0x2a48] ;  /* 0x002a480001027983 */ /* 0x000f240000300800 */
[----:B------:R-:W-:Y:S01]  /*1b620*/  IMAD R6, R6, UR6, RZ ;  /* 0x0000000606067c24 */ /* 0x000fe2000f8e02ff */
[----:B------:R-:W-:Y:S01]  /*1b630*/  ISETP.GE.AND P5, PT, R93, RZ, PT ;  /* 0x000000ff5d00720c */ /* 0x000fe20003fa6270 */
[----:B------:R-:W-:Y:S02]  /*1b640*/  @!P4 IMAD.MOV R3, RZ, RZ, -R3 ;  /* 0x000000ffff03c224 */ /* 0x000fe400078e0a03 */
[----:B------:R-:W-:Y:S01]  /*1b650*/  @!P3 IMAD.IADD R77, R77, 0x1, -R15 ;  /* 0x000000014d4db824 */ /* 0x000fe200078e0a0f */
[----:B0-----:R-:W-:Y:S01]  /*1b660*/  IADD3 R5, P4, PT, R6, R13, RZ ;  /* 0x0000000d06057210 */ /* 0x001fe20007f9e0ff */
[----:B------:R-:W0:Y:S01]  /*1b670*/  LDCU UR6, c[0x0][0x3b0] ;  /* 0x00007600ff0677ac */ /* 0x000e220008000800 */
[----:B------:R-:W-:Y:S02]  /*1b680*/  SEL R4, R14, R3, !P1 ;  /* 0x000000030e047207 */ /* 0x000fe40004800000 */
[----:B------:R-:W-:-:S03]  /*1b690*/  LEA.HI.X.SX32 R75, R6, R12, 0x1, P4 ;  /* 0x0000000c064b7211 */ /* 0x000fc600020f0eff */
[----:B------:R-:W-:Y:S01]  /*1b6a0*/  IMAD R6, R4, UR15, RZ ;  /* 0x0000000f04067c24 */ /* 0x000fe2000f8e02ff */
[----:B---3--:R1:W-:Y:S01]  /*1b6b0*/  STL [R1+0x1c00], R0 ;  /* 0x001c000001007387 */ /* 0x0083e20000100800 */
[----:B------:R-:W-:Y:S01]  /*1b6c0*/  @P0 IMAD.MOV.U32 R4, RZ, RZ, R5 ;  /* 0x000000ffff040224 */ /* 0x000fe200078e0005 */
[----:B--2---:R-:W-:Y:S02]  /*1b6d0*/  PRMT R74, RZ, 0x7610, R74 ;  /* 0x00007610ff4a7816 */ /* 0x004fe4000000004a */
[----:B-1----:R-:W2:Y:S01]  /*1b6e0*/  LDL.LU R0, [R1+0x2a44] ;  /* 0x002a440001007983 */ /* 0x002ea20000300800 */
[----:B------:R-:W-:Y:S01]  /*1b6f0*/  ISETP.GT.U32.AND P3, PT, R15, R77, PT ;  /* 0x0000004d0f00720c */ /* 0x000fe20003f64070 */
[----:B------:R-:W1:Y:S02]  /*1b700*/  LDCU UR15, c[0x0][0x3b0] ;  /* 0x00007600ff0f77ac */ /* 0x000e640008000800 */
[----:B------:R-:W3:Y:S04]  /*1b710*/  LDL.LU R93, [R1+0x120] ;  /* 0x00012000015d7983 */ /* 0x000ee80000300800 */
[----:B------:R0:W-:Y:S02]  /*1b720*/  STL [R1+0x1104], R5 ;  /* 0x0011040501007387 */ /* 0x0001e40000100800 */
[----:B0-----:R-:W-:-:S05]  /*1b730*/  @P0 IMAD.MOV.U32 R5, RZ, RZ, R75 ;  /* 0x000000ffff050224 */ /* 0x001fca00078e004b */
[----:B------:R0:W2:Y:S01]  /*1b740*/  @P0 LDG.E.U8 R74, desc[UR20][R4.64] ;  /* 0x00000014044a0981 */ /* 0x0000a2000c1e1100 */
[----:B------:R-:W-:Y:S01]  /*1b750*/  ISETP.GT.U32.AND P6, PT, R15, R92, PT ;  /* 0x0000005c0f00720c */ /* 0x000fe20003fc4070 */
[----:B------:R-:W-:Y:S01]  /*1b760*/  @!P3 IMAD.IADD R77, R77, 0x1, -R15 ;  /* 0x000000014d4db824 */ /* 0x000fe200078e0a0f */
[----:B----4-:R-:W-:-:S03]  /*1b770*/  ISETP.GT.U32.AND P3, PT, R15, R70, PT ;  /* 0x000000460f00720c */ /* 0x010fc60003f64070 */
[----:B------:R-:W-:Y:S01]  /*1b780*/  IMAD.MOV.U32 R3, RZ, RZ, R77 ;  /* 0x000000ffff037224 */ /* 0x000fe200078e004d */
[----:B------:R4:W-:Y:S03]  /*1b790*/  STL [R1+0x1100], R75 ;  /* 0x0011004b01007387 */ /* 0x0009e60000100800 */
[----:B------:R-:W-:Y:S01]  /*1b7a0*/  @!P5 IMAD.MOV R3, RZ, RZ, -R3 ;  /* 0x000000ffff03d224 */ /* 0x000fe200078e0a03 */
[----:B0-----:R-:W-:-:S03]  /*1b7b0*/  IADD3 R5, P5, PT, R6, R13, RZ ;  /* 0x0000000d06057210 */ /* 0x001fc60007fbe0ff */
[--C-:B------:R-:W-:Y:S01]  /*1b7c0*/  @!P6 IMAD.IADD R92, R92, 0x1, -R15.reuse ;  /* 0x000000015c5ce824 */ /* 0x100fe200078e0a0f */
[----:B------:R-:W-:Y:S01]  /*1b7d0*/  LEA.HI.X.SX32 R4, R6, R12, 0x1, P5 ;  /* 0x0000000c06047211 */ /* 0x000fe200028f0eff */
[----:B----4-:R-:W4:Y:S01]  /*1b7e0*/  LDL R75, [R1+0x2148] ;  /* 0x00214800014b7983 */ /* 0x010f220000100800 */
[----:B------:R-:W-:Y:S02]  /*1b7f0*/  @!P3 IMAD.IADD R70, R70, 0x1, -R15 ;  /* 0x000000014646b824 */ /* 0x000fe400078e0a0f */
[----:B------:R-:W-:Y:S02]  /*1b800*/  ISETP.GT.U32.AND P6, PT, R15, R92, PT ;  /* 0x0000005c0f00720c */ /* 0x000fe40003fc4070 */
[----:B------:R-:W-:Y:S02]  /*1b810*/  ISETP.GE.AND P3, PT, R16, RZ, PT ;  /* 0x000000ff1000720c */ /* 0x000fe40003f66270 */
[----:B------:R-:W-:Y:S02]  /*1b820*/  SEL R3, R14, R3, !P1 ;  /* 0x000000030e037207 */ /* 0x000fe40004800000 */
[----:B------:R-:W-:-:S03]  /*1b830*/  PRMT R72, RZ, 0x7610, R72 ;  /* 0x00007610ff487816 */ /* 0x000fc60000000048 */
[----:B------:R-:W-:Y:S01]  /*1b840*/  IMAD R6, R3, UR5, RZ ;  /* 0x0000000503067c24 */ /* 0x000fe2000f8e02ff */
[----:B--2---:R0:W-:Y:S03]  /*1b850*/  STL [R1+0x1bf8], R74 ;  /* 0x001bf84a01007387 */ /* 0x0041e60000100800 */
[----:B------:R-:W-:Y:S01]  /*1b860*/  @!P6 IMAD.IADD R92, R92, 0x1, -R15 ;  /* 0x000000015c5ce824 */ /* 0x000fe200078e0a0f */
[----:B------:R-:W-:Y:S01]  /*1b870*/  ISETP.GT.U32.AND P4, PT, R15, R71, PT ;  /* 0x000000470f00720c */ /* 0x000fe20003f84070 */
[----:B------:R-:W2:Y:S01]  /*1b880*/  LDCU UR5, c[0x0][0x3b0] ;  /* 0x00007600ff0577ac */ /* 0x000ea20008000800 */
[----:B0-----:R-:W2:Y:S04]  /*1b890*/  LDL.LU R74, [R1+0x124] ;  /* 0x00012400014a7983 */ /* 0x001ea80000300800 */
[----:B------:R-:W2:Y:S04]  /*1b8a0*/  LDL R77, [R1+0x2160] ;  /* 0x00216000014d7983 */ /* 0x000ea80000100800 */
[----:B------:R0:W-:Y:S04]  /*1b8b0*/  STL [R1+0x110c], R5 ;  /* 0x00110c0501007387 */ /* 0x0001e80000100800 */
[----:B------:R-:W2:Y:S01]  /*1b8c0*/  LDL.LU R16, [R1+0x12c] ;  /* 0x00012c0001107983 */ /* 0x000ea20000300800 */
[----:B0-----:R-:W-:-:S03]  /*1b8d0*/  @P0 LOP3.LUT R5, R5, R4, RZ, 0x3c, !PT ;  /* 0x0000000405050212 */ /* 0x001fc600078e3cff */
[----:B------:R0:W-:Y:S02]  /*1b8e0*/  STL [R1+0x1108], R4 ;  /* 0x0011080401007387 */ /* 0x0001e40000100800 */
[----:B0-----:R-:W-:-:S04]  /*1b8f0*/  @P0 LOP3.LUT R4, R5, R4, RZ, 0x3c, !PT ;  /* 0x0000000405040212 */ /* 0x001fc800078e3cff */
[----:B------:R-:W-:-:S05]  /*1b900*/  @P0 LOP3.LUT R5, R5, R4, RZ, 0x3c, !PT ;  /* 0x0000000405050212 */ /* 0x000fca00078e3cff */
[----:B------:R0:W2:Y:S02]  /*1b910*/  @P0 LDG.E.U8 R72, desc[UR20][R4.64] ;  /* 0x0000001404480981 */ /* 0x0000a4000c1e1100 */
[----:B0-----:R-:W-:-:S04]  /*1b920*/  IADD3 R4, P6, PT, R6, R13, RZ ;  /* 0x0000000d06047210 */ /* 0x001fc80007fde0ff */
[----:B------:R-:W-:-:S05]  /*1b930*/  LEA.HI.X.SX32 R5, R6, R12, 0x1, P6 ;  /* 0x0000000c06057211 */ /* 0x000fca00030f0eff */
[----:B------:R0:W3:Y:S01]  /*1b940*/  @P0 LDG.E.U8 R7, desc[UR20][R4.64] ;  /* 0x0000001404070981 */ /* 0x0000e2000c1e1100 */
[----:B------:R-:W-:Y:S02]  /*1b950*/  @!P4 IMAD.IADD R71, R71, 0x1, -R15 ;  /* 0x000000014747c824 */ /* 0x000fe400078e0a0f */
[----:B------:R-:W-:Y:S02]  /*1b960*/  IMAD.MOV.U32 R3, RZ, RZ, R92 ;  /* 0x000000ffff037224 */ /* 0x000fe400078e005c */
[----:B------:R-:W3:Y:S01]  /*1b970*/  LDL R92, [R1+0x2178] ;  /* 0x00217800015c7983 */ /* 0x000ee20000100800 */
[----:B------:R-:W-:Y:S01]  /*1b980*/  ISETP.GT.U32.AND P4, PT, R15, R71, PT ;  /* 0x000000470f00720c */ /* 0x000fe20003f84070 */
[----:B------:R-:W-:-:S05]  /*1b990*/  @!P3 IMAD.MOV R3, RZ, RZ, -R3 ;  /* 0x000000ffff03b224 */ /* 0x000fca00078e0a03 */
[----:B------:R-:W-:-:S05]  /*1b9a0*/  SEL R3, R14, R3, !P1 ;  /* 0x000000030e037207 */ /* 0x000fca0004800000 */
[----:B------:R-:W-:Y:S02]  /*1b9b0*/  IMAD R3, R3, UR6, RZ ;  /* 0x0000000603037c24 */ /* 0x000fe4000f8e02ff */
[----:B------:R-:W-:Y:S01]  /*1b9c0*/  @!P4 IMAD.IADD R71, R71, 0x1, -R15 ;  /* 0x000000014747c824 */ /* 0x000fe200078e0a0f */
[----:B------:R-:W-:Y:S01]  /*1b9d0*/  STL [R1+0x1114], R4 ;  /* 0x0011140401007387 */ /* 0x000fe20000100800 */
[----:B----4-:R-:W-:Y:S01]  /*1b9e0*/  ISETP.GE.AND P6, PT, R75, RZ, PT ;  /* 0x000000ff4b00720c */ /* 0x010fe20003fc6270 */
[----:B------:R-:W4:Y:S01]  /*1b9f0*/  LDCU UR6, c[0x0][0x3b0] ;  /* 0x00007600ff0677ac */ /* 0x000f220008000800 */
[C---:B------:R-:W-:Y:S01]  /*1ba00*/  IADD3 R6, P4, PT, R3.reuse, R13, RZ ;  /* 0x0000000d03067210 */ /* 0x040fe20007f9e0ff */
[----:B------:R0:W-:Y:S03]  /*1ba10*/  STL [R1+0x1110], R5 ;  /* 0x0011100501007387 */ /* 0x0001e60000100800 */
[----:B------:R-:W-:-:S02]  /*1ba20*/  LEA.HI.X.SX32 R3, R3, R12, 0x1, P4 ;  /* 0x0000000c03037211 */ /* 0x000fc400020f0eff */
[----:B0-----:R-:W-:Y:S01]  /*1ba30*/  PRMT R5, RZ, 0x7610, R5 ;  /* 0x00007610ff057816 */ /* 0x001fe20000000005 */
[----:B--2---:R0:W-:Y:S04]  /*1ba40*/  STL [R1+0x1bbc], R72 ;  /* 0x001bbc4801007387 */ /* 0x0041e80000100800 */
[----:B0-----:R-:W2:Y:S04]  /*1ba50*/  LDL R72, [R1+0x2190] ;  /* 0x0021900001487983 */ /* 0x001ea80000100800 */
[----:B------:R-:W2:Y:S04]  /*1ba60*/  LDL.LU R75, [R1+0x128] ;  /* 0x00012800014b7983 */ /* 0x000ea80000300800 */
[----:B------:R-:W-:Y:S04]  /*1ba70*/  STL [R1+0x111c], R6 ;  /* 0x00111c0601007387 */ /* 0x000fe80000100800 */
[----:B------:R-:W-:Y:S04]  /*1ba80*/  STL [R1+0x1118], R3 ;  /* 0x0011180301007387 */ /* 0x000fe80000100800 */
[----:B---3--:R0:W-:Y:S02]  /*1ba90*/  STL [R1+0x1bf4], R7 ;  /* 0x001bf40701007387 */ /* 0x0081e40000100800 */
[----:B0-----:R-:W-:-:S05]  /*1baa0*/  @P0 IMAD.MOV.U32 R7, RZ, RZ, R3 ;  /* 0x000000ffff070224 */ /* 0x001fca00078e0003 */
[----:B------:R-:W3:Y:S01]  /*1bab0*/  @P0 LDG.E.U8 R5, desc[UR20][R6.64] ;  /* 0x0000001406050981 */ /* 0x000ee2000c1e1100 */
        /* <DEDUP_REMOVED lines=17> */
[----:B----4-:R-:W-:Y:S01]  /*1bbd0*/  IMAD R3, R3, UR6, RZ ;  /* 0x0000000603037c24 */ /* 0x010fe2000f8e02ff */
[----:B------:R-:W-:Y:S01]  /*1bbe0*/  PRMT R2, RZ, 0x7610, R2 ;  /* 0x00007610ff027816 */ /* 0x000fe20000000002 */
[----:B------:R-:W-:Y:S01]  /*1bbf0*/  @!P6 IMAD.IADD R16, R16, 0x1, -R15 ;  /* 0x000000011010e824 */ /* 0x000fe200078e0a0f */
[----:B------:R-:W-:Y:S01]  /*1bc00*/  ISETP.GT.U32.AND P5, PT, R15, R74, PT ;  /* 0x0000004a0f00720c */ /* 0x000fe20003fa4070 */
[----:B------:R-:W0:Y:S01]  /*1bc10*/  LDCU UR6, c[0x0][0x3b0] ;  /* 0x00007600ff0677ac */ /* 0x000e220008000800 */
[----:B---3--:R3:W-:Y:S02]  /*1bc20*/  STL [R1+0x1bf0], R5 ;  /* 0x001bf00501007387 */ /* 0x0087e40000100800 */
[----:B---3--:R-:W-:Y:S01]  /*1bc30*/  IMAD R5, R4, UR5, RZ ;  /* 0x0000000504057c24 */ /* 0x008fe2000f8e02ff */
[----:B--2---:R-:W-:Y:S01]  /*1bc40*/  ISETP.GE.AND P4, PT, R72, RZ, PT ;  /* 0x000000ff4800720c */ /* 0x004fe20003f86270 */
[----:B------:R-:W-:Y:S01]  /*1bc50*/  IMAD.MOV.U32 R4, RZ, RZ, R93 ;  /* 0x000000ffff047224 */ /* 0x000fe200078e005d */
[----:B------:R-:W2:Y:S02]  /*1bc60*/  LDCU UR5, c[0x0][0x3b0] ;  /* 0x00007600ff0577ac */ /* 0x000ea40008000800 */
[-C--:B------:R-:W-:Y:S01]  /*1bc70*/  IADD3 R6, P6, PT, R5, R13.reuse, RZ ;  /* 0x0000000d05067210 */ /* 0x080fe20007fde0ff */
[----:B------:R-:W-:Y:S01]  /*1bc80*/  @!P3 IMAD.MOV R4, RZ, RZ, -R4 ;  /* 0x000000ffff04b224 */ /* 0x000fe200078e0a04 */
[----:B------:R-:W-:-:S02]  /*1bc90*/  IADD3 R70, P3, PT, R3, R13, RZ ;  /* 0x0000000d03467210 */ /* 0x000fc40007f7e0ff */
[-C--:B------:R-:W-:Y:S02]  /*1bca0*/  LEA.HI.X.SX32 R7, R5, R12.reuse, 0x1, P6 ;  /* 0x0000000c05077211 */ /* 0x080fe400030f0eff */
[----:B------:R-:W-:Y:S01]  /*1bcb0*/  LEA.HI.X.SX32 R71, R3, R12, 0x1, P3 ;  /* 0x0000000c03477211 */ /* 0x000fe200018f0eff */
[----:B------:R3:W-:Y:S01]  /*1bcc0*/  STL [R1+0x1124], R6 ;  /* 0x0011240601007387 */ /* 0x0007e20000100800 */
[----:B------:R-:W-:-:S03]  /*1bcd0*/  PRMT R5, RZ, 0x7610, R5 ;  /* 0x00007610ff057816 */ /* 0x000fc60000000005 */
[----:B------:R3:W4:Y:S04]  /*1bce0*/  @P0 LDG.E.U8 R2, desc[UR20][R6.64] ;  /* 0x0000001406020981 */ /* 0x000728000c1e1100 */
[----:B------:R0:W-:Y:S01]  /*1bcf0*/  STL [R1+0x1120], R7 ;  /* 0x0011200701007387 */ /* 0x0001e20000100800 */
[----:B---3--:R-:W-:Y:S02]  /*1bd00*/  @P0 IMAD.MOV.U32 R6, RZ, RZ, R70 ;  /* 0x000000ffff060224 */ /* 0x008fe400078e0046 */
[----:B0-----:R-:W-:-:S05]  /*1bd10*/  @P0 IMAD.MOV.U32 R7, RZ, RZ, R71 ;  /* 0x000000ffff070224 */ /* 0x001fca00078e0047 */
[----:B------:R-:W3:Y:S01]  /*1bd20*/  @P0 LDG.E.U8 R5, desc[UR20][R6.64] ;  /* 0x0000001406050981 */ /* 0x000ee2000c1e1100 */
        /* <DEDUP_REMOVED lines=11> */
[----:B----4-:R0:W-:Y:S04]  /*1bde0*/  STL [R1+0x1bec], R2 ;  /* 0x001bec0201007387 */ /* 0x0101e80000100800 */
[----:B0-----:R-:W4:Y:S04]  /*1bdf0*/  LDL R2, [R1+0x215c] ;  /* 0x00215c0001027983 */ /* 0x001f280000100800 */
[----:B------:R0:W-:Y:S04]  /*1be00*/  STL [R1+0x112c], R70 ;  /* 0x00112c4601007387 */ /* 0x0001e80000100800 */
[----:B------:R-:W4:Y:S04]  /*1be10*/  LDL.LU R93, [R1+0x134] ;  /* 0x00013400015d7983 */ /* 0x000f280000300800 */
[----:B------:R1:W-:Y:S04]  /*1be20*/  STL [R1+0x1128], R71 ;  /* 0x0011284701007387 */ /* 0x0003e80000100800 */
[----:B------:R-:W4:Y:S04]  /*1be30*/  LDL R92, [R1+0x2174] ;  /* 0x00217400015c7983 */ /* 0x000f280000100800 */
[----:B0-----:R-:W4:Y:S04]  /*1be40*/  LDL.LU R70, [R1+0x140] ;  /* 0x0001400001467983 */ /* 0x001f280000300800 */
[----:B---3--:R0:W-:Y:S01]  /*1be50*/  STL [R1+0x1be8], R5 ;  /* 0x001be80501007387 */ /* 0x0081e20000100800 */
[----:B------:R-:W-:-:S03]  /*1be60*/  ISETP.GT.U32.AND P4, PT, R15, R75, PT ;  /* 0x0000004b0f00720c */ /* 0x000fc60003f84070 */
[----:B-1----:R-:W3:Y:S01]  /*1be70*/  LDL.LU R71, [R1+0x144] ;  /* 0x0001440001477983 */ /* 0x002ee20000300800 */
[C---:B0-----:R-:W-:Y:S02]  /*1be80*/  SEL R5, R14.reuse, R4, !P1 ;  /* 0x000000040e057207 */ /* 0x041fe40004800000 */
[----:B------:R-:W-:Y:S01]  /*1be90*/  SEL R4, R14, R3, !P1 ;  /* 0x000000030e047207 */ /* 0x000fe20004800000 */
[----:B------:R-:W-:Y:S02]  /*1bea0*/  IMAD.MOV.U32 R3, RZ, RZ, R16 ;  /* 0x000000ffff037224 */ /* 0x000fe400078e0010 */
[----:B------:R-:W-:Y:S01]  /*1beb0*/  IMAD R5, R5, UR13, RZ ;  /* 0x0000000d05057c24 */ /* 0x000fe2000f8e02ff */
[----:B------:R-:W-:Y:S01]  /*1bec0*/  PRMT R0, RZ, 0x7610, R0 ;  /* 0x00007610ff007816 */ /* 0x000fe20000000000 */
[----:B--2---:R-:W-:Y:S01]  /*1bed0*/  IMAD R4, R4, UR5, RZ ;  /* 0x0000000504047c24 */ /* 0x004fe2000f8e02ff */
        /* <DEDUP_REMOVED lines=11> */
[----:B------:R2:W3:Y:S04]  /*1bf90*/  @P0 LDG.E.U8 R73, desc[UR20][R4.64] ;  /* 0x0000001404490981 */ /* 0x0004e8000c1e1100 */
[----:B------:R0:W-:Y:S04]  /*1bfa0*/  STL [R1+0x1134], R72 ;  /* 0x0011344801007387 */ /* 0x0001e80000100800 */
[----:B------:R-:W-:Y:S01]  /*1bfb0*/  STL [R1+0x113c], R16 ;  /* 0x00113c1001007387 */ /* 0x000fe20000100800 */
[----:B--2---:R-:W-:Y:S01]  /*1bfc0*/  @P0 IMAD.MOV.U32 R4, RZ, RZ, R16 ;  /* 0x000000ffff040224 */ /* 0x004fe200078e0010 */
[----:B----4-:R-:W-:-:S02]  /*1bfd0*/  ISETP.GE.AND P4, PT, R2, RZ, PT ;  /* 0x000000ff0200720c */ /* 0x010fc40003f86270 */
[----:B------:R-:W2:Y:S04]  /*1bfe0*/  LDL R2, [R1+0x218c] ;  /* 0x00218c0001027983 */ /* 0x000ea80000100800 */
[----:B------:R4:W-:Y:S04]  /*1bff0*/  STL [R1+0x1130], R5 ;  /* 0x0011300501007387 */ /* 0x0009e80000100800 */
[----:B0-----:R-:W2:Y:S01]  /*1c000*/  LDL.LU R72, [R1+0x2a40] ;  /* 0x002a400001487983 */ /* 0x001ea20000300800 */
[----:B----4-:R-:W-:-:S03]  /*1c010*/  @P0 IMAD.MOV.U32 R5, RZ, RZ, R74 ;  /* 0x000000ffff050224 */ /* 0x010fc600078e004a */
[----:B------:R-:W-:Y:S04]  /*1c020*/  STL [R1+0x1138], R74 ;  /* 0x0011384a01007387 */ /* 0x000fe80000100800 */
[----:B------:R0:W4:Y:S04]  /*1c030*/  @P0 LDG.E.U8 R0, desc[UR20][R4.64] ;  /* 0x0000001404000981 */ /* 0x000128000c1e1100 */
[----:B---3--:R3:W-:Y:S04]  /*1c040*/  STL [R1+0x1be4], R73 ;  /* 0x001be44901007387 */ /* 0x0087e80000100800 */
[----:B---3--:R-:W3:Y:S04]  /*1c050*/  LDL.LU R73, [R1+0x2a3c] ;  /* 0x002a3c0001497983 */ /* 0x008ee80000300800 */
[----:B------:R-:W2:Y:S01]  /*1c060*/  LDL.LU R74, [R1+0x2a38] ;  /* 0x002a3800014a7983 */ /* 0x000ea20000300800 */
[----:B------:R-:W-:Y:S01]  /*1c070*/  SEL R6, R14, R3, !P1 ;  /* 0x000000030e067207 */ /* 0x000fe20004800000 */
[----:B------:R-:W-:-:S02]  /*1c080*/  IMAD.MOV.U32 R3, RZ, RZ, R75 ;  /* 0x000000ffff037224 */ /* 0x000fc400078e004b */
[----:B------:R-:W3:Y:S02]  /*1c090*/  LDL.LU R16, [R1+0x2a34] ;  /* 0x002a340001107983 */ /* 0x000ee40000300800 */
        /* <DEDUP_REMOVED lines=9> */
[----:B----4-:R4:W-:Y:S01]  /*1c130*/  STL [R1+0x1be0], R0 ;  /* 0x001be00001007387 */ /* 0x0109e20000100800 */
[----:B------:R-:W-:Y:S01]  /*1c140*/  @P0 IMAD.MOV.U32 R4, RZ, RZ, R5 ;  /* 0x000000ffff040224 */ /* 0x000fe200078e0005 */
[----:B--2---:R-:W-:Y:S02]  /*1c150*/  PRMT R74, RZ, 0x7610, R74 ;  /* 0x00007610ff4a7816 */ /* 0x004fe4000000004a */
[----:B----4-:R-:W2:Y:S01]  /*1c160*/  LDL.LU R0, [R1+0x2a30] ;  /* 0x002a300001007983 */ /* 0x010ea20000300800 */
[----:B------:R-:W-:Y:S01]  /*1c170*/  ISETP.GT.U32.AND P3, PT, R15, R77, PT ;  /* 0x0000004d0f00720c */ /* 0x000fe20003f64070 */
[----:B------:R-:W4:Y:S02]  /*1c180*/  LDCU UR15, c[0x0][0x3b0] ;  /* 0x00007600ff0f77ac */ /* 0x000f240008000800 */
[----:B------:R-:W2:Y:S04]  /*1c190*/  LDL.LU R92, [R1+0x138] ;  /* 0x00013800015c7983 */ /* 0x000ea80000300800 */
[----:B------:R0:W-:Y:S02]  /*1c1a0*/  STL [R1+0x1144], R5 ;  /* 0x0011440501007387 */ /* 0x0001e40000100800 */
[----:B0-----:R-:W-:-:S05]  /*1c1b0*/  @P0 IMAD.MOV.U32 R5, RZ, RZ, R75 ;  /* 0x000000ffff050224 */ /* 0x001fca00078e004b */
[----:B------:R0:W2:Y:S01]  /*1c1c0*/  @P0 LDG.E.U8 R74, desc[UR20][R4.64] ;  /* 0x00000014044a0981 */ /* 0x0000a2000c1e1100 */
[----:B------:R-:W-:Y:S01]  /*1c1d0*/  ISETP.GT.U32.AND P6, PT, R15, R93, PT ;  /* 0x0000005d0f00720c */ /* 0x000fe20003fc4070 */
[----:B------:R-:W-:Y:S01]  /*1c1e0*/  @!P3 IMAD.IADD R77, R77, 0x1, -R15 ;  /* 0x000000014d4db824 */ /* 0x000fe200078e0a0f */
[----:B------:R-:W-:-:S03]  /*1c1f0*/  ISETP.GT.U32.AND P3, PT, R15, R70, PT ;  /* 0x000000460f00720c */ /* 0x000fc60003f64070 */
[----:B------:R-:W-:Y:S01]  /*1c200*/  IMAD.MOV.U32 R3, RZ, RZ, R77 ;  /* 0x000000ffff037224 */ /* 0x000fe200078e004d */
[----:B------:R1:W-:Y:S03]  /*1c210*/  STL [R1+0x1140], R75 ;  /* 0x0011404b01007387 */ /* 0x0003e60000100800 */
[----:B------:R-:W-:Y:S01]  /*1c220*/  @!P5 IMAD.MOV R3, RZ, RZ, -R3 ;  /* 0x000000ffff03d224 */ /* 0x000fe200078e0a03 */
[----:B0-----:R-:W-:-:S03]  /*1c230*/  IADD3 R5, P5, PT, R6, R13, RZ ;  /* 0x0000000d06057210 */ /* 0x001fc60007fbe0ff */
[--C-:B------:R-:W-:Y:S01]  /*1c240*/  @!P6 IMAD.IADD R93, R93, 0x1, -R15.reuse ;  /* 0x000000015d5de824 */ /* 0x100fe200078e0a0f */
[----:B------:R-:W-:Y:S01]  /*1c250*/  LEA.HI.X.SX32 R4, R6, R12, 0x1, P5 ;  /* 0x0000000c06047211 */ /* 0x000fe200028f0eff */
[----:B-1----:R-:W3:Y:S01]  /*1c260*/  LDL R75, [R1+0x21a4] ;  /* 0x0021a400014b7983 */ /* 0x002ee20000100800 */
        /* <DEDUP_REMOVED lines=9> */
[----:B------:R-:W1:Y:S01]  /*1c300*/  LDCU UR5, c[0x0][0x3b0] ;  /* 0x00007600ff0577ac */ /* 0x000e620008000800 */
        /* <DEDUP_REMOVED lines=32> */
[----:B----4-:R0:W-:Y:S02]  /*1c510*/  STL [R1+0x1bd4], R7 ;  /* 0x001bd40701007387 */ /* 0x0101e40000100800 */
[----:B0-----:R-:W-:-:S05]  /*1c520*/  @P0 IMAD.MOV.U32 R7, RZ, RZ, R3 ;  /* 0x000000ffff070224 */ /* 0x001fca00078e0003 */
        /* <DEDUP_REMOVED lines=14> */
[----:B------:R-:W-:Y:S01]  /*1c610*/  SEL R4, R14, R4, !P1 ;  /* 0x000000040e047207 */ /* 0x000fe20004800000 */
[--C-:B------:R-:W-:Y:S01]  /*1c620*/  @!P4 IMAD.IADD R92, R92, 0x1, -R15.reuse ;  /* 0x000000015c5cc824 */ /* 0x100fe200078e0a0f */
[----:B------:R-:W-:Y:S01]  /*1c630*/  SEL R3, R14, R3, !P1 ;  /* 0x000000030e037207 */ /* 0x000fe20004800000 */
[----:B------:R-:W2:Y:S04]  /*1c640*/  LDL R93, [R1+0x21a0] ;  /* 0x0021a000015d7983 */ /* 0x000ea80000100800 */
[----:B---3--:R-:W-:Y:S01]  /*1c650*/  IMAD R3, R3, UR6, RZ ;  /* 0x0000000603037c24 */ /* 0x008fe2000f8e02ff */
[----:B------:R-:W-:Y:S01]  /*1c660*/  PRMT R16, RZ, 0x7610, R16 ;  /* 0x00007610ff107816 */ /* 0x000fe20000000010 */
[----:B------:R-:W-:Y:S01]  /*1c670*/  @!P6 IMAD.IADD R2, R2, 0x1, -R15 ;  /* 0x000000010202e824 */ /* 0x000fe200078e0a0f */
[----:B------:R-:W-:Y:S01]  /*1c680*/  ISETP.GT.U32.AND P5, PT, R15, R74, PT ;  /* 0x0000004a0f00720c */ /* 0x000fe20003fa4070 */
[----:B------:R-:W0:Y:S01]  /*1c690*/  LDCU UR6, c[0x0][0x3b0] ;  /* 0x00007600ff0677ac */ /* 0x000e220008000800 */
[----:B----4-:R1:W-:Y:S02]  /*1c6a0*/  STL [R1+0x1bd0], R5 ;  /* 0x001bd00501007387 */ /* 0x0103e40000100800 */
[----:B-1----:R-:W-:Y:S01]  /*1c6b0*/  IMAD R5, R4, UR5, RZ ;  /* 0x0000000504057c24 */ /* 0x002fe2000f8e02ff */
[----:B--2---:R-:W-:Y:S01]  /*1c6c0*/  ISETP.GE.AND P4, PT, R72, RZ, PT ;  /* 0x000000ff4800720c */ /* 0x004fe20003f86270 */
[----:B------:R-:W-:Y:S01]  /*1c6d0*/  IMAD.MOV.U32 R4, RZ, RZ, R92 ;  /* 0x000000ffff047224 */ /* 0x000fe200078e005c */
[----:B------:R-:W1:Y:S02]  /*1c6e0*/  LDCU UR5, c[0x0][0x3b0] ;  /* 0x00007600ff0577ac */ /* 0x000e640008000800 */
[-C--:B------:R-:W-:Y:S01]  /*1c6f0*/  IADD3 R6, P6, PT, R5, R13.reuse, RZ ;  /* 0x0000000d05067210 */ /* 0x080fe20007fde0ff */
[----:B------:R-:W-:Y:S01]  /*1c700*/  @!P3 IMAD.MOV R4, RZ, RZ, -R4 ;  /* 0x000000ffff04b224 */ /* 0x000fe200078e0a04 */
[----:B------:R-:W-:-:S02]  /*1c710*/  IADD3 R70, P3, PT, R3, R13, RZ ;  /* 0x0000000d03467210 */ /* 0x000fc40007f7e0ff */
[-C--:B------:R-:W-:Y:S02]  /*1c720*/  LEA.HI.X.SX32 R7, R5, R12.reuse, 0x1, P6 ;  /* 0x0000000c05077211 */ /* 0x080fe400030f0eff */
[----:B------:R-:W-:Y:S01]  /*1c730*/  LEA.HI.X.SX32 R71, R3, R12, 0x1, P3 ;  /* 0x0000000c03477211 */ /* 0x000fe200018f0eff */
[----:B------:R2:W-:Y:S01]  /*1c740*/  STL [R1+0x1164], R6 ;  /* 0x0011640601007387 */ /* 0x0005e20000100800 */
[----:B------:R-:W-:-:S03]  /*1c750*/  PRMT R5, RZ, 0x7610, R5 ;  /* 0x00007610ff057816 */ /* 0x000fc60000000005 */
[----:B------:R3:W-:Y:S04]  /*1c760*/  STL [R1+0x1160], R7 ;  /* 0x0011600701007387 */ /* 0x0007e80000100800 */
[----:B------:R2:W4:Y:S01]  /*1c770*/  @P0 LDG.E.U8 R16, desc[UR20][R6.64] ;  /* 0x0000001406100981 */ /* 0x000522000c1e1100 */
[----:B------:R-:W-:Y:S01]  /*1c780*/  @!P5 IMAD.IADD R74, R74, 0x1, -R15 ;  /* 0x000000014a4ad824 */ /* 0x000fe200078e0a0f */
[----:B------:R-:W-:Y:S02]  /*1c790*/  ISETP.GT.U32.AND P6, PT, R15, R2, PT ;  /* 0x000000020f00720c */ /* 0x000fe40003fc4070 */
[----:B------:R-:W4:Y:S01]  /*1c7a0*/  LDL R92, [R1+0x21b8] ;  /* 0x0021b800015c7983 */ /* 0x000f220000100800 */
[----:B--2---:R-:W-:Y:S02]  /*1c7b0*/  @P0 IMAD.MOV.U32 R6, RZ, RZ, R70 ;  /* 0x000000ffff060224 */ /* 0x004fe400078e0046 */
[----:B---3--:R-:W-:-:S05]  /*1c7c0*/  @P0 IMAD.MOV.U32 R7, RZ, RZ, R71 ;  /* 0x000000ffff070224 */ /* 0x008fca00078e0047 */
[----:B------:R-:W2:Y:S01]  /*1c7d0*/  @P0 LDG.E.U8 R5, desc[UR20][R6.64] ;  /* 0x0000001406050981 */ /* 0x000ea2000c1e1100 */
[----:B------:R-:W-:-:S13]  /*1c7e0*/  ISETP.GT.U32.AND P5, PT, R15, R74, PT ;  /* 0x0000004a0f00720c */ /* 0x000fda0003fa4070 */
[----:B------:R-:W-:Y:S01]  /*1c7f0*/  @!P5 IMAD.IADD R74, R74, 0x1, -R15 ;  /* 0x000000014a4ad824 */ /* 0x000fe200078e0a0f */
[----:B------:R-:W-:Y:S01]  /*1c800*/  ISETP.GT.U32.AND P5, PT, R15, R75, PT ;  /* 0x0000004b0f00720c */ /* 0x000fe20003fa4070 */
[----:B------:R-:W-:Y:S02]  /*1c810*/  STL [R1+0x116c], R70 ;  /* 0x00116c4601007387 */ /* 0x000fe40000100800 */
[----:B------:R-:W-:-:S04]  /*1c820*/  IMAD.MOV.U32 R3, RZ, RZ, R74 ;  /* 0x000000ffff037224 */ /* 0x000fc800078e004a */
[----:B------:R-:W-:-:S06]  /*1c830*/  @!P4 IMAD.MOV R3, RZ, RZ, -R3 ;  /* 0x000000ffff03c224 */ /* 0x000fcc00078e0a03 */
[--C-:B------:R-:W-:Y:S01]  /*1c840*/  @!P5 IMAD.IADD R75, R75, 0x1, -R15.reuse ;  /* 0x000000014b4bd824 */ /* 0x100fe200078e0a0f */
[----:B------:R-:W-:Y:S01]  /*1c850*/  ISETP.GE.AND P5, PT, R93, RZ, PT ;  /* 0x000000ff5d00720c */ /* 0x000fe20003fa6270 */
[----:B------:R-:W-:Y:S01]  /*1c860*/  @!P6 IMAD.IADD R2, R2, 0x1, -R15 ;  /* 0x000000010202e824 */ /* 0x000fe200078e0a0f */
[----:B------:R-:W-:Y:S01]  /*1c870*/  PRMT R73, RZ, 0x7610, R73 ;  /* 0x00007610ff497816 */ /* 0x000fe20000000049 */
[----:B----4-:R3:W-:Y:S04]  /*1c880*/  STL [R1+0x1bcc], R16 ;  /* 0x001bcc1001007387 */ /* 0x0107e80000100800 */
[----:B---3--:R-:W3:Y:S04]  /*1c890*/  LDL.LU R16, [R1+0x150] ;  /* 0x0001500001107983 */ /* 0x008ee80000300800 */
[----:B------:R-:W-:Y:S04]  /*1c8a0*/  STL [R1+0x1168], R71 ;  /* 0x0011684701007387 */ /* 0x000fe80000100800 */
[----:B------:R-:W4:Y:S04]  /*1c8b0*/  LDL R93, [R1+0x21d0] ;  /* 0x0021d000015d7983 */ /* 0x000f280000100800 */
[----:B------:R-:W3:Y:S04]  /*1c8c0*/  LDL.LU R70, [R1+0x158] ;  /* 0x0001580001467983 */ /* 0x000ee80000300800 */
[----:B--2---:R2:W-:Y:S01]  /*1c8d0*/  STL [R1+0x1bc8], R5 ;  /* 0x001bc80501007387 */ /* 0x0045e20000100800 */
[----:B------:R-:W-:-:S03]  /*1c8e0*/  ISETP.GT.U32.AND P4, PT, R15, R75, PT ;  /* 0x0000004b0f00720c */ /* 0x000fc60003f84070 */
[----:B------:R-:W3:Y:S01]  /*1c8f0*/  LDL.LU R72, [R1+0x15c] ;  /* 0x00015c0001487983 */ /* 0x000ee20000300800 */
[C---:B--2---:R-:W-:Y:S02]  /*1c900*/  SEL R5, R14.reuse, R4, !P1 ;  /* 0x000000040e057207 */ /* 0x044fe40004800000 */
[----:B------:R-:W-:Y:S01]  /*1c910*/  SEL R4, R14, R3, !P1 ;  /* 0x000000030e047207 */ /* 0x000fe20004800000 */
[----:B------:R-:W-:Y:S02]  /*1c920*/  IMAD.MOV.U32 R3, RZ, RZ, R2 ;  /* 0x000000ffff037224 */ /* 0x000fe400078e0002 */
[----:B------:R-:W-:Y:S01]  /*1c930*/  IMAD R5, R5, UR13, RZ ;  /* 0x0000000d05057c24 */ /* 0x000fe2000f8e02ff */
[----:B------:R-:W-:Y:S01]  /*1c940*/  PRMT R0, RZ, 0x7610, R0 ;  /* 0x00007610ff007816 */ /* 0x000fe20000000000 */
[----:B-1----:R-:W-:Y:S01]  /*1c950*/  IMAD R4, R4, UR5, RZ ;  /* 0x0000000504047c24 */ /* 0x002fe2000f8e02ff */
[----:B------:R-:W-:Y:S01]  /*1c960*/  ISETP.GT.U32.AND P3, PT, R15, R77, PT ;  /* 0x0000004d0f00720c */ /* 0x000fe20003f64070 */
[----:B------:R-:W-:Y:S01]  /*1c970*/  @!P5 IMAD.MOV R3, RZ, RZ, -R3 ;  /* 0x000000ffff03d224 */ /* 0x000fe200078e0a03 */
[-C--:B------:R-:W-:Y:S01]  /*1c980*/  IADD3 R71, P6, PT, R5, R13.reuse, RZ ;  /* 0x0000000d05477210 */ /* 0x080fe20007fde0ff */
[----:B------:R-:W-:Y:S01]  /*1c990*/  @!P4 IMAD.IADD R75, R75, 0x1, -R15 ;  /* 0x000000014b4bc824 */ /* 0x000fe200078e0a0f */
[----:B------:R-:W-:Y:S01]  /*1c9a0*/  IADD3 R2, P5, PT, R4, R13, RZ ;  /* 0x0000000d04027210 */ /* 0x000fe20007fbe0ff */
[----:B------:R-:W1:Y:S01]  /*1c9b0*/  LDCU UR5, c[0x0][0x3b0] ;  /* 0x00007600ff0577ac */ /* 0x000e620008000800 */
[----:B------:R-:W-:-:S02]  /*1c9c0*/  LEA.HI.X.SX32 R5, R5, R12, 0x1, P6 ;  /* 0x0000000c05057211 */ /* 0x000fc400030f0eff */
[----:B------:R-:W-:Y:S01]  /*1c9d0*/  LEA.HI.X.SX32 R74, R4, R12, 0x1, P5 ;  /* 0x0000000c044a7211 */ /* 0x000fe200028f0eff */
[----:B------:R-:W-:Y:S01]  /*1c9e0*/  @P0 IMAD.MOV.U32 R4, RZ, RZ, R71 ;  /* 0x000000ffff040224 */ /* 0x000fe200078e0047 */
[----:B------:R-:W-:Y:S01]  /*1c9f0*/  PRMT R7, RZ, 0x7610, R7 ;  /* 0x00007610ff077816 */ /* 0x000fe20000000007 */
[----:B------:R-:W2:Y:S03]  /*1ca00*/  LDCU UR13, c[0x0][0x3b0] ;  /* 0x00007600ff0d77ac */ /* 0x000ea60008000800 */
[----:B------:R0:W2:Y:S01]  /*1ca10*/  @P0 LDG.E.U8 R73, desc[UR20][R4.64] ;  /* 0x0000001404490981 */ /* 0x0000a2000c1e1100 */
[----:B------:R-:W-:-:S03]  /*1ca20*/  ISETP.GE.AND P4, PT, R92, RZ, PT ;  /* 0x000000ff5c00720c */ /* 0x000fc60003f86270 */
[----:B------:R1:W-:Y:S04]  /*1ca30*/  STL [R1+0x1174], R71 ;  /* 0x0011744701007387 */ /* 0x0003e80000100800 */
[----:B------:R-:W-:Y:S01]  /*1ca40*/  STL [R1+0x117c], R2 ;  /* 0x00117c0201007387 */ /* 0x000fe20000100800 */
[----:B0-----:R-:W-:-:S03]  /*1ca50*/  @P0 IMAD.MOV.U32 R4, RZ, RZ, R2 ;  /* 0x000000ffff040224 */ /* 0x001fc600078e0002 */
        /* <DEDUP_REMOVED lines=11> */
[----:B------:R-:W2:Y:S02]  /*1cb10*/  LDL.LU R2, [R1+0x2a20] ;  /* 0x002a200001027983 */ /* 0x000ea40000300800 */
[----:B------:R-:W-:Y:S01]  /*1cb20*/  IMAD R6, R6, UR6, RZ ;  /* 0x0000000606067c24 */ /* 0x000fe2000f8e02ff */
[----:B----4-:R-:W-:Y:S01]  /*1cb30*/  ISETP.GE.AND P5, PT, R93, RZ, PT ;  /* 0x000000ff5d00720c */ /* 0x010fe20003fa6270 */
[----:B------:R-:W-:Y:S02]  /*1cb40*/  @!P4 IMAD.MOV R3, RZ, RZ, -R3 ;  /* 0x000000ffff03c224 */ /* 0x000fe400078e0a03 */
[----:B------:R-:W-:Y:S01]  /*1cb50*/  @!P3 IMAD.IADD R77, R77, 0x1, -R15 ;  /* 0x000000014d4db824 */ /* 0x000fe200078e0a0f */
[----:B0-----:R-:W-:Y:S01]  /*1cb60*/  IADD3 R5, P4, PT, R6, R13, RZ ;  /* 0x0000000d06057210 */ /* 0x001fe20007f9e0ff */
[----:B------:R-:W0:Y:S01]  /*1cb70*/  LDCU UR6, c[0x0][0x3b0] ;  /* 0x00007600ff0677ac */ /* 0x000e220008000800 */
[----:B------:R-:W-:Y:S02]  /*1cb80*/  SEL R4, R14, R3, !P1 ;  /* 0x000000030e047207 */ /* 0x000fe40004800000 */
[----:B------:R-:W-:Y:S01]  /*1cb90*/  LEA.HI.X.SX32 R75, R6, R12, 0x1, P4 ;  /* 0x0000000c064b7211 */ /* 0x000fe200020f0eff */
[----:B---3--:R1:W-:Y:S02]  /*1cba0*/  STL [R1+0x1bc0], R0 ;  /* 0x001bc00001007387 */ /* 0x0083e40000100800 */
[----:B------:R-:W-:Y:S01]  /*1cbb0*/  IMAD R6, R4, UR15, RZ ;  /* 0x0000000f04067c24 */ /* 0x000fe2000f8e02ff */
[C---:B------:R-:W-:Y:S01]  /*1cbc0*/  ISETP.GT.U32.AND P3, PT, R15.reuse, R77, PT ;  /* 0x0000004d0f00720c */ /* 0x040fe20003f64070 */
[----:B------:R-:W-:Y:S01]  /*1cbd0*/  @P0 IMAD.MOV.U32 R4, RZ, RZ, R5 ;  /* 0x000000ffff040224 */ /* 0x000fe200078e0005 */
[----:B--2---:R-:W-:Y:S01]  /*1cbe0*/  PRMT R74, RZ, 0x7610, R74 ;  /* 0x00007610ff4a7816 */ /* 0x004fe2000000004a */
[----:B-1----:R-:W2:Y:S01]  /*1cbf0*/  LDL.LU R0, [R1+0x2a1c] ;  /* 0x002a1c0001007983 */ /* 0x002ea20000300800 */
[----:B------:R-:W-:Y:S01]  /*1cc00*/  ISETP.GT.U32.AND P6, PT, R15, R16, PT ;  /* 0x000000100f00720c */ /* 0x000fe20003fc4070 */
[----:B------:R-:W1:Y:S02]  /*1cc10*/  LDCU UR15, c[0x0][0x3b0] ;  /* 0x00007600ff0f77ac */ /* 0x000e640008000800 */
[----:B------:R-:W3:Y:S04]  /*1cc20*/  LDL.LU R93, [R1+0x164] ;  /* 0x00016400015d7983 */ /* 0x000ee80000300800 */
[----:B------:R4:W-:Y:S02]  /*1cc30*/  STL [R1+0x1184], R5 ;  /* 0x0011840501007387 */ /* 0x0009e40000100800 */
[----:B----4-:R-:W-:-:S05]  /*1cc40*/  @P0 IMAD.MOV.U32 R5, RZ, RZ, R75 ;  /* 0x000000ffff050224 */ /* 0x010fca00078e004b */
[----:B------:R4:W2:Y:S01]  /*1cc50*/  @P0 LDG.E.U8 R74, desc[UR20][R4.64] ;  /* 0x00000014044a0981 */ /* 0x0008a2000c1e1100 */
[----:B------:R-:W-:Y:S01]  /*1cc60*/  @!P3 IMAD.IADD R77, R77, 0x1, -R15 ;  /* 0x000000014d4db824 */ /* 0x000fe200078e0a0f */
[----:B------:R-:W-:-:S03]  /*1cc70*/  ISETP.GT.U32.AND P3, PT, R15, R70, PT ;  /* 0x000000460f00720c */ /* 0x000fc60003f64070 */
[----:B------:R-:W-:Y:S01]  /*1cc80*/  IMAD.MOV.U32 R3, RZ, RZ, R77 ;  /* 0x000000ffff037224 */ /* 0x000fe200078e004d */
[----:B------:R-:W-:Y:S03]  /*1cc90*/  STL [R1+0x1180], R75 ;  /* 0x0011804b01007387 */ /* 0x000fe60000100800 */
[----:B------:R-:W-:Y:S01]  /*1cca0*/  @!P5 IMAD.MOV R3, RZ, RZ, -R3 ;  /* 0x000000ffff03d224 */ /* 0x000fe200078e0a03 */
[----:B----4-:R-:W-:Y:S01]  /*1ccb0*/  IADD3 R5, P5, PT, R6, R13, RZ ;  /* 0x0000000d06057210 */ /* 0x010fe20007fbe0ff */
[----:B------:R-:W-:-:S03]  /*1ccc0*/  @!P6 IMAD.IADD R16, R16, 0x1, -R15 ;  /* 0x000000011010e824 */ /* 0x000fc600078e0a0f */
[----:B------:R-:W-:Y:S01]  /*1ccd0*/  LEA.HI.X.SX32 R4, R6, R12, 0x1, P5 ;  /* 0x0000000c06047211 */ /* 0x000fe200028f0eff */
[----:B------:R-:W-:Y:S01]  /*1cce0*/  @!P3 IMAD.IADD R70, R70, 0x1, -R15 ;  /* 0x000000014646b824 */ /* 0x000fe200078e0a0f */
[----:B------:R-:W-:Y:S02]  /*1ccf0*/  ISETP.GE.AND P3, PT, R92, RZ, PT ;  /* 0x000000ff5c00720c */ /* 0x000fe40003f66270 */
[----:B------:R-:W-:Y:S02]  /*1cd00*/  ISETP.GT.U32.AND P6, PT, R15, R16, PT ;  /* 0x000000100f00720c */ /* 0x000fe40003fc4070 */
[----:B------:R-:W-:Y:S02]  /*1cd10*/  SEL R3, R14, R3, !P1 ;  /* 0x000000030e037207 */ /* 0x000fe40004800000 */
[----:B------:R-:W-:-:S03]  /*1cd20*/  PRMT R73, RZ, 0x7610, R73 ;  /* 0x00007610ff497816 */ /* 0x000fc60000000049 */
[----:B------:R-:W-:Y:S01]  /*1cd30*/  IMAD R6, R3, UR5, RZ ;  /* 0x0000000503067c24 */ /* 0x000fe2000f8e02ff */
[----:B--2---:R2:W-:Y:S05]  /*1cd40*/  STL [R1+0x1bb8], R74 ;  /* 0x001bb84a01007387 */ /* 0x0045ea0000100800 */
[----:B------:R-:W-:Y:S01]  /*1cd50*/  @!P6 IMAD.IADD R16, R16, 0x1, -R15 ;  /* 0x000000011010e824 */ /* 0x000fe200078e0a0f */
[----:B------:R-:W-:Y:S01]  /*1cd60*/  ISETP.GT.U32.AND P4, PT, R15, R72, PT ;  /* 0x000000480f00720c */ /* 0x000fe20003f84070 */
[----:B------:R-:W4:Y:S01]  /*1cd70*/  LDCU UR5, c[0x0][0x3b0] ;  /* 0x00007600ff0577ac */ /* 0x000f220008000800 */
[----:B--2---:R-:W2:Y:S04]  /*1cd80*/  LDL R74, [R1+0x219c] ;  /* 0x00219c00014a7983 */ /* 0x004ea80000100800 */
[----:B------:R-:W3:Y:S04]  /*1cd90*/  LDL.LU R75, [R1+0x168] ;  /* 0x00016800014b7983 */ /* 0x000ee80000300800 */
[----:B------:R-:W3:Y:S04]  /*1cda0*/  LDL R92, [R1+0x21b4] ;  /* 0x0021b400015c7983 */ /* 0x000ee80000100800 */
[----:B------:R0:W-:Y:S04]  /*1cdb0*/  STL [R1+0x118c], R5 ;  /* 0x00118c0501007387 */ /* 0x0001e80000100800 */
[----:B------:R-:W3:Y:S01]  /*1cdc0*/  LDL.LU R77, [R1+0x160] ;  /* 0x00016000014d7983 */ /* 0x000ee20000300800 */
[----:B0-----:R-:W-:-:S03]  /*1cdd0*/  @P0 LOP3.LUT R5, R5, R4, RZ, 0x3c, !PT ;  /* 0x0000000405050212 */ /* 0x001fc600078e3cff */
[----:B------:R0:W-:Y:S02]  /*1cde0*/  STL [R1+0x1188], R4 ;  /* 0x0011880401007387 */ /* 0x0001e40000100800 */
[----:B0-----:R-:W-:-:S04]  /*1cdf0*/  @P0 LOP3.LUT R4, R5, R4, RZ, 0x3c, !PT ;  /* 0x0000000405040212 */ /* 0x001fc800078e3cff */
[----:B------:R-:W-:-:S05]  /*1ce00*/  @P0 LOP3.LUT R5, R5, R4, RZ, 0x3c, !PT ;  /* 0x0000000405050212 */ /* 0x000fca00078e3cff */
[----:B------:R0:W3:Y:S02]  /*1ce10*/  @P0 LDG.E.U8 R73, desc[UR20][R4.64] ;  /* 0x0000001404490981 */ /* 0x0000e4000c1e1100 */
        /* <DEDUP_REMOVED lines=12> */
[----:B--2---:R-:W-:Y:S01]  /*1cee0*/  ISETP.GE.AND P6, PT, R74, RZ, PT ;  /* 0x000000ff4a00720c */ /* 0x004fe20003fc6270 */
[----:B------:R-:W2:Y:S01]  /*1cef0*/  LDCU UR6, c[0x0][0x3b0] ;  /* 0x00007600ff0677ac */ /* 0x000ea20008000800 */
[C---:B------:R-:W-:Y:S01]  /*1cf00*/  IADD3 R6, P4, PT, R3.reuse, R13, RZ ;  /* 0x0000000d03067210 */ /* 0x040fe20007f9e0ff */
[----:B------:R0:W-:Y:S03]  /*1cf10*/  STL [R1+0x1190], R5 ;  /* 0x0011900501007387 */ /* 0x0001e60000100800 */
[----:B------:R-:W-:-:S02]  /*1cf20*/  LEA.HI.X.SX32 R3, R3, R12, 0x1, P4 ;  /* 0x0000000c03037211 */ /* 0x000fc400020f0eff */
[----:B0-----:R-:W-:Y:S01]  /*1cf30*/  PRMT R5, RZ, 0x7610, R5 ;  /* 0x00007610ff057816 */ /* 0x001fe20000000005 */
[----:B---3--:R0:W-:Y:S04]  /*1cf40*/  STL [R1+0x1b7c], R73 ;  /* 0x001b7c4901007387 */ /* 0x0081e80000100800 */
[----:B0-----:R-:W3:Y:S04]  /*1cf50*/  LDL R73, [R1+0x21e4] ;  /* 0x0021e40001497983 */ /* 0x001ee80000100800 */
[----:B------:R-:W3:Y:S04]  /*1cf60*/  LDL.LU R74, [R1+0x16c] ;  /* 0x00016c00014a7983 */ /* 0x000ee80000300800 */
        /* <DEDUP_REMOVED lines=11> */
[----:B------:R-:W3:Y:S02]  /*1d020*/  LDL.LU R92, [R1+0x170] ;  /* 0x00017000015c7983 */ /* 0x000ee40000300800 */
[----:B------:R-:W-:Y:S01]  /*1d030*/  ISETP.GT.U32.AND P4, PT, R15, R93, PT ;  /* 0x0000005d0f00720c */ /* 0x000fe20003f84070 */
[----:B------:R-:W-:-:S04]  /*1d040*/  IMAD.MOV.U32 R4, RZ, RZ, R70 ;  /* 0x000000ffff047224 */ /* 0x000fc800078e0046 */
[----:B------:R-:W-:Y:S01]  /*1d050*/  @!P6 IMAD.MOV R4, RZ, RZ, -R4 ;  /* 0x000000ffff04e224 */ /* 0x000fe200078e0a04 */
[----:B------:R-:W-:-:S03]  /*1d060*/  ISETP.GT.U32.AND P6, PT, R15, R77, PT ;  /* 0x0000004d0f00720c */ /* 0x000fc60003fc4070 */
[----:B------:R-:W-:Y:S01]  /*1d070*/  @!P3 IMAD.MOV R3, RZ, RZ, -R3 ;  /* 0x000000ffff03b224 */ /* 0x000fe200078e0a03 */
[----:B------:R-:W-:Y:S02]  /*1d080*/  ISETP.GE.AND P3, PT, R16, RZ, PT ;  /* 0x000000ff1000720c */ /* 0x000fe40003f66270 */
[C---:B------:R-:W-:Y:S01]  /*1d090*/  SEL R4, R14.reuse, R4, !P1 ;  /* 0x000000040e047207 */ /* 0x040fe20004800000 */
[--C-:B------:R-:W-:Y:S01]  /*1d0a0*/  @!P4 IMAD.IADD R93, R93, 0x1, -R15.reuse ;  /* 0x000000015d5dc824 */ /* 0x100fe200078e0a0f */
[----:B------:R-:W-:Y:S01]  /*1d0b0*/  SEL R3, R14, R3, !P1 ;  /* 0x000000030e037207 */ /* 0x000fe20004800000 */
[----:B------:R-:W3:Y:S04]  /*1d0c0*/  LDL R16, [R1+0x2198] ;  /* 0x0021980001107983 */ /* 0x000ee80000100800 */
[----:B--2---:R-:W-:Y:S01]  /*1d0d0*/  IMAD R3, R3, UR6, RZ ;  /* 0x0000000603037c24 */ /* 0x004fe2000f8e02ff */
[----:B------:R-:W-:Y:S01]  /*1d0e0*/  PRMT R0, RZ, 0x7610, R0 ;  /* 0x00007610ff007816 */ /* 0x000fe20000000000 */
[----:B------:R-:W-:Y:S01]  /*1d0f0*/  @!P6 IMAD.IADD R77, R77, 0x1, -R15 ;  /* 0x000000014d4de824 */ /* 0x000fe200078e0a0f */
[----:B------:R-:W-:Y:S01]  /*1d100*/  ISETP.GT.U32.AND P5, PT, R15, R75, PT ;  /* 0x0000004b0f00720c */ /* 0x000fe20003fa4070 */
[----:B------:R-:W0:Y:S01]  /*1d110*/  LDCU UR6, c[0x0][0x3b0] ;  /* 0x00007600ff0677ac */ /* 0x000e220008000800 */
[----:B----4-:R2:W-:Y:S02]  /*1d120*/  STL [R1+0x1bb0], R5 ;  /* 0x001bb00501007387 */ /* 0x0105e40000100800 */
[----:B--2---:R-:W-:Y:S01]  /*1d130*/  IMAD R5, R4, UR5, RZ ;  /* 0x0000000504057c24 */ /* 0x004fe2000f8e02ff */
[----:B---3--:R-:W-:Y:S01]  /*1d140*/  ISETP.GE.AND P4, PT, R73, RZ, PT ;  /* 0x000000ff4900720c */ /* 0x008fe20003f86270 */
        /* <DEDUP_REMOVED lines=10> */
[----:B------:R3:W2:Y:S01]  /*1d1f0*/  @P0 LDG.E.U8 R0, desc[UR20][R6.64] ;  /* 0x0000001406000981 */ /* 0x0006a2000c1e1100 */
[----:B------:R-:W-:Y:S01]  /*1d200*/  @!P5 IMAD.IADD R75, R75, 0x1, -R15 ;  /* 0x000000014b4bd824 */ /* 0x000fe200078e0a0f */
[----:B------:R-:W-:Y:S02]  /*1d210*/  ISETP.GT.U32.AND P6, PT, R15, R77, PT ;  /* 0x0000004d0f00720c */ /* 0x000fe40003fc4070 */
[----:B------:R-:W2:Y:S01]  /*1d220*/  LDL R93, [R1+0x21b0] ;  /* 0x0021b000015d7983 */ /* 0x000ea20000100800 */
[----:B---3--:R-:W-:Y:S02]  /*1d230*/  @P0 IMAD.MOV.U32 R6, RZ, RZ, R70 ;  /* 0x000000ffff060224 */ /* 0x008fe400078e0046 */
[----:B----4-:R-:W-:-:S05]  /*1d240*/  @P0 IMAD.MOV.U32 R7, RZ, RZ, R72 ;  /* 0x000000ffff070224 */ /* 0x010fca00078e0048 */
[----:B------:R-:W3:Y:S01]  /*1d250*/  @P0 LDG.E.U8 R5, desc[UR20][R6.64] ;  /* 0x0000001406050981 */ /* 0x000ee2000c1e1100 */
        /* <DEDUP_REMOVED lines=10> */
[----:B--2---:R2:W-:Y:S04]  /*1d300*/  STL [R1+0x1bac], R0 ;  /* 0x001bac0001007387 */ /* 0x0045e80000100800 */
[----:B--2---:R-:W2:Y:S04]  /*1d310*/  LDL.LU R0, [R1+0x178] ;  /* 0x0001780001007983 */ /* 0x004ea80000300800 */
[----:B------:R4:W-:Y:S04]  /*1d320*/  STL [R1+0x11a8], R72 ;  /* 0x0011a84801007387 */ /* 0x0009e80000100800 */
[----:B------:R-:W2:Y:S04]  /*1d330*/  LDL R16, [R1+0x21c8] ;  /* 0x0021c80001107983 */ /* 0x000ea80000100800 */
[----:B----4-:R-:W4:Y:S04]  /*1d340*/  LDL.LU R72, [R1+0x184] ;  /* 0x0001840001487983 */ /* 0x010f280000300800 */
[----:B---3--:R3:W-:Y:S01]  /*1d350*/  STL [R1+0x1ba8], R5 ;  /* 0x001ba80501007387 */ /* 0x0087e20000100800 */
[----:B------:R-:W-:-:S03]  /*1d360*/  ISETP.GT.U32.AND P4, PT, R15, R74, PT ;  /* 0x0000004a0f00720c */ /* 0x000fc60003f84070 */
[----:B------:R-:W2:Y:S01]  /*1d370*/  LDL.LU R75, [R1+0x174] ;  /* 0x00017400014b7983 */ /* 0x000ea20000300800 */
[C---:B---3--:R-:W-:Y:S02]  /*1d380*/  SEL R5, R14.reuse, R4, !P1 ;  /* 0x000000040e057207 */ /* 0x048fe40004800000 */
[----:B------:R-:W-:Y:S01]  /*1d390*/  SEL R4, R14, R3, !P1 ;  /* 0x000000030e047207 */ /* 0x000fe20004800000 */
[----:B------:R-:W-:Y:S02]  /*1d3a0*/  IMAD.MOV.U32 R3, RZ, RZ, R77 ;  /* 0x000000ffff037224 */ /* 0x000fe400078e004d */
[----:B------:R-:W-:Y:S01]  /*1d3b0*/  IMAD R5, R5, UR13, RZ ;  /* 0x0000000d05057c24 */ /* 0x000fe2000f8e02ff */
[----:B------:R-:W-:Y:S01]  /*1d3c0*/  PRMT R2, RZ, 0x7610, R2 ;  /* 0x00007610ff027816 */ /* 0x000fe20000000002 */
[----:B------:R-:W-:Y:S01]  /*1d3d0*/  IMAD R4, R4, UR5, RZ ;  /* 0x0000000504047c24 */ /* 0x000fe2000f8e02ff */
[----:B------:R-:W-:Y:S01]  /*1d3e0*/  ISETP.GT.U32.AND P3, PT, R15, R92, PT ;  /* 0x0000005c0f00720c */ /* 0x000fe20003f64070 */
[----:B------:R-:W-:Y:S01]  /*1d3f0*/  @!P5 IMAD.MOV R3, RZ, RZ, -R3 ;  /* 0x000000ffff03d224 */ /* 0x000fe200078e0a03 */
[CC--:B------:R-:W-:Y:S01]  /*1d400*/  IADD3 R70, P6, PT, R5.reuse, R13.reuse, RZ ;  /* 0x0000000d05467210 */ /* 0x0c0fe20007fde0ff */
[----:B------:R-:W-:Y:S01]  /*1d410*/  @!P4 IMAD.IADD R74, R74, 0x1, -R15 ;  /* 0x000000014a4ac824 */ /* 0x000fe200078e0a0f */
[----:B------:R-:W-:Y:S01]  /*1d420*/  IADD3 R77, P5, PT, R4, R13, RZ ;  /* 0x0000000d044d7210 */ /* 0x000fe20007fbe0ff */
[----:B------:R-:W3:Y:S01]  /*1d430*/  LDCU UR5, c[0x0][0x3b0] ;  /* 0x00007600ff0577ac */ /* 0x000ee20008000800 */
[----:B------:R-:W-:-:S02]  /*1d440*/  LEA.HI.X.SX32 R5, R5, R12, 0x1, P6 ;  /* 0x0000000c05057211 */ /* 0x000fc400030f0eff */
[----:B------:R-:W-:Y:S01]  /*1d450*/  LEA.HI.X.SX32 R73, R4, R12, 0x1, P5 ;  /* 0x0000000c04497211 */ /* 0x000fe200028f0eff */
[----:B------:R-:W-:Y:S01]  /*1d460*/  @P0 IMAD.MOV.U32 R4, RZ, RZ, R70 ;  /* 0x000000ffff040224 */ /* 0x000fe200078e0046 */
[----:B------:R-:W-:Y:S01]  /*1d470*/  PRMT R7, RZ, 0x7610, R7 ;  /* 0x00007610ff077816 */ /* 0x000fe20000000007 */
[----:B------:R-:W0:Y:S03]  /*1d480*/  LDCU UR13, c[0x0][0x3b0] ;  /* 0x00007600ff0d77ac */ /* 0x000e260008000800 */
[----:B------:R1:W2:Y:S01]  /*1d490*/  @P0 LDG.E.U8 R71, desc[UR20][R4.64] ;  /* 0x0000001404470981 */ /* 0x0002a2000c1e1100 */
[----:B------:R-:W-:-:S03]  /*1d4a0*/  ISETP.GE.AND P4, PT, R93, RZ, PT ;  /* 0x000000ff5d00720c */ /* 0x000fc60003f86270 */
[----:B------:R0:W-:Y:S04]  /*1d4b0*/  STL [R1+0x11b4], R70 ;  /* 0x0011b44601007387 */ /* 0x0001e80000100800 */
[----:B------:R-:W-:Y:S01]  /*1d4c0*/  STL [R1+0x11bc], R77 ;  /* 0x0011bc4d01007387 */ /* 0x000fe20000100800 */
[----:B-1----:R-:W-:-:S03]  /*1d4d0*/  @P0 IMAD.MOV.U32 R4, RZ, RZ, R77 ;  /* 0x000000ffff040224 */ /* 0x002fc600078e004d */
[----:B------:R-:W3:Y:S04]  /*1d4e0*/  LDL R93, [R1+0x21e0] ;  /* 0x0021e000015d7983 */ /* 0x000ee80000100800 */
[----:B------:R1:W-:Y:S04]  /*1d4f0*/  STL [R1+0x11b0], R5 ;  /* 0x0011b00501007387 */ /* 0x0003e80000100800 */
[----:B0-----:R-:W3:Y:S01]  /*1d500*/  LDL.LU R70, [R1+0x2a18] ;  /* 0x002a180001467983 */ /* 0x001ee20000300800 */
[----:B-1----:R-:W-:-:S03]  /*1d510*/  @P0 IMAD.MOV.U32 R5, RZ, RZ, R73 ;  /* 0x000000ffff050224 */ /* 0x002fc600078e0049 */
        /* <DEDUP_REMOVED lines=26> */
[----:B0-----:R-:W-:-:S05]  /*1d6c0*/  @P0 IMAD.MOV.U32 R5, RZ, RZ, R74 ;  /* 0x000000ffff050224 */ /* 0x001fca00078e004a */
[----:B------:R0:W3:Y:S01]  /*1d6d0*/  @P0 LDG.E.U8 R73, desc[UR20][R4.64] ;  /* 0x0000001404490981 */ /* 0x0000e2000c1e1100 */
[----:B------:R-:W-:Y:S01]  /*1d6e0*/  @!P3 IMAD.IADD R92, R92, 0x1, -R15 ;  /* 0x000000015c5cb824 */ /* 0x000fe200078e0a0f */
[----:B----4-:R-:W-:-:S03]  /*1d6f0*/  ISETP.GT.U32.AND P3, PT, R15, R72, PT ;  /* 0x000000480f00720c */ /* 0x010fc60003f64070 */
[----:B------:R-:W-:Y:S01]  /*1d700*/  IMAD.MOV.U32 R3, RZ, RZ, R92 ;  /* 0x000000ffff037224 */ /* 0x000fe200078e005c */
[----:B------:R4:W-:Y:S03]  /*1d710*/  STL [R1+0x11c0], R74 ;  /* 0x0011c04a01007387 */ /* 0x0009e60000100800 */
[----:B------:R-:W-:Y:S01]  /*1d720*/  @!P5 IMAD.MOV R3, RZ, RZ, -R3 ;  /* 0x000000ffff03d224 */ /* 0x000fe200078e0a03 */
[----:B0-----:R-:W-:Y:S01]  /*1d730*/  IADD3 R5, P5, PT, R6, R13, RZ ;  /* 0x0000000d06057210 */ /* 0x001fe20007fbe0ff */
[--C-:B------:R-:W-:Y:S01]  /*1d740*/  @!P6 IMAD.IADD R0, R0, 0x1, -R15.reuse ;  /* 0x000000010000e824 */ /* 0x100fe200078e0a0f */
[----:B------:R-:W3:Y:S02]  /*1d750*/  LDL R92, [R1+0x21f8] ;  /* 0x0021f800015c7983 */ /* 0x000ee40000100800 */
[----:B------:R-:W-:Y:S02]  /*1d760*/  LEA.HI.X.SX32 R4, R6, R12, 0x1, P5 ;  /* 0x0000000c06047211 */ /* 0x000fe400028f0eff */
[----:B----4-:R-:W4:Y:S01]  /*1d770*/  LDL.LU R74, [R1+0x180] ;  /* 0x00018000014a7983 */ /* 0x010f220000300800 */
[----:B------:R-:W-:Y:S01]  /*1d780*/  ISETP.GT.U32.AND P6, PT, R15, R0, PT ;  /* 0x000000000f00720c */ /* 0x000fe20003fc4070 */
[----:B------:R-:W-:Y:S01]  /*1d790*/  @!P3 IMAD.IADD R72, R72, 0x1, -R15 ;  /* 0x000000014848b824 */ /* 0x000fe200078e0a0f */
[----:B------:R-:W-:-:S02]  /*1d7a0*/  ISETP.GE.AND P3, PT, R93, RZ, PT ;  /* 0x000000ff5d00720c */ /* 0x000fc40003f66270 */
[----:B------:R-:W-:-:S05]  /*1d7b0*/  SEL R3, R14, R3, !P1 ;  /* 0x000000030e037207 */ /* 0x000fca0004800000 */
[----:B------:R-:W-:-:S04]  /*1d7c0*/  IMAD R6, R3, UR5, RZ ;  /* 0x0000000503067c24 */ /* 0x000fc8000f8e02ff */
[----:B------:R-:W-:Y:S01]  /*1d7d0*/  @!P6 IMAD.IADD R0, R0, 0x1, -R15 ;  /* 0x000000010000e824 */ /* 0x000fe200078e0a0f */
[----:B--2---:R-:W-:Y:S01]  /*1d7e0*/  PRMT R2, RZ, 0x7610, R2 ;  /* 0x00007610ff027816 */ /* 0x004fe20000000002 */
[----:B---3--:R0:W-:Y:S01]  /*1d7f0*/  STL [R1+0x1b98], R73 ;  /* 0x001b984901007387 */ /* 0x0081e20000100800 */
[----:B------:R-:W-:Y:S01]  /*1d800*/  ISETP.GT.U32.AND P4, PT, R15, R75, PT ;  /* 0x0000004b0f00720c */ /* 0x000fe20003f84070 */
[----:B------:R-:W2:Y:S02]  /*1d810*/  LDCU UR5, c[0x0][0x3b0] ;  /* 0x00007600ff0577ac */ /* 0x000ea40008000800 */
[----:B0-----:R-:W3:Y:S04]  /*1d820*/  LDL R73, [R1+0x21ac] ;  /* 0x0021ac0001497983 */ /* 0x001ee80000100800 */
        /* <DEDUP_REMOVED lines=9> */
[----:B------:R0:W2:Y:S01]  /*1d8c0*/  @P0 LDG.E.U8 R2, desc[UR20][R4.64] ;  /* 0x0000001404020981 */ /* 0x0000a2000c1e1100 */
        /* <DEDUP_REMOVED lines=9> */
[----:B------:R-:W-:Y:S01]  /*1d960*/  ISETP.GE.AND P6, PT, R92, RZ, PT ;  /* 0x000000ff5c00720c */ /* 0x000fe20003fc6270 */
[----:B------:R-:W1:Y:S01]  /*1d970*/  LDCU UR6, c[0x0][0x3b0] ;  /* 0x00007600ff0677ac */ /* 0x000e620008000800 */
[C---:B------:R-:W-:Y:S01]  /*1d980*/  IADD3 R6, P4, PT, R3.reuse, R13, RZ ;  /* 0x0000000d03067210 */ /* 0x040fe20007f9e0ff */
[----:B------:R0:W-:Y:S03]  /*1d990*/  STL [R1+0x11d0], R5 ;  /* 0x0011d00501007387 */ /* 0x0001e60000100800 */
[----:B------:R-:W-:Y:S01]  /*1d9a0*/  LEA.HI.X.SX32 R3, R3, R12, 0x1, P4 ;  /* 0x0000000c03037211 */ /* 0x000fe200020f0eff */
[----:B------:R-:W3:Y:S01]  /*1d9b0*/  LDL R92, [R1+0x21dc] ;  /* 0x0021dc00015c7983 */ /* 0x000ee20000100800 */
[----:B0-----:R-:W-:-:S03]  /*1d9c0*/  PRMT R5, RZ, 0x7610, R5 ;  /* 0x00007610ff057816 */ /* 0x001fc60000000005 */
[----:B--2---:R0:W-:Y:S04]  /*1d9d0*/  STL [R1+0x1b94], R2 ;  /* 0x001b940201007387 */ /* 0x0041e80000100800 */
[----:B0-----:R-:W2:Y:S04]  /*1d9e0*/  LDL.LU R2, [R1+0x190] ;  /* 0x0001900001027983 */ /* 0x001ea80000300800 */
[----:B------:R-:W-:Y:S04]  /*1d9f0*/  STL [R1+0x11dc], R6 ;  /* 0x0011dc0601007387 */ /* 0x000fe80000100800 */
[----:B------:R0:W-:Y:S02]  /*1da00*/  STL [R1+0x1b60], R7 ;  /* 0x001b600701007387 */ /* 0x0001e40000100800 */
[----:B0-----:R-:W-:-:S05]  /*1da10*/  @P0 IMAD.MOV.U32 R7, RZ, RZ, R3 ;  /* 0x000000ffff070224 */ /* 0x001fca00078e0003 */
[----:B------:R-:W2:Y:S01]  /*1da20*/  @P0 LDG.E.U8 R5, desc[UR20][R6.64] ;  /* 0x0000001406050981 */ /* 0x000ea2000c1e1100 */
[C---:B------:R-:W-:Y:S02]  /*1da30*/  ISETP.GT.U32.AND P5, PT, R15.reuse, R72, PT ;  /* 0x000000480f00720c */ /* 0x040fe40003fa4070 */
[----:B------:R-:W-:Y:S01]  /*1da40*/  ISETP.GT.U32.AND P3, PT, R15, R16, PT ;  /* 0x000000100f00720c */ /* 0x000fe20003f64070 */
[----:B------:R0:W-:Y:S10]  /*1da50*/  STL [R1+0x11d8], R3 ;  /* 0x0011d80301007387 */ /* 0x0001f40000100800 */
[----:B------:R-:W-:-:S02]  /*1da60*/  @!P5 IMAD.IADD R72, R72, 0x1, -R15 ;  /* 0x000000014848d824 */ /* 0x000fc400078e0a0f */
[----:B------:R-:W-:Y:S01]  /*1da70*/  @!P3 IMAD.IADD R16, R16, 0x1, -R15 ;  /* 0x000000011010b824 */ /* 0x000fe200078e0a0f */
[----:B---3--:R-:W-:Y:S01]  /*1da80*/  ISETP.GE.AND P3, PT, R73, RZ, PT ;  /* 0x000000ff4900720c */ /* 0x008fe20003f66270 */
[----:B------:R-:W-:Y:S01]  /*1da90*/  IMAD.MOV.U32 R4, RZ, RZ, R72 ;  /* 0x000000ffff047224 */ /* 0x000fe200078e0048 */
[----:B------:R-:W3:Y:S01]  /*1daa0*/  LDL.LU R73, [R1+0x18c] ;  /* 0x00018c0001497983 */ /* 0x000ee20000300800 */
[----:B0-----:R-:W-:Y:S02]  /*1dab0*/  IMAD.MOV.U32 R3, RZ, RZ, R75 ;  /* 0x000000ffff037224 */ /* 0x001fe400078e004b */
[----:B------:R-:W-:Y:S01]  /*1dac0*/  @!P6 IMAD.MOV R4, RZ, RZ, -R4 ;  /* 0x000000ffff04e224 */ /* 0x000fe200078e0a04 */
[----:B------:R-:W-:-:S04]  /*1dad0*/  ISETP.GT.U32.AND P6, PT, R15, R93, PT ;  /* 0x0000005d0f00720c */ /* 0x000fc80003fc4070 */
[----:B------:R-:W-:-:S03]  /*1dae0*/  SEL R4, R14, R4, !P1 ;  /* 0x000000040e047207 */ /* 0x000fc60004800000 */
[----:B------:R-:W-:Y:S01]  /*1daf0*/  @!P3 IMAD.MOV R3, RZ, RZ, -R3 ;  /* 0x000000ffff03b224 */ /* 0x000fe200078e0a03 */
[----:B------:R-:W-:Y:S02]  /*1db00*/  ISETP.GE.AND P3, PT, R0, RZ, PT ;  /* 0x000000ff0000720c */ /* 0x000fe40003f66270 */
[----:B------:R-:W3:Y:S03]  /*1db10*/  LDL R0, [R1+0x21f4] ;  /* 0x0021f40001007983 */ /* 0x000ee60000100800 */
[----:B------:R-:W-:Y:S01]  /*1db20*/  @!P6 IMAD.IADD R93, R93, 0x1, -R15 ;  /* 0x000000015d5de824 */ /* 0x000fe200078e0a0f */
[----:B------:R-:W-:Y:S01]  /*1db30*/  PRMT R70, RZ, 0x7610, R70 ;  /* 0x00007610ff467816 */ /* 0x000fe20000000046 */
[----:B--2---:R0:W-:Y:S02]  /*1db40*/  STL [R1+0x1b90], R5 ;  /* 0x001b900501007387 */ /* 0x0041e40000100800 */
[----:B0-----:R-:W-:Y:S01]  /*1db50*/  IMAD R5, R4, UR5, RZ ;  /* 0x0000000504057c24 */ /* 0x001fe2000f8e02ff */
[----:B------:R-:W-:Y:S01]  /*1db60*/  ISETP.GT.U32.AND P4, PT, R15, R16, PT ;  /* 0x000000100f00720c */ /* 0x000fe20003f84070 */
[----:B------:R-:W0:Y:S03]  /*1db70*/  LDCU UR5, c[0x0][0x3b0] ;  /* 0x00007600ff0577ac */ /* 0x000e260008000800 */
[----:B------:R-:W-:-:S04]  /*1db80*/  IADD3 R6, P6, PT, R5, R13, RZ ;  /* 0x0000000d05067210 */ /* 0x000fc80007fde0ff */
[----:B------:R-:W-:-:S05]  /*1db90*/  LEA.HI.X.SX32 R7, R5, R12, 0x1, P6 ;  /* 0x0000000c05077211 */ /* 0x000fca00030f0eff */
[----:B------:R2:W3:Y:S01]  /*1dba0*/  @P0 LDG.E.U8 R70, desc[UR20][R6.64] ;  /* 0x0000001406460981 */ /* 0x0004e2000c1e1100 */
[----:B------:R-:W-:Y:S01]  /*1dbb0*/  SEL R3, R14, R3, !P1 ;  /* 0x000000030e037207 */ /* 0x000fe20004800000 */
[----:B------:R-:W-:-:S04]  /*1dbc0*/  @!P4 IMAD.IADD R16, R16, 0x1, -R15 ;  /* 0x000000011010c824 */ /* 0x000fc800078e0a0f */
[----:B------:R-:W-:Y:S02]  /*1dbd0*/  IMAD.MOV.U32 R4, RZ, RZ, R16 ;  /* 0x000000ffff047224 */ /* 0x000fe400078e0010 */
[----:B-1----:R-:W-:Y:S01]  /*1dbe0*/  IMAD R3, R3, UR6, RZ ;  /* 0x0000000603037c24 */ /* 0x002fe2000f8e02ff */
[----:B------:R2:W-:Y:S01]  /*1dbf0*/  STL [R1+0x11e4], R6 ;  /* 0x0011e40601007387 */ /* 0x0005e20000100800 */
[----:B------:R-:W-:Y:S01]  /*1dc00*/  @!P3 IMAD.MOV R4, RZ, RZ, -R4 ;  /* 0x000000ffff04b224 */ /* 0x000fe200078e0a04 */
[----:B------:R-:W-:Y:S01]  /*1dc10*/  ISETP.GE.AND P4, PT, R92, RZ, PT ;  /* 0x000000ff5c00720c */ /* 0x000fe20003f86270 */
[----:B------:R-:W1:Y:S01]  /*1dc20*/  LDCU UR6, c[0x0][0x3b0] ;  /* 0x00007600ff0677ac */ /* 0x000e620008000800 */
[----:B------:R-:W-:Y:S01]  /*1dc30*/  IADD3 R16, P3, PT, R3, R13, RZ ;  /* 0x0000000d03107210 */ /* 0x000fe20007f7e0ff */
[----:B------:R-:W-:Y:S04]  /*1dc40*/  STL [R1+0x11e0], R7 ;  /* 0x0011e00701007387 */ /* 0x000fe80000100800 */
[----:B------:R-:W3:Y:S04]  /*1dc50*/  LDL R75, [R1+0x220c] ;  /* 0x00220c00014b7983 */ /* 0x000ee80000100800 */
[----:B------:R-:W-:Y:S04]  /*1dc60*/  STL [R1+0x11ec], R16 ;  /* 0x0011ec1001007387 */ /* 0x000fe80000100800 */
[----:B------:R-:W3:Y:S01]  /*1dc70*/  LDL.LU R92, [R1+0x194] ;  /* 0x00019400015c7983 */ /* 0x000ee20000300800 */
[----:B------:R-:W-:Y:S01]  /*1dc80*/  PRMT R5, RZ, 0x7610, R5 ;  /* 0x00007610ff057816 */ /* 0x000fe20000000005 */
[----:B--2---:R-:W-:Y:S01]  /*1dc90*/  @P0 IMAD.MOV.U32 R6, RZ, RZ, R16 ;  /* 0x000000ffff060224 */ /* 0x004fe200078e0010 */
[----:B----4-:R-:W-:Y:S01]  /*1dca0*/  ISETP.GT.U32.AND P5, PT, R15, R74, PT ;  /* 0x0000004a0f00720c */ /* 0x010fe20003fa4070 */
[----:B---3--:R2:W-:Y:S02]  /*1dcb0*/  STL [R1+0x1b8c], R70 ;  /* 0x001b8c4601007387 */ /* 0x0085e40000100800 */
[----:B--2---:R-:W-:-:S05]  /*1dcc0*/  LEA.HI.X.SX32 R70, R3, R12, 0x1, P3 ;  /* 0x0000000c03467211 */ /* 0x004fca00018f0eff */
[----:B------:R-:W-:-:S05]  /*1dcd0*/  @P0 IMAD.MOV.U32 R7, RZ, RZ, R70 ;  /* 0x000000ffff070224 */ /* 0x000fca00078e0046 */
[----:B------:R-:W2:Y:S01]  /*1dce0*/  @P0 LDG.E.U8 R5, desc[UR20][R6.64] ;  /* 0x0000001406050981 */ /* 0x000ea2000c1e1100 */
[----:B------:R-:W-:-:S05]  /*1dcf0*/  @!P5 IMAD.IADD R74, R74, 0x1, -R15 ;  /* 0x000000014a4ad824 */ /* 0x000fca00078e0a0f */
[C---:B------:R-:W-:Y:S02]  /*1dd00*/  ISETP.GT.U32.AND P5, PT, R15.reuse, R74, PT ;  /* 0x0000004a0f00720c */ /* 0x040fe40003fa4070 */
[----:B------:R-:W-:-:S11]  /*1dd10*/  ISETP.GT.U32.AND P6, PT, R15, R93, PT ;  /* 0x0000005d0f00720c */ /* 0x000fd60003fc4070 */
[----:B------:R-:W-:Y:S01]  /*1dd20*/  @!P5 IMAD.IADD R74, R74, 0x1, -R15 ;  /* 0x000000014a4ad824 */ /* 0x000fe200078e0a0f */
[----:B------:R-:W-:-:S03]  /*1dd30*/  ISETP.GT.U32.AND P5, PT, R15, R2, PT ;  /* 0x000000020f00720c */ /* 0x000fc60003fa4070 */
[----:B------:R-:W-:Y:S01]  /*1dd40*/  IMAD.MOV.U32 R3, RZ, RZ, R74 ;  /* 0x000000ffff037224 */ /* 0x000fe200078e004a */
[----:B------:R-:W-:Y:S03]  /*1dd50*/  STL [R1+0x11e8], R70 ;  /* 0x0011e84601007387 */ /* 0x000fe60000100800 */
[----:B------:R-:W-:-:S06]  /*1dd60*/  @!P4 IMAD.MOV R3, RZ, RZ, -R3 ;  /* 0x000000ffff03c224 */ /* 0x000fcc00078e0a03 */
[--C-:B------:R-:W-:Y:S01]  /*1dd70*/  @!P5 IMAD.IADD R2, R2, 0x1, -R15.reuse ;  /* 0x000000010202d824 */ /* 0x100fe200078e0a0f */
[----:B------:R-:W-:Y:S02]  /*1dd80*/  ISETP.GE.AND P5, PT, R0, RZ, PT ;  /* 0x000000ff0000720c */ /* 0x000fe40003fa6270 */
[----:B------:R-:W3:Y:S04]  /*1dd90*/  LDL R0, [R1+0x21c0] ;  /* 0x0021c00001007983 */ /* 0x000ee80000100800 */
[----:B------:R-:W4:Y:S01]  /*1dda0*/  LDL.LU R74, [R1+0x198] ;  /* 0x00019800014a7983 */ /* 0x000f220000300800 */
[----:B------:R-:W-:Y:S01]  /*1ddb0*/  @!P6 IMAD.IADD R93, R93, 0x1, -R15 ;  /* 0x000000015d5de824 */ /* 0x000fe200078e0a0f */
[----:B------:R-:W-:Y:S02]  /*1ddc0*/  PRMT R71, RZ, 0x7610, R71 ;  /* 0x00007610ff477816 */ /* 0x000fe40000000047 */
        /* <DEDUP_REMOVED lines=8> */
[----:B0-----:R-:W-:Y:S01]  /*1de50*/  IMAD R4, R4, UR5, RZ ;  /* 0x0000000504047c24 */ /* 0x001fe2000f8e02ff */
[----:B------:R-:W-:Y:S01]  /*1de60*/  ISETP.GT.U32.AND P3, PT, R15, R73, PT ;  /* 0x000000490f00720c */ /* 0x000fe20003f64070 */
[----:B------:R-:W-:Y:S01]  /*1de70*/  @!P5 IMAD.MOV R3, RZ, RZ, -R3 ;  /* 0x000000ffff03d224 */ /* 0x000fe200078e0a03 */
[CC--:B------:R-:W-:Y:S01]  /*1de80*/  IADD3 R70, P6, PT, R5.reuse, R13.reuse, RZ ;  /* 0x0000000d05467210 */ /* 0x0c0fe20007fde0ff */
        /* <DEDUP_REMOVED lines=18> */
[----:B------:R0:W4:Y:S04]  /*1dfb0*/  @P0 LDG.E.U8 R77, desc[UR20][R4.64] ;  /* 0x00000014044d0981 */ /* 0x000128000c1e1100 */
[----:B--2---:R1:W-:Y:S04]  /*1dfc0*/  STL [R1+0x1b84], R71 ;  /* 0x001b844701007387 */ /* 0x0043e80000100800 */
[----:B-1----:R-:W2:Y:S04]  /*1dfd0*/  LDL.LU R71, [R1+0x2a00] ;  /* 0x002a000001477983 */ /* 0x002ea80000300800 */
[----:B------:R-:W2:Y:S04]  /*1dfe0*/  LDL.LU R72, [R1+0x29fc] ;  /* 0x0029fc0001487983 */ /* 0x000ea80000300800 */
[----:B------:R-:W2:Y:S01]  /*1dff0*/  LDL.LU R93, [R1+0x29f8] ;  /* 0x0029f800015d7983 */ /* 0x000ea20000300800 */
[----:B------:R-:W-:Y:S01]  /*1e000*/  SEL R6, R14, R3, !P1 ;  /* 0x000000030e067207 */ /* 0x000fe20004800000 */
[----:B------:R-:W-:-:S02]  /*1e010*/  IMAD.MOV.U32 R3, RZ, RZ, R2 ;  /* 0x000000ffff037224 */ /* 0x000fc400078e0002 */
[----:B------:R-:W-:Y:S01]  /*1e020*/  @!P3 IMAD.IADD R73, R73, 0x1, -R15 ;  /* 0x000000014949b824 */ /* 0x000fe200078e0a0f */
[----:B---3--:R-:W-:Y:S01]  /*1e030*/  ISETP.GE.AND P5, PT, R0, RZ, PT ;  /* 0x000000ff0000720c */ /* 0x008fe20003fa6270 */
[----:B------:R-:W-:Y:S01]  /*1e040*/  IMAD R6, R6, UR6, RZ ;  /* 0x0000000606067c24 */ /* 0x000fe2000f8e02ff */
[----:B------:R-:W3:Y:S01]  /*1e050*/  LDL R2, [R1+0x21f0] ;  /* 0x0021f00001027983 */ /* 0x000ee20000100800 */
[----:B------:R-:W-:Y:S01]  /*1e060*/  @!P4 IMAD.MOV R3, RZ, RZ, -R3 ;  /* 0x000000ffff03c224 */ /* 0x000fe200078e0a03 */
[----:B------:R-:W-:Y:S01]  /*1e070*/  ISETP.GT.U32.AND P3, PT, R15, R73, PT ;  /* 0x000000490f00720c */ /* 0x000fe20003f64070 */
[----:B------:R-:W1:Y:S01]  /*1e080*/  LDCU UR6, c[0x0][0x3b0] ;  /* 0x00007600ff0677ac */ /* 0x000e620008000800 */
[----:B0-----:R-:W-:Y:S02]  /*1e090*/  IADD3 R5, P4, PT, R6, R13, RZ ;  /* 0x0000000d06057210 */ /* 0x001fe40007f9e0ff */
[----:B------:R-:W-:Y:S02]  /*1e0a0*/  SEL R4, R14, R3, !P1 ;  /* 0x000000030e047207 */ /* 0x000fe40004800000 */
[----:B------:R-:W-:Y:S01]  /*1e0b0*/  LEA.HI.X.SX32 R0, R6, R12, 0x1, P4 ;  /* 0x0000000c06007211 */ /* 0x000fe200020f0eff */
[----:B----4-:R0:W-:Y:S02]  /*1e0c0*/  STL [R1+0x1b80], R77 ;  /* 0x001b804d01007387 */ /* 0x0101e40000100800 */
[----:B------:R-:W-:-:S04]  /*1e0d0*/  IMAD R6, R4, UR15, RZ ;  /* 0x0000000f04067c24 */ /* 0x000fc8000f8e02ff */
[----:B------:R-:W-:Y:S01]  /*1e0e0*/  @!P3 IMAD.IADD R73, R73, 0x1, -R15 ;  /* 0x000000014949b824 */ /* 0x000fe200078e0a0f */
[----:B--2---:R-:W-:Y:S01]  /*1e0f0*/  PRMT R93, RZ, 0x7610, R93 ;  /* 0x00007610ff5d7816 */ /* 0x004fe2000000005d */
[----:B0-----:R-:W2:Y:S01]  /*1e100*/  LDL.LU R77, [R1+0x1a8] ;  /* 0x0001a800014d7983 */ /* 0x001ea20000300800 */
[----:B------:R-:W-:Y:S01]  /*1e110*/  @P0 IMAD.MOV.U32 R4, RZ, RZ, R5 ;  /* 0x000000ffff040224 */ /* 0x000fe200078e0005 */
[----:B------:R-:W-:Y:S01]  /*1e120*/  ISETP.GT.U32.AND P6, PT, R15, R92, PT ;  /* 0x0000005c0f00720c */ /* 0x000fe20003fc4070 */
[----:B------:R-:W0:Y:S01]  /*1e130*/  LDCU UR15, c[0x0][0x3b0] ;  /* 0x00007600ff0f77ac */ /* 0x000e220008000800 */
[----:B------:R4:W-:Y:S02]  /*1e140*/  STL [R1+0x1204], R5 ;  /* 0x0012040501007387 */ /* 0x0009e40000100800 */
[----:B----4-:R-:W-:-:S05]  /*1e150*/  @P0 IMAD.MOV.U32 R5, RZ, RZ, R0 ;  /* 0x000000ffff050224 */ /* 0x010fca00078e0000 */
[----:B------:R4:W2:Y:S01]  /*1e160*/  @P0 LDG.E.U8 R93, desc[UR20][R4.64] ;  /* 0x00000014045d0981 */ /* 0x0008a2000c1e1100 */
[----:B------:R-:W-:-:S03]  /*1e170*/  IMAD.MOV.U32 R3, RZ, RZ, R73 ;  /* 0x000000ffff037224 */ /* 0x000fc600078e0049 */
[----:B------:R-:W3:Y:S01]  /*1e180*/  LDL.LU R73, [R1+0x29f4] ;  /* 0x0029f40001497983 */ /* 0x000ee20000300800 */
[----:B------:R-:W-:Y:S01]  /*1e190*/  ISETP.GT.U32.AND P3, PT, R15, R74, PT ;  /* 0x0000004a0f00720c */ /* 0x000fe20003f64070 */
[----:B------:R-:W-:Y:S02]  /*1e1a0*/  @!P5 IMAD.MOV R3, RZ, RZ, -R3 ;  /* 0x000000ffff03d224 */ /* 0x000fe400078e0a03 */
[----:B------:R0:W-:Y:S01]  /*1e1b0*/  STL [R1+0x1200], R0 ;  /* 0x0012000001007387 */ /* 0x0001e20000100800 */
[----:B----4-:R-:W-:-:S04]  /*1e1c0*/  IADD3 R5, P5, PT, R6, R13, RZ ;  /* 0x0000000d06057210 */ /* 0x010fc80007fbe0ff */
[----:B------:R-:W-:Y:S01]  /*1e1d0*/  LEA.HI.X.SX32 R4, R6, R12, 0x1, P5 ;  /* 0x0000000c06047211 */ /* 0x000fe200028f0eff */
[----:B0-----:R-:W4:Y:S04]  /*1e1e0*/  LDL.LU R0, [R1+0x29f0] ;  /* 0x0029f00001007983 */ /* 0x001f280000300800 */
[----:B------:R-:W-:Y:S01]  /*1e1f0*/  @!P3 IMAD.IADD R74, R74, 0x1, -R15 ;  /* 0x000000014a4ab824 */ /* 0x000fe200078e0a0f */
[----:B------:R-:W-:Y:S01]  /*1e200*/  ISETP.GE.AND P3, PT, R75, RZ, PT ;  /* 0x000000ff4b00720c */ /* 0x000fe20003f66270 */
[----:B--2---:R0:W-:Y:S04]  /*1e210*/  STL [R1+0x1b78], R93 ;  /* 0x001b785d01007387 */ /* 0x0041e80000100800 */
[----:B0-----:R-:W2:Y:S04]  /*1e220*/  LDL R93, [R1+0x2208] ;  /* 0x00220800015d7983 */ /* 0x001ea80000100800 */
[----:B------:R-:W2:Y:S04]  /*1e230*/  LDL.LU R75, [R1+0x1a0] ;  /* 0x0001a000014b7983 */ /* 0x000ea80000300800 */
[----:B------:R0:W-:Y:S04]  /*1e240*/  STL [R1+0x120c], R5 ;  /* 0x00120c0501007387 */ /* 0x0001e80000100800 */
[----:B------:R1:W-:Y:S01]  /*1e250*/  STL [R1+0x1208], R4 ;  /* 0x0012080401007387 */ /* 0x0003e20000100800 */
[----:B0-----:R-:W-:-:S04]  /*1e260*/  @P0 LOP3.LUT R5, R5, R4, RZ, 0x3c, !PT ;  /* 0x0000000405050212 */ /* 0x001fc800078e3cff */
[C---:B-1----:R-:W-:Y:S02]  /*1e270*/  @P0 LOP3.LUT R4, R5.reuse, R4, RZ, 0x3c, !PT ;  /* 0x0000000405040212 */ /* 0x042fe400078e3cff */
[----:B---3--:R-:W-:Y:S02]  /*1e280*/  PRMT R73, RZ, 0x7610, R73 ;  /* 0x00007610ff497816 */ /* 0x008fe40000000049 */
[----:B------:R-:W-:-:S05]  /*1e290*/  @P0 LOP3.LUT R5, R5, R4, RZ, 0x3c, !PT ;  /* 0x0000000405050212 */ /* 0x000fca00078e3cff */
[----:B------:R0:W3:Y:S01]  /*1e2a0*/  @P0 LDG.E.U8 R73, desc[UR20][R4.64] ;  /* 0x0000001404490981 */ /* 0x0000e2000c1e1100 */
[----:B------:R-:W-:Y:S01]  /*1e2b0*/  @!P6 IMAD.IADD R92, R92, 0x1, -R15 ;  /* 0x000000015c5ce824 */ /* 0x000fe200078e0a0f */
[----:B------:R-:W-:-:S04]  /*1e2c0*/  SEL R3, R14, R3, !P1 ;  /* 0x000000030e037207 */ /* 0x000fc80004800000 */
[----:B------:R-:W-:Y:S01]  /*1e2d0*/  ISETP.GT.U32.AND P6, PT, R15, R92, PT ;  /* 0x0000005c0f00720c */ /* 0x000fe20003fc4070 */
[----:B------:R-:W-:Y:S01]  /*1e2e0*/  IMAD R6, R3, UR5, RZ ;  /* 0x0000000503067c24 */ /* 0x000fe2000f8e02ff */
[----:B----4-:R-:W-:Y:S01]  /*1e2f0*/  PRMT R0, RZ, 0x7610, R0 ;  /* 0x00007610ff007816 */ /* 0x010fe20000000000 */
[----:B------:R-:W1:Y:S03]  /*1e300*/  LDCU UR5, c[0x0][0x3b0] ;  /* 0x00007600ff0577ac */ /* 0x000e660008000800 */
[----:B0-----:R-:W-:-:S07]  /*1e310*/  SHF.R.S32.HI R4, RZ, 0x1f, R6 ;  /* 0x0000001fff047819 */ /* 0x001fce0000011406 */
[----:B------:R-:W-:Y:S01]  /*1e320*/  @!P6 IMAD.IADD R92, R92, 0x1, -R15 ;  /* 0x000000015c5ce824 */ /* 0x000fe200078e0a0f */
[----:B------:R-:W-:-:S03]  /*1e330*/  IADD3 R5, P6, PT, R6, R13, RZ ;  /* 0x0000000d06057210 */ /* 0x000fc60007fde0ff */
[----:B------:R-:W-:Y:S02]  /*1e340*/  IMAD.MOV.U32 R3, RZ, RZ, R92 ;  /* 0x000000ffff037224 */ /* 0x000fe400078e005c */
[----:B------:R-:W-:Y:S02]  /*1e350*/  IMAD.X R4, R4, 0x1, R12, P6 ;  /* 0x0000000104047824 */ /* 0x000fe400030e060c */
[----:B------:R-:W-:Y:S01]  /*1e360*/  @!P3 IMAD.MOV R3, RZ, RZ, -R3 ;  /* 0x000000ffff03b224 */ /* 0x000fe200078e0a03 */
[----:B------:R-:W-:Y:S01]  /*1e370*/  ISETP.GE.AND P3, PT, R2, RZ, PT ;  /* 0x000000ff0200720c */ /* 0x000fe20003f66270 */
[----:B---3--:R0:W-:Y:S04]  /*1e380*/  STL [R1+0x1b40], R73 ;  /* 0x001b404901007387 */ /* 0x0081e80000100800 */
[----:B0-----:R-:W3:Y:S04]  /*1e390*/  LDL.LU R73, [R1+0x29ec] ;  /* 0x0029ec0001497983 */ /* 0x001ee80000300800 */
[----:B------:R-:W4:Y:S04]  /*1e3a0*/  LDL.LU R92, [R1+0x1a4] ;  /* 0x0001a400015c7983 */ /* 0x000f280000300800 */
[----:B------:R0:W-:Y:S04]  /*1e3b0*/  STL [R1+0x1214], R5 ;  /* 0x0012140501007387 */ /* 0x0001e80000100800 */
[----:B------:R-:W2:Y:S01]  /*1e3c0*/  LDL R2, [R1+0x221c] ;  /* 0x00221c0001027983 */ /* 0x000ea20000100800 */
[----:B0-----:R-:W-:-:S03]  /*1e3d0*/  @P0 LOP3.LUT R5, R5, R4, RZ, 0x3c, !PT ;  /* 0x0000000405050212 */ /* 0x001fc600078e3cff */
[----:B------:R0:W-:Y:S02]  /*1e3e0*/  STL [R1+0x1210], R4 ;  /* 0x0012100401007387 */ /* 0x0001e40000100800 */
[----:B0-----:R-:W-:-:S04]  /*1e3f0*/  @P0 LOP3.LUT R4, R5, R4, RZ, 0x3c, !PT ;  /* 0x0000000405040212 */ /* 0x001fc800078e3cff */
[----:B------:R-:W-:-:S05]  /*1e400*/  @P0 LOP3.LUT R5, R5, R4, RZ, 0x3c, !PT ;  /* 0x0000000405050212 */ /* 0x000fca00078e3cff */
[----:B------:R-:W2:Y:S01]  /*1e410*/  @P0 LDG.E.U8 R0, desc[UR20][R4.64] ;  /* 0x0000001404000981 */ /* 0x000ea2000c1e1100 */
[C---:B------:R-:W-:Y:S02]  /*1e420*/  ISETP.GT.U32.AND P4, PT, R15.reuse, R16, PT ;  /* 0x000000100f00720c */ /* 0x040fe40003f84070 */
[----:B------:R-:W-:Y:S02]  /*1e430*/  ISETP.GT.U32.AND P5, PT, R15, R74, PT ;  /* 0x0000004a0f00720c */ /* 0x000fe40003fa4070 */
[----:B------:R-:W-:-:S09]  /*1e440*/  SEL R6, R14, R3, !P1 ;  /* 0x000000030e067207 */ /* 0x000fd20004800000 */
[--C-:B------:R-:W-:Y:S02]  /*1e450*/  @!P4 IMAD.IADD R16, R16, 0x1, -R15.reuse ;  /* 0x000000011010c824 */ /* 0x100fe400078e0a0f */
[----:B------:R-:W-:Y:S01]  /*1e460*/  @!P5 IMAD.IADD R74, R74, 0x1, -R15 ;  /* 0x000000014a4ad824 */ /* 0x000fe200078e0a0f */
[----:B--2---:R0:W-:Y:S04]  /*1e470*/  STL [R1+0x1b74], R0 ;  /* 0x001b740001007387 */ /* 0x0041e80000100800 */
[----:B0-----:R-:W2:Y:S01]  /*1e480*/  LDL.LU R0, [R1+0x29e8] ;  /* 0x0029e80001007983 */ /* 0x001ea20000300800 */
[----:B------:R-:W-:Y:S01]  /*1e490*/  ISETP.GT.U32.AND P4, PT, R15, R16, PT ;  /* 0x000000100f00720c */ /* 0x000fe20003f84070 */
[----:B------:R-:W-:Y:S02]  /*1e4a0*/  IMAD.MOV.U32 R3, RZ, RZ, R74 ;  /* 0x000000ffff037224 */ /* 0x000fe400078e004a */
[----:B------:R-:W-:Y:S01]  /*1e4b0*/  IMAD R6, R6, UR6, RZ ;  /* 0x0000000606067c24 */ /* 0x000fe2000f8e02ff */
[----:B------:R-:W-:Y:S01]  /*1e4c0*/  ISETP.GE.AND P5, PT, R93, RZ, PT ;  /* 0x000000ff5d00720c */ /* 0x000fe20003fa6270 */
[----:B------:R-:W-:Y:S01]  /*1e4d0*/  @!P3 IMAD.MOV R3, RZ, RZ, -R3 ;  /* 0x000000ffff03b224 */ /* 0x000fe200078e0a03 */
[----:B------:R-:W4:Y:S01]  /*1e4e0*/  LDL R74, [R1+0x21d4] ;  /* 0x0021d400014a7983 */ /* 0x000f220000100800 */
[----:B---3--:R-:W-:Y:S01]  /*1e4f0*/  PRMT R73, RZ, 0x7610, R73 ;  /* 0x00007610ff497816 */ /* 0x008fe20000000049 */
[----:B------:R-:W0:Y:S01]  /*1e500*/  LDCU UR6, c[0x0][0x3b0] ;  /* 0x00007600ff0677ac */ /* 0x000e220008000800 */
[----:B------:R-:W-:-:S02]  /*1e510*/  SHF.R.S32.HI R5, RZ, 0x1f, R6 ;  /* 0x0000001fff057819 */ /* 0x000fc40000011406 */
[----:B------:R-:W-:Y:S02]  /*1e520*/  SEL R4, R14, R3, !P1 ;  /* 0x000000030e047207 */ /* 0x000fe40004800000 */
[----:B------:R-:W-:Y:S01]  /*1e530*/  @!P4 IMAD.IADD R16, R16, 0x1, -R15 ;  /* 0x000000011010c824 */ /* 0x000fe200078e0a0f */
[----:B------:R-:W-:Y:S02]  /*1e540*/  IADD3 R93, P4, PT, R6, R13, RZ ;  /* 0x0000000d065d7210 */ /* 0x000fe40007f9e0ff */
[----:B-1----:R-:W-:Y:S01]  /*1e550*/  IMAD R6, R4, UR5, RZ ;  /* 0x0000000504067c24 */ /* 0x002fe2000f8e02ff */
[----:B--2---:R-:W-:Y:S02]  /*1e560*/  PRMT R0, RZ, 0x7610, R0 ;  /* 0x00007610ff007816 */ /* 0x004fe40000000000 */
[----:B------:R-:W-:Y:S02]  /*1e570*/  IMAD.X R5, R5, 0x1, R12, P4 ;  /* 0x0000000105057824 */ /* 0x000fe400020e060c */
[----:B------:R-:W-:Y:S01]  /*1e580*/  @P0 IMAD.MOV.U32 R4, RZ, RZ, R93 ;  /* 0x000000ffff040224 */ /* 0x000fe200078e005d */
[C---:B------:R-:W-:Y:S01]  /*1e590*/  ISETP.GT.U32.AND P3, PT, R15.reuse, R75, PT ;  /* 0x0000004b0f00720c */ /* 0x040fe20003f64070 */
[----:B------:R-:W-:Y:S01]  /*1e5a0*/  IMAD.MOV.U32 R3, RZ, RZ, R16 ;  /* 0x000000ffff037224 */ /* 0x000fe200078e0010 */
[----:B------:R1:W-:Y:S01]  /*1e5b0*/  STL [R1+0x121c], R93 ;  /* 0x00121c5d01007387 */ /* 0x0003e20000100800 */
[----:B------:R-:W-:Y:S01]  /*1e5c0*/  ISETP.GT.U32.AND P6, PT, R15, R77, PT ;  /* 0x0000004d0f00720c */ /* 0x000fe20003fc4070 */
[----:B------:R-:W2:Y:S02]  /*1e5d0*/  LDCU UR5, c[0x0][0x3b0] ;  /* 0x00007600ff0577ac */ /* 0x000ea40008000800 */
[----:B------:R3:W2:Y:S01]  /*1e5e0*/  @P0 LDG.E.U8 R0, desc[UR20][R4.64] ;  /* 0x0000001404000981 */ /* 0x0006a2000c1e1100 */
[----:B------:R-:W-:-:S03]  /*1e5f0*/  @!P5 IMAD.MOV R3, RZ, RZ, -R3 ;  /* 0x000000ffff03d224 */ /* 0x000fc600078e0a03 */
[----:B------:R0:W-:Y:S04]  /*1e600*/  STL [R1+0x1218], R5 ;  /* 0x0012180501007387 */ /* 0x0001e80000100800 */
[----:B------:R-:W4:Y:S01]  /*1e610*/  LDL.LU R16, [R1+0x1ac] ;  /* 0x0001ac0001107983 */ /* 0x000f220000300800 */
[----:B---3--:R-:W-:Y:S01]  /*1e620*/  SHF.R.S32.HI R4, RZ, 0x1f, R6 ;  /* 0x0000001fff047819 */ /* 0x008fe20000011406 */
[----:B------:R-:W-:Y:S02]  /*1e630*/  @!P3 IMAD.IADD R75, R75, 0x1, -R15 ;  /* 0x000000014b4bb824 */ /* 0x000fe400078e0a0f */
[----:B-1----:R-:W3:Y:S01]  /*1e640*/  LDL.LU R93, [R1+0x29e4] ;  /* 0x0029e400015d7983 */ /* 0x002ee20000300800 */
[----:B0-----:R-:W-:Y:S02]  /*1e650*/  IADD3 R5, P5, PT, R6, R13, RZ ;  /* 0x0000000d06057210 */ /* 0x001fe40007fbe0ff */
[----:B------:R-:W-:-:S03]  /*1e660*/  ISETP.GE.AND P3, PT, R2, RZ, PT ;  /* 0x000000ff0200720c */ /* 0x000fc60003f66270 */
[----:B------:R-:W-:Y:S01]  /*1e670*/  IMAD.X R4, R4, 0x1, R12, P5 ;  /* 0x0000000104047824 */ /* 0x000fe200028e060c */
[----:B--2---:R0:W-:Y:S04]  /*1e680*/  STL [R1+0x1b70], R0 ;  /* 0x001b700001007387 */ /* 0x0041e80000100800 */
[----:B0-----:R-:W2:Y:S04]  /*1e690*/  LDL R0, [R1+0x21ec] ;  /* 0x0021ec0001007983 */ /* 0x001ea80000100800 */
[----:B------:R-:W2:Y:S04]  /*1e6a0*/  LDL.LU R2, [R1+0x1b0] ;  /* 0x0001b00001027983 */ /* 0x000ea80000300800 */
[----:B------:R0:W-:Y:S04]  /*1e6b0*/  STL [R1+0x1224], R5 ;  /* 0x0012240501007387 */ /* 0x0001e80000100800 */
[----:B------:R1:W-:Y:S01]  /*1e6c0*/  STL [R1+0x1220], R4 ;  /* 0x0012200401007387 */ /* 0x0003e20000100800 */
[----:B0-----:R-:W-:-:S04]  /*1e6d0*/  @P0 LOP3.LUT R5, R5, R4, RZ, 0x3c, !PT ;  /* 0x0000000405050212 */ /* 0x001fc800078e3cff */
[----:B-1----:R-:W-:-:S04]  /*1e6e0*/  @P0 LOP3.LUT R4, R5, R4, RZ, 0x3c, !PT ;  /* 0x0000000405040212 */ /* 0x002fc800078e3cff */
[----:B------:R-:W-:-:S05]  /*1e6f0*/  @P0 LOP3.LUT R5, R5, R4, RZ, 0x3c, !PT ;  /* 0x0000000405050212 */ /* 0x000fca00078e3cff */
[----:B------:R0:W2:Y:S01]  /*1e700*/  @P0 LDG.E.U8 R73, desc[UR20][R4.64] ;  /* 0x0000001404490981 */ /* 0x0000a2000c1e1100 */
[----:B------:R-:W-:Y:S01]  /*1e710*/  @!P6 IMAD.IADD R77, R77, 0x1, -R15 ;  /* 0x000000014d4de824 */ /* 0x000fe200078e0a0f */
[----:B------:R-:W-:-:S04]  /*1e720*/  SEL R3, R14, R3, !P1 ;  /* 0x000000030e037207 */ /* 0x000fc80004800000 */
[----:B------:R-:W-:Y:S01]  /*1e730*/  ISETP.GT.U32.AND P6, PT, R15, R77, PT ;  /* 0x0000004d0f00720c */ /* 0x000fe20003fc4070 */
[----:B------:R-:W-:Y:S01]  /*1e740*/  IMAD R6, R3, UR6, RZ ;  /* 0x0000000603067c24 */ /* 0x000fe2000f8e02ff */
[----:B---3--:R-:W-:Y:S01]  /*1e750*/  PRMT R93, RZ, 0x7610, R93 ;  /* 0x00007610ff5d7816 */ /* 0x008fe2000000005d */
[----:B------:R-:W1:Y:S03]  /*1e760*/  LDCU UR6, c[0x0][0x3b0] ;  /* 0x00007600ff0677ac */ /* 0x000e660008000800 */
[----:B0-----:R-:W-:-:S07]  /*1e770*/  SHF.R.S32.HI R4, RZ, 0x1f, R6 ;  /* 0x0000001fff047819 */ /* 0x001fce0000011406 */
[----:B------:R-:W-:Y:S01]  /*1e780*/  @!P6 IMAD.IADD R77, R77, 0x1, -R15 ;  /* 0x000000014d4de824 */ /* 0x000fe200078e0a0f */
[----:B------:R-:W-:-:S03]  /*1e790*/  IADD3 R5, P6, PT, R6, R13, RZ ;  /* 0x0000000d06057210 */ /* 0x000fc60007fde0ff */
[----:B------:R-:W-:Y:S02]  /*1e7a0*/  IMAD.MOV.U32 R3, RZ, RZ, R77 ;  /* 0x000000ffff037224 */ /* 0x000fe400078e004d */
[----:B------:R-:W-:Y:S02]  /*1e7b0*/  IMAD.X R4, R4, 0x1, R12, P6 ;  /* 0x0000000104047824 */ /* 0x000fe400030e060c */
[----:B------:R-:W-:Y:S01]  /*1e7c0*/  @!P3 IMAD.MOV R3, RZ, RZ, -R3 ;  /* 0x000000ffff03b224 */ /* 0x000fe200078e0a03 */
[----:B----4-:R-:W-:Y:S01]  /*1e7d0*/  ISETP.GE.AND P3, PT, R74, RZ, PT ;  /* 0x000000ff4a00720c */ /* 0x010fe20003f66270 */
[----:B--2---:R0:W-:Y:S04]  /*1e7e0*/  STL [R1+0x1b6c], R73 ;  /* 0x001b6c4901007387 */ /* 0x0041e80000100800 */
[----:B0-----:R-:W2:Y:S04]  /*1e7f0*/  LDL.LU R73, [R1+0x29e0] ;  /* 0x0029e00001497983 */ /* 0x001ea80000300800 */
[----:B------:R-:W3:Y:S04]  /*1e800*/  LDL.LU R77, [R1+0x1b8] ;  /* 0x0001b800014d7983 */ /* 0x000ee80000300800 */
[----:B------:R0:W-:Y:S04]  /*1e810*/  STL [R1+0x122c], R5 ;  /* 0x00122c0501007387 */ /* 0x0001e80000100800 */
[----:B------:R-:W4:Y:S01]  /*1e820*/  LDL R74, [R1+0x2204] ;  /* 0x00220400014a7983 */ /* 0x000f220000100800 */
        /* <DEDUP_REMOVED lines=17> */
[----:B------:R-:W3:Y:S01]  /*1e940*/  LDL R75, [R1+0x2218] ;  /* 0x00221800014b7983 */ /* 0x000ee20000100800 */
[----:B------:R-:W-:Y:S01]  /*1e950*/  PRMT R73, RZ, 0x7610, R73 ;  /* 0x00007610ff497816 */ /* 0x000fe20000000049 */
        /* <DEDUP_REMOVED lines=17> */
[----:B------:R-:W2:Y:S01]  /*1ea70*/  LDL.LU R92, [R1+0x1b4] ;  /* 0x0001b400015c7983 */ /* 0x000ea20000300800 */
[----:B0-----:R-:W-:Y:S01]  /*1ea80*/  SHF.R.S32.HI R4, RZ, 0x1f, R6 ;  /* 0x0000001fff047819 */ /* 0x001fe20000011406 */
[----:B------:R-:W-:Y:S02]  /*1ea90*/  @!P3 IMAD.IADD R2, R2, 0x1, -R15 ;  /* 0x000000010202b824 */ /* 0x000fe400078e0a0f */
[----:B-1----:R-:W2:Y:S01]  /*1eaa0*/  LDL.LU R0, [R1+0x29d8] ;  /* 0x0029d80001007983 */ /* 0x002ea20000300800 */
[----:B---3--:R-:W-:Y:S02]  /*1eab0*/  IADD3 R5, P5, PT, R6, R13, RZ ;  /* 0x0000000d06057210 */ /* 0x008fe40007fbe0ff */
[----:B----4-:R-:W-:-:S03]  /*1eac0*/  ISETP.GE.AND P3, PT, R74, RZ, PT ;  /* 0x000000ff4a00720c */ /* 0x010fc60003f66270 */
[----:B------:R-:W-:Y:S01]  /*1ead0*/  IMAD.X R4, R4, 0x1, R12, P5 ;  /* 0x0000000104047824 */ /* 0x000fe200028e060c */
[----:B--2---:R0:W-:Y:S04]  /*1eae0*/  STL [R1+0x1b64], R93 ;  /* 0x001b645d01007387 */ /* 0x0041e80000100800 */
[----:B0-----:R-:W2:Y:S04]  /*1eaf0*/  LDL R93, [R1+0x2230] ;  /* 0x00223000015d7983 */ /* 0x001ea80000100800 */
[----:B------:R-:W3:Y:S04]  /*1eb00*/  LDL.LU R74, [R1+0x1bc] ;  /* 0x0001bc00014a7983 */ /* 0x000ee80000300800 */
[----:B------:R0:W-:Y:S04]  /*1eb10*/  STL [R1+0x123c], R5 ;  /* 0x00123c0501007387 */ /* 0x0001e80000100800 */
[----:B------:R1:W-:Y:S01]  /*1eb20*/  STL [R1+0x1238], R4 ;  /* 0x0012380401007387 */ /* 0x0003e20000100800 */
[----:B0-----:R-:W-:-:S04]  /*1eb30*/  @P0 LOP3.LUT R5, R5, R4, RZ, 0x3c, !PT ;  /* 0x0000000405050212 */ /* 0x001fc800078e3cff */
[----:B-1----:R-:W-:-:S04]  /*1eb40*/  @P0 LOP3.LUT R4, R5, R4, RZ, 0x3c, !PT ;  /* 0x0000000405040212 */ /* 0x002fc800078e3cff */
[----:B------:R-:W-:-:S05]  /*1eb50*/  @P0 LOP3.LUT R5, R5, R4, RZ, 0x3c, !PT ;  /* 0x0000000405050212 */ /* 0x000fca00078e3cff */
[----:B------:R0:W4:Y:S01]  /*1eb60*/  @P0 LDG.E.U8 R73, desc[UR20][R4.64] ;  /* 0x0000001404490981 */ /* 0x000122000c1e1100 */
[----:B------:R-:W-:Y:S01]  /*1eb70*/  @!P6 IMAD.IADD R16, R16, 0x1, -R15 ;  /* 0x000000011010e824 */ /* 0x000fe200078e0a0f */
[----:B------:R-:W-:-:S04]  /*1eb80*/  SEL R3, R14, R3, !P1 ;  /* 0x000000030e037207 */ /* 0x000fc80004800000 */
[----:B------:R-:W-:Y:S01]  /*1eb90*/  ISETP.GT.U32.AND P6, PT, R15, R16, PT ;  /* 0x000000100f00720c */ /* 0x000fe20003fc4070 */
[----:B------:R-:W-:Y:S01]  /*1eba0*/  IMAD R6, R3, UR5, RZ ;  /* 0x0000000503067c24 */ /* 0x000fe2000f8e02ff */
[----:B------:R-:W-:Y:S01]  /*1ebb0*/  PRMT R0, RZ, 0x7610, R0 ;  /* 0x00007610ff007816 */ /* 0x000fe20000000000 */
        /* <DEDUP_REMOVED lines=8> */
[----:B----4-:R0:W-:Y:S04]  /*1ec40*/  STL [R1+0x1b5c], R73 ;  /* 0x001b5c4901007387 */ /* 0x0101e80000100800 */
[----:B0-----:R-:W4:Y:S04]  /*1ec50*/  LDL.LU R73, [R1+0x29d4] ;  /* 0x0029d40001497983 */ /* 0x001f280000300800 */
[----:B------:R-:W2:Y:S04]  /*1ec60*/  LDL.LU R16, [R1+0x1c0] ;  /* 0x0001c00001107983 */ /* 0x000ea80000300800 */
        /* <DEDUP_REMOVED lines=20> */
[----:B----4-:R-:W-:Y:S01]  /*1edb0*/  PRMT R73, RZ, 0x7610, R73 ;  /* 0x00007610ff497816 */ /* 0x010fe20000000049 */
        /* <DEDUP_REMOVED lines=9> */
[C---:B---3--:R-:W-:Y:S01]  /*1ee50*/  ISETP.GT.U32.AND P3, PT, R15.reuse, R74, PT ;  /* 0x0000004a0f00720c */ /* 0x048fe20003f64070 */
[----:B------:R-:W-:Y:S01]  /*1ee60*/  IMAD.MOV.U32 R3, RZ, RZ, R77 ;  /* 0x000000ffff037224 */ /* 0x000fe200078e004d */
[----:B------:R1:W-:Y:S01]  /*1ee70*/  STL [R1+0x124c], R93 ;  /* 0x00124c5d01007387 */ /* 0x0003e20000100800 */
[----:B------:R-:W-:Y:S01]  /*1ee80*/  ISETP.GT.U32.AND P6, PT, R15, R92, PT ;  /* 0x0000005c0f00720c */ /* 0x000fe20003fc4070 */
[----:B------:R-:W2:Y:S02]  /*1ee90*/  LDCU UR5, c[0x0][0x3b0] ;  /* 0x00007600ff0577ac */ /* 0x000ea40008000800 */
[----:B------:R3:W4:Y:S01]  /*1eea0*/  @P0 LDG.E.U8 R0, desc[UR20][R4.64] ;  /* 0x0000001404000981 */ /* 0x000722000c1e1100 */
[----:B------:R-:W-:-:S03]  /*1eeb0*/  @!P5 IMAD.MOV R3, RZ, RZ, -R3 ;  /* 0x000000ffff03d224 */ /* 0x000fc600078e0a03 */
[----:B------:R0:W-:Y:S04]  /*1eec0*/  STL [R1+0x1248], R5 ;  /* 0x0012480501007387 */ /* 0x0001e80000100800 */
[----:B------:R-:W2:Y:S01]  /*1eed0*/  LDL.LU R77, [R1+0x1c8] ;  /* 0x0001c800014d7983 */ /* 0x000ea20000300800 */
[----:B---3--:R-:W-:Y:S01]  /*1eee0*/  SHF.R.S32.HI R4, RZ, 0x1f, R6 ;  /* 0x0000001fff047819 */ /* 0x008fe20000011406 */
[----:B------:R-:W-:Y:S02]  /*1eef0*/  @!P3 IMAD.IADD R74, R74, 0x1, -R15 ;  /* 0x000000014a4ab824 */ /* 0x000fe400078e0a0f */
[----:B-1----:R-:W3:Y:S01]  /*1ef00*/  LDL.LU R93, [R1+0x29cc] ;  /* 0x0029cc00015d7983 */ /* 0x002ee20000300800 */
[----:B0-----:R-:W-:Y:S02]  /*1ef10*/  IADD3 R5, P5, PT, R6, R13, RZ ;  /* 0x0000000d06057210 */ /* 0x001fe40007fbe0ff */
[----:B------:R-:W-:-:S03]  /*1ef20*/  ISETP.GE.AND P3, PT, R75, RZ, PT ;  /* 0x000000ff4b00720c */ /* 0x000fc60003f66270 */
[----:B------:R-:W-:Y:S01]  /*1ef30*/  IMAD.X R4, R4, 0x1, R12, P5 ;  /* 0x0000000104047824 */ /* 0x000fe200028e060c */
[----:B----4-:R0:W-:Y:S04]  /*1ef40*/  STL [R1+0x19a4], R0 ;  /* 0x0019a40001007387 */ /* 0x0101e80000100800 */
[----:B0-----:R-:W4:Y:S04]  /*1ef50*/  LDL R0, [R1+0x2224] ;  /* 0x0022240001007983 */ /* 0x001f280000100800 */
        /* <DEDUP_REMOVED lines=20> */
[----:B--2---:R0:W-:Y:S04]  /*1f0a0*/  STL [R1+0x1b54], R73 ;  /* 0x001b544901007387 */ /* 0x0041e80000100800 */
[----:B0-----:R-:W2:Y:S04]  /*1f0b0*/  LDL.LU R73, [R1+0x29c8] ;  /* 0x0029c80001497983 */ /* 0x001ea80000300800 */
[----:B------:R-:W3:Y:S04]  /*1f0c0*/  LDL.LU R92, [R1+0x1c4] ;  /* 0x0001c400015c7983 */ /* 0x000ee80000300800 */
        /* <DEDUP_REMOVED lines=17> */
[----:B----4-:R-:W-:Y:S01]  /*1f1e0*/  ISETP.GE.AND P5, PT, R0, RZ, PT ;  /* 0x000000ff0000720c */ /* 0x010fe20003fa6270 */
[----:B------:R-:W-:Y:S01]  /*1f1f0*/  @!P3 IMAD.MOV R3, RZ, RZ, -R3 ;  /* 0x000000ffff03b224 */ /* 0x000fe200078e0a03 */
[----:B------:R-:W4:Y:S01]  /*1f200*/  LDL R74, [R1+0x2250] ;  /* 0x00225000014a7983 */ /* 0x000f220000100800 */
        /* <DEDUP_REMOVED lines=19> */
[----:B0-----:R-:W-:Y:S01]  /*1f340*/  SHF.R.S32.HI R4, RZ, 0x1f, R6 ;  /* 0x0000001fff047819 */ /* 0x001fe20000011406 */
[----:B------:R-:W-:Y:S02]  /*1f350*/  @!P3 IMAD.IADD R75, R75, 0x1, -R15 ;  /* 0x000000014b4bb824 */ /* 0x000fe400078e0a0f */
[----:B-1----:R-:W4:Y:S01]  /*1f360*/  LDL.LU R0, [R1+0x29c0] ;  /* 0x0029c00001007983 */ /* 0x002f220000300800 */
[----:B---3--:R-:W-:Y:S02]  /*1f370*/  IADD3 R5, P5, PT, R6, R13, RZ ;  /* 0x0000000d06057210 */ /* 0x008fe40007fbe0ff */
[----:B------:R-:W-:-:S03]  /*1f380*/  ISETP.GE.AND P3, PT, R2, RZ, PT ;  /* 0x000000ff0200720c */ /* 0x000fc60003f66270 */
        /* <DEDUP_REMOVED lines=1922> */
[----:B------:R0:W2:Y:S01]  /*26bb0*/  @P0 LDG.E.U8 R74, desc[UR20][R4.64] ;  /* 0x00000014044a0981 */ /* 0x0000a2000c1e1100 */
[C---:B------:R-:W-:Y:S02]  /*26bc0*/  ISETP.GT.U32.AND P4, PT, R15.reuse, R92, PT ;  /* 0x0000005c0f00720c */ /* 0x040fe40003f84070 */
[----:B------:R-:W-:Y:S02]  /*26bd0*/  ISETP.GT.U32.AND P5, PT, R15, R75, PT ;  /* 0x0000004b0f00720c */ /* 0x000fe40003fa4070 */
[----:B------:R-:W-:-:S09]  /*26be0*/  SEL R6, R14, R3, !P1 ;  /* 0x000000030e067207 */ /* 0x000fd20004800000 */
[----:B------:R-:W-:-:S05]  /*26bf0*/  @!P4 IMAD.IADD R92, R92, 0x1, -R15 ;  /* 0x000000015c5cc824 */ /* 0x000fca00078e0a0f */
[----:B------:R-:W-:Y:S01]  /*26c00*/  ISETP.GT.U32.AND P4, PT, R15, R92, PT ;  /* 0x0000005c0f00720c */ /* 0x000fe20003f84070 */
[----:B------:R-:W-:Y:S02]  /*26c10*/  @!P5 IMAD.IADD R75, R75, 0x1, -R15 ;  /* 0x000000014b4bd824 */ /* 0x000fe400078e0a0f */
[----:B------:R-:W-:Y:S01]  /*26c20*/  IMAD R6, R6, UR5, RZ ;  /* 0x0000000506067c24 */ /* 0x000fe2000f8e02ff */
[----:B----4-:R-:W-:Y:S01]  /*26c30*/  ISETP.GE.AND P5, PT, R2, RZ, PT ;  /* 0x000000ff0200720c */ /* 0x010fe20003fa6270 */
[----:B------:R-:W-:Y:S01]  /*26c40*/  IMAD.MOV.U32 R3, RZ, RZ, R75 ;  /* 0x000000ffff037224 */ /* 0x000fe200078e004b */
[----:B------:R-:W4:Y:S01]  /*26c50*/  LDL.LU R2, [R1+0x314] ;  /* 0x0003140001027983 */ /* 0x000f220000300800 */
[----:B------:R-:W-:Y:S01]  /*26c60*/  PRMT R72, RZ, 0x7610, R72 ;  /* 0x00007610ff487816 */ /* 0x000fe20000000048 */
[----:B------:R-:W1:Y:S01]  /*26c70*/  LDCU UR5, c[0x0][0x3b0] ;  /* 0x00007600ff0577ac */ /* 0x000e620008000800 */
[----:B------:R-:W-:Y:S01]  /*26c80*/  @!P3 IMAD.MOV R3, RZ, RZ, -R3 ;  /* 0x000000ffff03b224 */ /* 0x000fe200078e0a03 */
[----:B0-----:R-:W-:-:S03]  /*26c90*/  SHF.R.S32.HI R5, RZ, 0x1f, R6 ;  /* 0x0000001fff057819 */ /* 0x001fc60000011406 */
[----:B------:R-:W-:Y:S01]  /*26ca0*/  @!P4 IMAD.IADD R92, R92, 0x1, -R15 ;  /* 0x000000015c5cc824 */ /* 0x000fe200078e0a0f */
[----:B------:R-:W-:Y:S01]  /*26cb0*/  SEL R4, R14, R3, !P1 ;  /* 0x000000030e047207 */ /* 0x000fe20004800000 */
[----:B--2---:R0:W-:Y:S02]  /*26cc0*/  STL [R1+0x1a24], R74 ;  /* 0x001a244a01007387 */ /* 0x0041e40000100800 */
[----:B0-----:R-:W-:Y:S02]  /*26cd0*/  IADD3 R74, P4, PT, R6, R13, RZ ;  /* 0x0000000d064a7210 */ /* 0x001fe40007f9e0ff */
[----:B-1----:R-:W-:Y:S01]  /*26ce0*/  IMAD R6, R4, UR6, RZ ;  /* 0x0000000604067c24 */ /* 0x002fe2000f8e02ff */
[----:B------:R-:W-:Y:S01]  /*26cf0*/  ISETP.GT.U32.AND P3, PT, R15, R0, PT ;  /* 0x000000000f00720c */ /* 0x000fe20003f64070 */
[----:B------:R-:W-:Y:S01]  /*26d00*/  IMAD.MOV.U32 R3, RZ, RZ, R92 ;  /* 0x000000ffff037224 */ /* 0x000fe200078e005c */
[----:B------:R-:W-:Y:S01]  /*26d10*/  PRMT R70, RZ, 0x7610, R70 ;  /* 0x00007610ff467816 */ /* 0x000fe20000000046 */
[----:B------:R-:W-:Y:S01]  /*26d20*/  IMAD.X R75, R5, 0x1, R12, P4 ;  /* 0x00000001054b7824 */ /* 0x000fe200020e060c */
[----:B------:R0:W-:Y:S01]  /*26d30*/  STL [R1+0x1504], R74 ;  /* 0x0015044a01007387 */ /* 0x0001e20000100800 */
[----:B------:R-:W-:Y:S01]  /*26d40*/  @P0 IMAD.MOV.U32 R4, RZ, RZ, R74 ;  /* 0x000000ffff040224 */ /* 0x000fe200078e004a */
[----:B------:R-:W-:Y:S01]  /*26d50*/  ISETP.GT.U32.AND P6, PT, R15, R16, PT ;  /* 0x000000100f00720c */ /* 0x000fe20003fc4070 */
[----:B------:R-:W-:Y:S01]  /*26d60*/  @P0 IMAD.MOV.U32 R5, RZ, RZ, R75 ;  /* 0x000000ffff050224 */ /* 0x000fe200078e004b */
[----:B------:R-:W1:Y:S04]  /*26d70*/  LDCU UR6, c[0x0][0x3b0] ;  /* 0x00007600ff0677ac */ /* 0x000e680008000800 */
[----:B------:R2:W3:Y:S01]  /*26d80*/  @P0 LDG.E.U8 R72, desc[UR20][R4.64] ;  /* 0x0000001404480981 */ /* 0x0004e2000c1e1100 */
[----:B------:R-:W-:-:S03]  /*26d90*/  @!P5 IMAD.MOV R3, RZ, RZ, -R3 ;  /* 0x000000ffff03d224 */ /* 0x000fc600078e0a03 */
[----:B------:R1:W-:Y:S04]  /*26da0*/  STL [R1+0x1500], R75 ;  /* 0x0015004b01007387 */ /* 0x0003e80000100800 */
[----:B0-----:R-:W4:Y:S01]  /*26db0*/  LDL R74, [R1+0x2394] ;  /* 0x00239400014a7983 */ /* 0x001f220000100800 */
[----:B--2---:R-:W-:-:S03]  /*26dc0*/  SHF.R.S32.HI R4, RZ, 0x1f, R6 ;  /* 0x0000001fff047819 */ /* 0x004fc60000011406 */
[----:B-1----:R-:W2:Y:S01]  /*26dd0*/  LDL.LU R75, [R1+0x324] ;  /* 0x00032400014b7983 */ /* 0x002ea20000300800 */
[--C-:B------:R-:W-:Y:S01]  /*26de0*/  @!P3 IMAD.IADD R0, R0, 0x1, -R15.reuse ;  /* 0x000000010000b824 */ /* 0x100fe200078e0a0f */
[----:B------:R-:W-:Y:S02]  /*26df0*/  ISETP.GE.AND P3, PT, R93, RZ, PT ;  /* 0x000000ff5d00720c */ /* 0x000fe40003f66270 */
[----:B------:R-:W-:Y:S01]  /*26e00*/  SEL R3, R14, R3, !P1 ;  /* 0x000000030e037207 */ /* 0x000fe20004800000 */
[----:B------:R-:W-:Y:S01]  /*26e10*/  @!P6 IMAD.IADD R16, R16, 0x1, -R15 ;  /* 0x000000011010e824 */ /* 0x000fe200078e0a0f */
[----:B---3--:R0:W-:Y:S04]  /*26e20*/  STL [R1+0x1a20], R72 ;  /* 0x001a204801007387 */ /* 0x0081e80000100800 */
[----:B------:R-:W3:Y:S01]  /*26e30*/  LDL R93, [R1+0x239c] ;  /* 0x00239c00015d7983 */ /* 0x000ee20000100800 */
[----:B0-----:R-:W-:-:S05]  /*26e40*/  IADD3 R72, P5, PT, R6, R13, RZ ;  /* 0x0000000d06487210 */ /* 0x001fca0007fbe0ff */
[----:B------:R-:W-:Y:S01]  /*26e50*/  IMAD.X R4, R4, 0x1, R12, P5 ;  /* 0x0000000104047824 */ /* 0x000fe200028e060c */
[----:B------:R-:W-:Y:S01]  /*26e60*/  STL [R1+0x150c], R72 ;  /* 0x00150c4801007387 */ /* 0x000fe20000100800 */
[----:B------:R-:W-:Y:S01]  /*26e70*/  IMAD R6, R3, UR5, RZ ;  /* 0x0000000503067c24 */ /* 0x000fe2000f8e02ff */
[C---:B------:R-:W-:Y:S01]  /*26e80*/  ISETP.GT.U32.AND P6, PT, R15.reuse, R16, PT ;  /* 0x000000100f00720c */ /* 0x040fe20003fc4070 */
[----:B------:R-:W-:Y:S01]  /*26e90*/  @P0 IMAD.MOV.U32 R5, RZ, RZ, R4 ;  /* 0x000000ffff050224 */ /* 0x000fe200078e0004 */
[----:B------:R0:W-:Y:S01]  /*26ea0*/  STL [R1+0x1508], R4 ;  /* 0x0015080401007387 */ /* 0x0001e20000100800 */
[----:B------:R-:W-:Y:S01]  /*26eb0*/  ISETP.GT.U32.AND P4, PT, R15, R77, PT ;  /* 0x0000004d0f00720c */ /* 0x000fe20003f84070 */
[----:B------:R-:W1:Y:S02]  /*26ec0*/  LDCU UR5, c[0x0][0x3b0] ;  /* 0x00007600ff0577ac */ /* 0x000e640008000800 */
[----:B------:R-:W2:Y:S01]  /*26ed0*/  LDL.LU R92, [R1+0x328] ;  /* 0x00032800015c7983 */ /* 0x000ea20000300800 */
[----:B0-----:R-:W-:-:S05]  /*26ee0*/  @P0 IMAD.MOV.U32 R4, RZ, RZ, R72 ;  /* 0x000000ffff040224 */ /* 0x001fca00078e0048 */
[----:B------:R0:W2:Y:S02]  /*26ef0*/  @P0 LDG.E.U8 R70, desc[UR20][R4.64] ;  /* 0x0000001404460981 */ /* 0x0000a4000c1e1100 */
[----:B0-----:R-:W-:-:S04]  /*26f00*/  IADD3 R4, P5, PT, R6, R13, RZ ;  /* 0x0000000d06047210 */ /* 0x001fc80007fbe0ff */
[----:B------:R-:W-:-:S05]  /*26f10*/  LEA.HI.X.SX32 R5, R6, R12, 0x1, P5 ;  /* 0x0000000c06057211 */ /* 0x000fca00028f0eff */
[----:B------:R0:W2:Y:S01]  /*26f20*/  @P0 LDG.E.U8 R7, desc[UR20][R4.64] ;  /* 0x0000001404070981 */ /* 0x0000a2000c1e1100 */
[--C-:B------:R-:W-:Y:S02]  /*26f30*/  @!P6 IMAD.IADD R16, R16, 0x1, -R15.reuse ;  /* 0x000000011010e824 */ /* 0x100fe400078e0a0f */
[----:B------:R-:W-:Y:S02]  /*26f40*/  @!P4 IMAD.IADD R77, R77, 0x1, -R15 ;  /* 0x000000014d4dc824 */ /* 0x000fe400078e0a0f */
[----:B------:R-:W-:Y:S01]  /*26f50*/  IMAD.MOV.U32 R3, RZ, RZ, R16 ;  /* 0x000000ffff037224 */ /* 0x000fe200078e0010 */
[C---:B------:R-:W-:Y:S01]  /*26f60*/  ISETP.GT.U32.AND P4, PT, R15.reuse, R0, PT ;  /* 0x000000000f00720c */ /* 0x040fe20003f84070 */
[----:B------:R-:W2:Y:S01]  /*26f70*/  LDL R16, [R1+0x2350] ;  /* 0x0023500001107983 */ /* 0x000ea20000100800 */
[C---:B------:R-:W-:Y:S01]  /*26f80*/  ISETP.GT.U32.AND P6, PT, R15.reuse, R77, PT ;  /* 0x0000004d0f00720c */ /* 0x040fe20003fc4070 */
[----:B------:R-:W-:Y:S01]  /*26f90*/  @!P3 IMAD.MOV R3, RZ, RZ, -R3 ;  /* 0x000000ffff03b224 */ /* 0x000fe200078e0a03 */
[----:B----4-:R-:W-:-:S04]  /*26fa0*/  ISETP.GT.U32.AND P3, PT, R15, R2, PT ;  /* 0x000000020f00720c */ /* 0x010fc80003f64070 */
[----:B------:R-:W-:-:S05]  /*26fb0*/  SEL R3, R14, R3, !P1 ;  /* 0x000000030e037207 */ /* 0x000fca0004800000 */
[----:B------:R-:W-:Y:S02]  /*26fc0*/  IMAD R3, R3, UR6, RZ ;  /* 0x0000000603037c24 */ /* 0x000fe4000f8e02ff */
[--C-:B------:R-:W-:Y:S02]  /*26fd0*/  @!P4 IMAD.IADD R0, R0, 0x1, -R15.reuse ;  /* 0x000000010000c824 */ /* 0x100fe400078e0a0f */
[--C-:B------:R-:W-:Y:S01]  /*26fe0*/  @!P6 IMAD.IADD R77, R77, 0x1, -R15.reuse ;  /* 0x000000014d4de824 */ /* 0x100fe200078e0a0f */
[C---:B------:R-:W-:Y:S01]  /*26ff0*/  IADD3 R6, P6, PT, R3.reuse, R13, RZ ;  /* 0x0000000d03067210 */ /* 0x040fe20007fde0ff */
[----:B------:R0:W-:Y:S01]  /*27000*/  STL [R1+0xad0], R4 ;  /* 0x000ad00401007387 */ /* 0x0001e20000100800 */
[----:B------:R-:W-:Y:S01]  /*27010*/  @!P3 IMAD.IADD R2, R2, 0x1, -R15 ;  /* 0x000000010202b824 */ /* 0x000fe200078e0a0f */
[----:B------:R-:W-:Y:S01]  /*27020*/  ISETP.GE.AND P5, PT, R74, RZ, PT ;  /* 0x000000ff4a00720c */ /* 0x000fe20003fa6270 */
[----:B------:R-:W4:Y:S01]  /*27030*/  LDCU UR6, c[0x0][0x3b0] ;  /* 0x00007600ff0677ac */ /* 0x000f220008000800 */
[----:B------:R1:W-:Y:S01]  /*27040*/  STL [R1+0xacc], R5 ;  /* 0x000acc0501007387 */ /* 0x0003e20000100800 */
[----:B------:R-:W-:Y:S01]  /*27050*/  LEA.HI.X.SX32 R3, R3, R12, 0x1, P6 ;  /* 0x0000000c03037211 */ /* 0x000fe200030f0eff */
[----:B0-----:R-:W-:Y:S01]  /*27060*/  IMAD.MOV.U32 R4, RZ, RZ, R0 ;  /* 0x000000ffff047224 */ /* 0x001fe200078e0000 */
[----:B-1----:R-:W-:-:S02]  /*27070*/  PRMT R5, RZ, 0x7610, R5 ;  /* 0x00007610ff057816 */ /* 0x002fc40000000005 */
[----:B---3--:R-:W-:Y:S02]  /*27080*/  ISETP.GE.AND P3, PT, R93, RZ, PT ;  /* 0x000000ff5d00720c */ /* 0x008fe40003f66270 */
[----:B------:R-:W3:Y:S04]  /*27090*/  LDL R93, [R1+0x2358] ;  /* 0x00235800015d7983 */ /* 0x000ee80000100800 */
[----:B------:R-:W-:Y:S04]  /*270a0*/  STL [R1+0xac8], R6 ;  /* 0x000ac80601007387 */ /* 0x000fe80000100800 */
[----:B------:R-:W3:Y:S04]  /*270b0*/  LDL.LU R0, [R1+0x334] ;  /* 0x0003340001007983 */ /* 0x000ee80000300800 */
[----:B--2---:R-:W-:Y:S04]  /*270c0*/  STL [R1+0x6e4], R70 ;  /* 0x0006e44601007387 */ /* 0x004fe80000100800 */
[----:B------:R-:W-:Y:S04]  /*270d0*/  STL [R1+0xac4], R3 ;  /* 0x000ac40301007387 */ /* 0x000fe80000100800 */
[----:B------:R0:W-:Y:S02]  /*270e0*/  STL [R1+0x1a1c], R7 ;  /* 0x001a1c0701007387 */ /* 0x0001e40000100800 */
[----:B0-----:R-:W-:-:S05]  /*270f0*/  @P0 IMAD.MOV.U32 R7, RZ, RZ, R3 ;  /* 0x000000ffff070224 */ /* 0x001fca00078e0003 */
[----:B------:R-:W2:Y:S01]  /*27100*/  @P0 LDG.E.U8 R5, desc[UR20][R6.64] ;  /* 0x0000001406050981 */ /* 0x000ea2000c1e1100 */
[C---:B------:R-:W-:Y:S02]  /*27110*/  ISETP.GT.U32.AND P4, PT, R15.reuse, R75, PT ;  /* 0x0000004b0f00720c */ /* 0x040fe40003f84070 */
[----:B------:R-:W-:Y:S01]  /*27120*/  ISETP.GT.U32.AND P6, PT, R15, R2, PT ;  /* 0x000000020f00720c */ /* 0x000fe20003fc4070 */
[----:B------:R-:W-:Y:S02]  /*27130*/  @!P5 IMAD.MOV R4, RZ, RZ, -R4 ;  /* 0x000000ffff04d224 */ /* 0x000fe400078e0a04 */
[----:B------:R-:W-:Y:S02]  /*27140*/  IMAD.MOV.U32 R3, RZ, RZ, R77 ;  /* 0x000000ffff037224 */ /* 0x000fe400078e004d */
[----:B------:R-:W3:Y:S02]  /*27150*/  LDL R77, [R1+0x238c] ;  /* 0x00238c00014d7983 */ /* 0x000ee40000100800 */
[----:B------:R-:W-:-:S04]  /*27160*/  @!P3 IMAD.MOV R3, RZ, RZ, -R3 ;  /* 0x000000ffff03b224 */ /* 0x000fc800078e0a03 */
[--C-:B------:R-:W-:Y:S01]  /*27170*/  @!P4 IMAD.IADD R75, R75, 0x1, -R15.reuse ;  /* 0x000000014b4bc824 */ /* 0x100fe200078e0a0f */
[----:B------:R-:W-:Y:S02]  /*27180*/  ISETP.GE.AND P4, PT, R16, RZ, PT ;  /* 0x000000ff1000720c */ /* 0x000fe40003f86270 */
[----:B------:R-:W3:Y:S01]  /*27190*/  LDL.LU R16, [R1+0x338] ;  /* 0x0003380001107983 */ /* 0x000ee20000300800 */
[----:B------:R-:W-:Y:S01]  /*271a0*/  @!P6 IMAD.IADD R2, R2, 0x1, -R15 ;  /* 0x000000010202e824 */ /* 0x000fe200078e0a0f */
[----:B------:R-:W-:Y:S02]  /*271b0*/  PRMT R71, RZ, 0x7610, R71 ;  /* 0x00007610ff477816 */ /* 0x000fe40000000047 */
[----:B--2---:R0:W-:Y:S02]  /*271c0*/  STL [R1+0x1a18], R5 ;  /* 0x001a180501007387 */ /* 0x0041e40000100800 */
[C---:B0-----:R-:W-:Y:S02]  /*271d0*/  SEL R5, R14.reuse, R4, !P1 ;  /* 0x000000040e057207 */ /* 0x041fe40004800000 */
[----:B------:R-:W-:-:S03]  /*271e0*/  SEL R4, R14, R3, !P1 ;  /* 0x000000030e047207 */ /* 0x000fc60004800000 */
[----:B------:R-:W-:Y:S01]  /*271f0*/  IMAD R5, R5, UR13, RZ ;  /* 0x0000000d05057c24 */ /* 0x000fe2000f8e02ff */
[----:B------:R-:W-:Y:S01]  /*27200*/  ISETP.GT.U32.AND P3, PT, R15, R75, PT ;  /* 0x0000004b0f00720c */ /* 0x000fe20003f64070 */
[----:B------:R-:W-:Y:S01]  /*27210*/  IMAD.MOV.U32 R3, RZ, RZ, R2 ;  /* 0x000000ffff037224 */ /* 0x000fe200078e0002 */
[----:B------:R-:W-:Y:S01]  /*27220*/  PRMT R73, RZ, 0x7610, R73 ;  /* 0x00007610ff497816 */ /* 0x000fe20000000049 */
[----:B----4-:R-:W-:Y:S01]  /*27230*/  IMAD R4, R4, UR6, RZ ;  /* 0x0000000604047c24 */ /* 0x010fe2000f8e02ff */
[----:B------:R-:W-:Y:S01]  /*27240*/  SHF.R.S32.HI R6, RZ, 0x1f, R5 ;  /* 0x0000001fff067819 */ /* 0x000fe20000011405 */
[----:B------:R-:W-:Y:S01]  /*27250*/  @!P4 IMAD.MOV R3, RZ, RZ, -R3 ;  /* 0x000000ffff03c224 */ /* 0x000fe200078e0a03 */
[-C--:B------:R-:W-:Y:S01]  /*27260*/  IADD3 R5, P6, PT, R5, R13.reuse, RZ ;  /* 0x0000000d05057210 */ /* 0x080fe20007fde0ff */
[----:B------:R-:W2:Y:S01]  /*27270*/  LDL.LU R2, [R1+0x32c] ;  /* 0x00032c0001027983 */ /* 0x000ea20000300800 */
[----:B------:R-:W-:Y:S01]  /*27280*/  IADD3 R74, P4, PT, R4, R13, RZ ;  /* 0x0000000d044a7210 */ /* 0x000fe20007f9e0ff */
[----:B------:R-:W0:Y:S02]  /*27290*/  LDCU UR6, c[0x0][0x3b0] ;  /* 0x00007600ff0677ac */ /* 0x000e240008000800 */
[----:B------:R-:W-:Y:S01]  /*272a0*/  IMAD.X R70, R6, 0x1, R12, P6 ;  /* 0x0000000106467824 */ /* 0x000fe200030e060c */
[----:B------:R-:W-:Y:S01]  /*272b0*/  LEA.HI.X.SX32 R72, R4, R12, 0x1, P4 ;  /* 0x0000000c04487211 */ /* 0x000fe200020f0eff */
[----:B------:R1:W-:Y:S01]  /*272c0*/  STL [R1+0x1514], R5 ;  /* 0x0015140501007387 */ /* 0x0003e20000100800 */
[----:B------:R-:W-:Y:S01]  /*272d0*/  @P0 IMAD.MOV.U32 R4, RZ, RZ, R5 ;  /* 0x000000ffff040224 */ /* 0x000fe200078e0005 */
[----:B------:R-:W-:Y:S01]  /*272e0*/  ISETP.GT.U32.AND P5, PT, R15, R92, PT ;  /* 0x0000005c0f00720c */ /* 0x000fe20003fa4070 */
[----:B------:R-:W4:Y:S01]  /*272f0*/  LDCU UR13, c[0x0][0x3b0] ;  /* 0x00007600ff0d77ac */ /* 0x000f220008000800 */
[----:B-1----:R-:W-:-:S05]  /*27300*/  @P0 IMAD.MOV.U32 R5, RZ, RZ, R70 ;  /* 0x000000ffff050224 */ /* 0x002fca00078e0046 */
[----:B------:R1:W2:Y:S01]  /*27310*/  @P0 LDG.E.U8 R71, desc[UR20][R4.64] ;  /* 0x0000001404470981 */ /* 0x0002a2000c1e1100 */
[--C-:B------:R-:W-:Y:S01]  /*27320*/  @!P3 IMAD.IADD R75, R75, 0x1, -R15.reuse ;  /* 0x000000014b4bb824 */ /* 0x100fe200078e0a0f */
[----:B---3--:R-:W-:Y:S02]  /*27330*/  ISETP.GE.AND P3, PT, R93, RZ, PT ;  /* 0x000000ff5d00720c */ /* 0x008fe40003f66270 */
[----:B------:R-:W-:Y:S04]  /*27340*/  STL [R1+0xac0], R74 ;  /* 0x000ac04a01007387 */ /* 0x000fe80000100800 */
[----:B------:R-:W3:Y:S01]  /*27350*/  LDL R93, [R1+0x2398] ;  /* 0x00239800015d7983 */ /* 0x000ee20000100800 */
[----:B-1----:R-:W-:Y:S02]  /*27360*/  @P0 IMAD.MOV.U32 R4, RZ, RZ, R74 ;  /* 0x000000ffff040224 */ /* 0x002fe400078e004a */
[----:B------:R-:W-:Y:S01]  /*27370*/  @P0 IMAD.MOV.U32 R5, RZ, RZ, R72 ;  /* 0x000000ffff050224 */ /* 0x000fe200078e0048 */
[----:B------:R1:W-:Y:S04]  /*27380*/  STL [R1+0x1510], R70 ;  /* 0x0015104601007387 */ /* 0x0003e80000100800 */
[----:B------:R0:W3:Y:S04]  /*27390*/  @P0 LDG.E.U8 R73, desc[UR20][R4.64] ;  /* 0x0000001404490981 */ /* 0x0000e8000c1e1100 */
[----:B-1----:R-:W3:Y:S04]  /*273a0*/  LDL.LU R70, [R1+0x2874] ;  /* 0x0028740001467983 */ /* 0x002ee80000300800 */
[----:B------:R-:W-:Y:S01]  /*273b0*/  STL [R1+0xabc], R72 ;  /* 0x000abc4801007387 */ /* 0x000fe20000100800 */
[----:B------:R-:W-:-:S03]  /*273c0*/  @!P5 IMAD.IADD R92, R92, 0x1, -R15 ;  /* 0x000000015c5cd824 */ /* 0x000fc600078e0a0f */
[----:B--2---:R1:W-:Y:S04]  /*273d0*/  STL [R1+0x1a14], R71 ;  /* 0x001a144701007387 */ /* 0x0043e80000100800 */
[----:B-1----:R-:W2:Y:S04]  /*273e0*/  LDL.LU R71, [R1+0x2870] ;  /* 0x0028700001477983 */ /* 0x002ea80000300800 */
[----:B------:R-:W2:Y:S01]  /*273f0*/  LDL.LU R72, [R1+0x286c] ;  /* 0x00286c0001487983 */ /* 0x000ea20000300800 */
[----:B------:R-:W-:Y:S02]  /*27400*/  ISETP.GT.U32.AND P5, PT, R15, R92, PT ;  /* 0x0000005c0f00720c */ /* 0x000fe40003fa4070 */
[----:B------:R-:W-:Y:S01]  /*27410*/  SEL R6, R14, R3, !P1 ;  /* 0x000000030e067207 */ /* 0x000fe20004800000 */
[----:B------:R-:W-:Y:S01]  /*27420*/  IMAD.MOV.U32 R3, RZ, RZ, R75 ;  /* 0x000000ffff037224 */ /* 0x000fe200078e004b */
[----:B------:R-:W4:Y:S03]  /*27430*/  LDL.LU R74, [R1+0x2868] ;  /* 0x00286800014a7983 */ /* 0x000f260000300800 */
[----:B------:R-:W-:Y:S01]  /*27440*/  IMAD R6, R6, UR5, RZ ;  /* 0x0000000506067c24 */ /* 0x000fe2000f8e02ff */
[----:B------:R-:W-:Y:S01]  /*27450*/  ISETP.GE.AND P4, PT, R77, RZ, PT ;  /* 0x000000ff4d00720c */ /* 0x000fe20003f86270 */
[----:B------:R-:W-:Y:S01]  /*27460*/  @!P3 IMAD.MOV R3, RZ, RZ, -R3 ;  /* 0x000000ffff03b224 */ /* 0x000fe200078e0a03 */
[----:B------:R-:W4:Y:S01]  /*27470*/  LDL.LU R77, [R1+0x330] ;  /* 0x00033000014d7983 */ /* 0x000f220000300800 */
[----:B------:R-:W1:Y:S02]  /*27480*/  LDCU UR5, c[0x0][0x3b0] ;  /* 0x00007600ff0577ac */ /* 0x000e640008000800 */
[----:B------:R-:W-:Y:S01]  /*27490*/  @!P5 IMAD.IADD R92, R92, 0x1, -R15 ;  /* 0x000000015c5cd824 */ /* 0x000fe200078e0a0f */
[----:B0-----:R-:W-:-:S02]  /*274a0*/  IADD3 R5, P5, PT, R6, R13, RZ ;  /* 0x0000000d06057210 */ /* 0x001fc40007fbe0ff */
[----:B------:R-:W-:-:S03]  /*274b0*/  SEL R4, R14, R3, !P1 ;  /* 0x000000030e047207 */ /* 0x000fc60004800000 */
[----:B------:R-:W-:Y:S04]  /*274c0*/  STL [R1+0xab8], R5 ;  /* 0x000ab80501007387 */ /* 0x000fe80000100800 */
[----:B---3--:R0:W-:Y:S02]  /*274d0*/  STL [R1+0x1a10], R73 ;  /* 0x001a104901007387 */ /* 0x0081e40000100800 */
[----:B0-----:R-:W-:Y:S01]  /*274e0*/  LEA.HI.X.SX32 R73, R6, R12, 0x1, P5 ;  /* 0x0000000c06497211 */ /* 0x001fe200028f0eff */
[----:B------:R-:W-:Y:S01]  /*274f0*/  IMAD R6, R4, UR15, RZ ;  /* 0x0000000f04067c24 */ /* 0x000fe2000f8e02ff */
[----:B--2---:R-:W-:Y:S01]  /*27500*/  PRMT R72, RZ, 0x7610, R72 ;  /* 0x00007610ff487816 */ /* 0x004fe20000000048 */
[----:B------:R-:W-:Y:S01]  /*27510*/  @P0 IMAD.MOV.U32 R4, RZ, RZ, R5 ;  /* 0x000000ffff040224 */ /* 0x000fe200078e0005 */
[C---:B------:R-:W-:Y:S01]  /*27520*/  ISETP.GT.U32.AND P3, PT, R15.reuse, R16, PT ;  /* 0x000000100f00720c */ /* 0x040fe20003f64070 */
[----:B------:R-:W-:Y:S01]  /*27530*/  @P0 IMAD.MOV.U32 R5, RZ, RZ, R73 ;  /* 0x000000ffff050224 */ /* 0x000fe200078e0049 */
[----:B------:R0:W-:Y:S01]  /*27540*/  STL [R1+0xab4], R73 ;  /* 0x000ab44901007387 */ /* 0x0001e20000100800 */
[----:B------:R-:W-:Y:S01]  /*27550*/  IMAD.MOV.U32 R3, RZ, RZ, R92 ;  /* 0x000000ffff037224 */ /* 0x000fe200078e005c */
[----:B------:R-:W-:Y:S01]  /*27560*/  ISETP.GT.U32.AND P5, PT, R15, R2, PT ;  /* 0x000000020f00720c */ /* 0x000fe20003fa4070 */
[----:B------:R-:W2:Y:S01]  /*27570*/  LDCU UR15, c[0x0][0x3b0] ;  /* 0x00007600ff0f77ac */ /* 0x000ea20008000800 */
[----:B------:R3:W2:Y:S01]  /*27580*/  @P0 LDG.E.U8 R72, desc[UR20][R4.64] ;  /* 0x0000001404480981 */ /* 0x0006a2000c1e1100 */
[----:B------:R-:W-:-:S03]  /*27590*/  @!P4 IMAD.MOV R3, RZ, RZ, -R3 ;  /* 0x000000ffff03c224 */ /* 0x000fc600078e0a03 */
[----:B0-----:R-:W4:Y:S04]  /*275a0*/  LDL R73, [R1+0x23a8] ;  /* 0x0023a80001497983 */ /* 0x001f280000100800 */
[----:B------:R-:W4:Y:S01]  /*275b0*/  LDL.LU R75, [R1+0x33c] ;  /* 0x00033c00014b7983 */ /* 0x000f220000300800 */
[----:B---3--:R-:W-:Y:S01]  /*275c0*/  SHF.R.S32.HI R4, RZ, 0x1f, R6 ;  /* 0x0000001fff047819 */ /* 0x008fe20000011406 */
[--C-:B------:R-:W-:Y:S01]  /*275d0*/  @!P3 IMAD.IADD R16, R16, 0x1, -R15.reuse ;  /* 0x000000011010b824 */ /* 0x100fe200078e0a0f */
[----:B------:R-:W-:Y:S02]  /*275e0*/  ISETP.GE.AND P3, PT, R93, RZ, PT ;  /* 0x000000ff5d00720c */ /* 0x000fe40003f66270 */
[----:B------:R-:W-:Y:S02]  /*275f0*/  SEL R3, R14, R3, !P1 ;  /* 0x000000030e037207 */ /* 0x000fe40004800000 */
[----:B------:R-:W-:Y:S01]  /*27600*/  PRMT R70, RZ, 0x7610, R70 ;  /* 0x00007610ff467816 */ /* 0x000fe20000000046 */
[----:B------:R-:W-:Y:S01]  /*27610*/  @!P5 IMAD.IADD R2, R2, 0x1, -R15 ;  /* 0x000000010202d824 */ /* 0x000fe200078e0a0f */
[----:B------:R-:W-:-:S02]  /*27620*/  PRMT R7, RZ, 0x7610, R7 ;  /* 0x00007610ff077816 */ /* 0x000fc40000000007 */
[----:B------:R-:W-:Y:S01]  /*27630*/  ISETP.GT.U32.AND P6, PT, R15, R0, PT ;  /* 0x000000000f00720c */ /* 0x000fe20003fc4070 */
[----:B--2---:R0:W-:Y:S04]  /*27640*/  STL [R1+0x1a0c], R72 ;  /* 0x001a0c4801007387 */ /* 0x0041e80000100800 */
[----:B------:R-:W2:Y:S01]  /*27650*/  LDL R93, [R1+0x2370] ;  /* 0x00237000015d7983 */ /* 0x000ea20000100800 */
[----:B0-----:R-:W-:-:S05]  /*27660*/  IADD3 R72, P4, PT, R6, R13, RZ ;  /* 0x0000000d06487210 */ /* 0x001fca0007f9e0ff */
[----:B------:R-:W-:Y:S01]  /*27670*/  IMAD.X R4, R4, 0x1, R12, P4 ;  /* 0x0000000104047824 */ /* 0x000fe200020e060c */
[----:B------:R-:W-:Y:S01]  /*27680*/  STL [R1+0x151c], R72 ;  /* 0x00151c4801007387 */ /* 0x000fe20000100800 */
[----:B-1----:R-:W-:Y:S02]  /*27690*/  IMAD R6, R3, UR5, RZ ;  /* 0x0000000503067c24 */ /* 0x002fe4000f8e02ff */
[----:B------:R-:W-:Y:S01]  /*276a0*/  @!P6 IMAD.IADD R0, R0, 0x1, -R15 ;  /* 0x000000010000e824 */ /* 0x000fe200078e0a0f */
[----:B------:R0:W-:Y:S01]  /*276b0*/  STL [R1+0x1518], R4 ;  /* 0x0015180401007387 */ /* 0x0001e20000100800 */
[----:B------:R-:W-:Y:S01]  /*276c0*/  @P0 IMAD.MOV.U32 R5, RZ, RZ, R4 ;  /* 0x000000ffff050224 */ /* 0x000fe200078e0004 */
[C---:B------:R-:W-:Y:S01]  /*276d0*/  ISETP.GT.U32.AND P4, PT, R15.reuse, R16, PT ;  /* 0x000000100f00720c */ /* 0x040fe20003f84070 */
[----:B------:R-:W1:Y:S01]  /*276e0*/  LDCU UR5, c[0x0][0x3b0] ;  /* 0x00007600ff0577ac */ /* 0x000e620008000800 */
[----:B------:R-:W-:Y:S01]  /*276f0*/  ISETP.GT.U32.AND P6, PT, R15, R0, PT ;  /* 0x000000000f00720c */ /* 0x000fe20003fc4070 */
[----:B------:R-:W3:Y:S01]  /*27700*/  LDL.LU R92, [R1+0x340] ;  /* 0x00034000015c7983 */ /* 0x000ee20000300800 */
[----:B0-----:R-:W-:-:S05]  /*27710*/  @P0 IMAD.MOV.U32 R4, RZ, RZ, R72 ;  /* 0x000000ffff040224 */ /* 0x001fca00078e0048 */
[----:B------:R0:W3:Y:S02]  /*27720*/  @P0 LDG.E.U8 R70, desc[UR20][R4.64] ;  /* 0x0000001404460981 */ /* 0x0000e4000c1e1100 */
[----:B0-----:R-:W-:-:S04]  /*27730*/  IADD3 R4, P5, PT, R6, R13, RZ ;  /* 0x0000000d06047210 */ /* 0x001fc80007fbe0ff */
[----:B------:R-:W-:-:S05]  /*27740*/  LEA.HI.X.SX32 R5, R6, R12, 0x1, P5 ;  /* 0x0000000c06057211 */ /* 0x000fca00028f0eff */
[----:B------:R0:W3:Y:S01]  /*27750*/  @P0 LDG.E.U8 R7, desc[UR20][R4.64] ;  /* 0x0000001404070981 */ /* 0x0000e2000c1e1100 */
[----:B------:R-:W-:-:S04]  /*27760*/  @!P6 IMAD.IADD R0, R0, 0x1, -R15 ;  /* 0x000000010000e824 */ /* 0x000fc800078e0a0f */
[----:B------:R-:W-:Y:S01]  /*27770*/  IMAD.MOV.U32 R3, RZ, RZ, R0 ;  /* 0x000000ffff037224 */ /* 0x000fe200078e0000 */
[C---:B------:R-:W-:Y:S01]  /*27780*/  ISETP.GT.U32.AND P6, PT, R15.reuse, R2, PT ;  /* 0x000000020f00720c */ /* 0x040fe20003fc4070 */
[----:B------:R-:W-:Y:S01]  /*27790*/  @!P4 IMAD.IADD R16, R16, 0x1, -R15 ;  /* 0x000000011010c824 */ /* 0x000fe200078e0a0f */
[----:B------:R-:W3:Y:S01]  /*277a0*/  LDL R0, [R1+0x2380] ;  /* 0x0023800001007983 */ /* 0x000ee20000100800 */
[----:B------:R-:W-:Y:S01]  /*277b0*/  @!P3 IMAD.MOV R3, RZ, RZ, -R3 ;  /* 0x000000ffff03b224 */ /* 0x000fe200078e0a03 */
[----:B----4-:R-:W-:-:S04]  /*277c0*/  ISETP.GT.U32.AND P3, PT, R15, R77, PT ;  /* 0x0000004d0f00720c */ /* 0x010fc80003f64070 */
[----:B------:R-:W-:-:S05]  /*277d0*/  SEL R3, R14, R3, !P1 ;  /* 0x000000030e037207 */ /* 0x000fca0004800000 */
[----:B------:R-:W-:Y:S02]  /*277e0*/  IMAD R3, R3, UR6, RZ ;  /* 0x0000000603037c24 */ /* 0x000fe4000f8e02ff */
[--C-:B------:R-:W-:Y:S01]  /*277f0*/  @!P6 IMAD.IADD R2, R2, 0x1, -R15.reuse ;  /* 0x000000010202e824 */ /* 0x100fe200078e0a0f */
[----:B------:R0:W-:Y:S01]  /*27800*/  STL [R1+0xab0], R4 ;  /* 0x000ab00401007387 */ /* 0x0001e20000100800 */
[----:B------:R-:W-:Y:S01]  /*27810*/  @!P3 IMAD.IADD R77, R77, 0x1, -R15 ;  /* 0x000000014d4db824 */ /* 0x000fe200078e0a0f */
[C---:B------:R-:W-:Y:S01]  /*27820*/  IADD3 R6, P6, PT, R3.reuse, R13, RZ ;  /* 0x0000000d03067210 */ /* 0x040fe20007fde0ff */
[----:B------:R-:W4:Y:S01]  /*27830*/  LDCU UR6, c[0x0][0x3b0] ;  /* 0x00007600ff0677ac */ /* 0x000f220008000800 */
[----:B------:R1:W-:Y:S02]  /*27840*/  STL [R1+0xaac], R5 ;  /* 0x000aac0501007387 */ /* 0x0003e40000100800 */
[----:B------:R-:W-:Y:S01]  /*27850*/  LEA.HI.X.SX32 R3, R3, R12, 0x1, P6 ;  /* 0x0000000c03037211 */ /* 0x000fe200030f0eff */
[----:B0-----:R-:W-:Y:S01]  /*27860*/  IMAD.MOV.U32 R4, RZ, RZ, R16 ;  /* 0x000000ffff047224 */ /* 0x001fe200078e0010 */
[----:B-1----:R-:W-:-:S02]  /*27870*/  PRMT R5, RZ, 0x7610, R5 ;  /* 0x00007610ff057816 */ /* 0x002fc40000000005 */
[----:B--2---:R-:W-:Y:S02]  /*27880*/  ISETP.GE.AND P3, PT, R93, RZ, PT ;  /* 0x000000ff5d00720c */ /* 0x004fe40003f66270 */
[----:B------:R-:W2:Y:S04]  /*27890*/  LDL R93, [R1+0x2388] ;  /* 0x00238800015d7983 */ /* 0x000ea80000100800 */
[----:B------:R-:W-:Y:S04]  /*278a0*/  STL [R1+0xaa8], R6 ;  /* 0x000aa80601007387 */ /* 0x000fe80000100800 */
[----:B------:R-:W2:Y:S04]  /*278b0*/  LDL.LU R16, [R1+0x350] ;  /* 0x0003500001107983 */ /* 0x000ea80000300800 */
[----:B---3--:R-:W-:Y:S04]  /*278c0*/  STL [R1+0x1a08], R70 ;  /* 0x001a084601007387 */ /* 0x008fe80000100800 */
[----:B------:R-:W-:Y:S04]  /*278d0*/  STL [R1+0xaa4], R3 ;  /* 0x000aa40301007387 */ /* 0x000fe80000100800 */
[----:B------:R0:W-:Y:S02]  /*278e0*/  STL [R1+0x1a04], R7 ;  /* 0x001a040701007387 */ /* 0x0001e40000100800 */
[----:B0-----:R-:W-:-:S05]  /*278f0*/  @P0 IMAD.MOV.U32 R7, RZ, RZ, R3 ;  /* 0x000000ffff070224 */ /* 0x001fca00078e0003 */
[----:B------:R-:W3:Y:S01]  /*27900*/  @P0 LDG.E.U8 R5, desc[UR20][R6.64] ;  /* 0x0000001406050981 */ /* 0x000ee2000c1e1100 */
[----:B------:R-:W-:Y:S02]  /*27910*/  ISETP.GE.AND P5, PT, R73, RZ, PT ;  /* 0x000000ff4900720c */ /* 0x000fe40003fa6270 */
[C---:B------:R-:W-:Y:S02]  /*27920*/  ISETP.GT.U32.AND P4, PT, R15.reuse, R75, PT ;  /* 0x0000004b0f00720c */ /* 0x040fe40003f84070 */
[----:B------:R-:W-:Y:S01]  /*27930*/  ISETP.GT.U32.AND P6, PT, R15, R77, PT ;  /* 0x0000004d0f00720c */ /* 0x000fe20003fc4070 */
[----:B------:R-:W-:Y:S02]  /*27940*/  IMAD.MOV.U32 R3, RZ, RZ, R2 ;  /* 0x000000ffff037224 */ /* 0x000fe400078e0002 */
[----:B------:R-:W2:Y:S02]  /*27950*/  LDL R2, [R1+0x23a0] ;  /* 0x0023a00001027983 */ /* 0x000ea40000100800 */
[----:B------:R-:W-:-:S04]  /*27960*/  @!P3 IMAD.MOV R3, RZ, RZ, -R3 ;  /* 0x000000ffff03b224 */ /* 0x000fc800078e0a03 */
[----:B------:R-:W-:Y:S02]  /*27970*/  @!P5 IMAD.MOV R4, RZ, RZ, -R4 ;  /* 0x000000ffff04d224 */ /* 0x000fe400078e0a04 */
[--C-:B------:R-:W-:Y:S01]  /*27980*/  @!P4 IMAD.IADD R75, R75, 0x1, -R15.reuse ;  /* 0x000000014b4bc824 */ /* 0x100fe200078e0a0f */
[----:B------:R-:W-:Y:S02]  /*27990*/  ISETP.GE.AND P4, PT, R0, RZ, PT ;  /* 0x000000ff0000720c */ /* 0x000fe40003f86270 */
[----:B------:R-:W2:Y:S01]  /*279a0*/  LDL.LU R0, [R1+0x344] ;  /* 0x0003440001007983 */ /* 0x000ea20000300800 */
[----:B------:R-:W-:Y:S01]  /*279b0*/  @!P6 IMAD.IADD R77, R77, 0x1, -R15 ;  /* 0x000000014d4de824 */ /* 0x000fe200078e0a0f */
[----:B------:R-:W-:Y:S02]  /*279c0*/  PRMT R71, RZ, 0x7610, R71 ;  /* 0x00007610ff477816 */ /* 0x000fe40000000047 */
[----:B---3--:R0:W-:Y:S02]  /*279d0*/  STL [R1+0x6e0], R5 ;  /* 0x0006e00501007387 */ /* 0x0081e40000100800 */
[----:B0-----:R-:W-:-:S02]  /*279e0*/  SEL R5, R14, R4, !P1 ;  /* 0x000000040e057207 */ /* 0x001fc40004800000 */
        /* <DEDUP_REMOVED lines=9> */
[----:B------:R-:W3:Y:S01]  /*27a80*/  LDL.LU R77, [R1+0x348] ;  /* 0x00034800014d7983 */ /* 0x000ee20000300800 */
        /* <DEDUP_REMOVED lines=9> */
[----:B------:R1:W3:Y:S01]  /*27b20*/  @P0 LDG.E.U8 R71, desc[UR20][R4.64] ;  /* 0x0000001404470981 */ /* 0x0002e2000c1e1100 */
[----:B------:R-:W-:Y:S01]  /*27b30*/  @!P3 IMAD.IADD R75, R75, 0x1, -R15 ;  /* 0x000000014b4bb824 */ /* 0x000fe200078e0a0f */
[----:B--2---:R-:W-:Y:S02]  /*27b40*/  ISETP.GE.AND P3, PT, R93, RZ, PT ;  /* 0x000000ff5d00720c */ /* 0x004fe40003f66270 */
[----:B------:R-:W-:Y:S04]  /*27b50*/  STL [R1+0xaa0], R73 ;  /* 0x000aa04901007387 */ /* 0x000fe80000100800 */
[----:B------:R-:W2:Y:S01]  /*27b60*/  LDL R93, [R1+0x23b0] ;  /* 0x0023b000015d7983 */ /* 0x000ea20000100800 */
[----:B-1----:R-:W-:Y:S02]  /*27b70*/  @P0 IMAD.MOV.U32 R4, RZ, RZ, R73 ;  /* 0x000000ffff040224 */ /* 0x002fe400078e0049 */
[----:B------:R-:W-:Y:S01]  /*27b80*/  @P0 IMAD.MOV.U32 R5, RZ, RZ, R72 ;  /* 0x000000ffff050224 */ /* 0x000fe200078e0048 */
[----:B------:R1:W-:Y:S04]  /*27b90*/  STL [R1+0x1520], R70 ;  /* 0x0015204601007387 */ /* 0x0003e80000100800 */
[----:B------:R0:W2:Y:S04]  /*27ba0*/  @P0 LDG.E.U8 R74, desc[UR20][R4.64] ;  /* 0x00000014044a0981 */ /* 0x0000a8000c1e1100 */
[----:B-1----:R-:W2:Y:S04]  /*27bb0*/  LDL.LU R70, [R1+0x2864] ;  /* 0x0028640001467983 */ /* 0x002ea80000300800 */
[----:B------:R-:W-:Y:S04]  /*27bc0*/  STL [R1+0xa9c], R72 ;  /* 0x000a9c4801007387 */ /* 0x000fe80000100800 */
[----:B---3--:R1:W-:Y:S04]  /*27bd0*/  STL [R1+0x1a00], R71 ;  /* 0x001a004701007387 */ /* 0x0083e80000100800 */
[----:B-1----:R-:W3:Y:S04]  /*27be0*/  LDL.LU R71, [R1+0x2860] ;  /* 0x0028600001477983 */ /* 0x002ee80000300800 */
[----:B------:R-:W3:Y:S04]  /*27bf0*/  LDL.LU R72, [R1+0x285c] ;  /* 0x00285c0001487983 */ /* 0x000ee80000300800 */
[----:B------:R-:W3:Y:S01]  /*27c00*/  LDL.LU R73, [R1+0x2858] ;  /* 0x0028580001497983 */ /* 0x000ee20000300800 */
[----:B------:R-:W-:Y:S01]  /*27c10*/  @!P5 IMAD.IADD R92, R92, 0x1, -R15 ;  /* 0x000000015c5cd824 */ /* 0x000fe200078e0a0f */
[----:B------:R-:W-:-:S04]  /*27c20*/  SEL R6, R14, R3, !P1 ;  /* 0x000000030e067207 */ /* 0x000fc80004800000 */
[----:B------:R-:W-:Y:S01]  /*27c30*/  ISETP.GT.U32.AND P5, PT, R15, R92, PT ;  /* 0x0000005c0f00720c */ /* 0x000fe20003fa4070 */
[----:B------:R-:W-:Y:S01]  /*27c40*/  IMAD R6, R6, UR5, RZ ;  /* 0x0000000506067c24 */ /* 0x000fe2000f8e02ff */
[----:B------:R-:W-:Y:S01]  /*27c50*/  ISETP.GE.AND P4, PT, R2, RZ, PT ;  /* 0x000000ff0200720c */ /* 0x000fe20003f86270 */
[----:B------:R-:W-:Y:S01]  /*27c60*/  IMAD.MOV.U32 R3, RZ, RZ, R75 ;  /* 0x000000ffff037224 */ /* 0x000fe200078e004b */
[----:B------:R-:W4:Y:S01]  /*27c70*/  LDL.LU R2, [R1+0x34c] ;  /* 0x00034c0001027983 */ /* 0x000f220000300800 */
[----:B------:R-:W1:Y:S02]  /*27c80*/  LDCU UR5, c[0x0][0x3b0] ;  /* 0x00007600ff0577ac */ /* 0x000e640008000800 */
[----:B------:R-:W-:-:S06]  /*27c90*/  @!P3 IMAD.MOV R3, RZ, RZ, -R3 ;  /* 0x000000ffff03b224 */ /* 0x000fcc00078e0a03 */
[----:B------:R-:W-:Y:S01]  /*27ca0*/  @!P5 IMAD.IADD R92, R92, 0x1, -R15 ;  /* 0x000000015c5cd824 */ /* 0x000fe200078e0a0f */
[----:B0-----:R-:W-:Y:S02]  /*27cb0*/  IADD3 R5, P5, PT, R6, R13, RZ ;  /* 0x0000000d06057210 */ /* 0x001fe40007fbe0ff */
[----:B------:R-:W-:-:S03]  /*27cc0*/  SEL R4, R14, R3, !P1 ;  /* 0x000000030e047207 */ /* 0x000fc60004800000 */
[----:B------:R-:W-:Y:S04]  /*27cd0*/  STL [R1+0xa98], R5 ;  /* 0x000a980501007387 */ /* 0x000fe80000100800 */
[----:B--2---:R0:W-:Y:S02]  /*27ce0*/  STL [R1+0x19fc], R74 ;  /* 0x0019fc4a01007387 */ /* 0x0041e40000100800 */
[----:B0-----:R-:W-:Y:S01]  /*27cf0*/  LEA.HI.X.SX32 R74, R6, R12, 0x1, P5 ;  /* 0x0000000c064a7211 */ /* 0x001fe200028f0eff */
[----:B------:R-:W-:Y:S01]  /*27d00*/  IMAD R6, R4, UR15, RZ ;  /* 0x0000000f04067c24 */ /* 0x000fe2000f8e02ff */
[----:B---3--:R-:W-:Y:S01]  /*27d10*/  PRMT R73, RZ, 0x7610, R73 ;  /* 0x00007610ff497816 */ /* 0x008fe20000000049 */
[----:B------:R-:W-:Y:S01]  /*27d20*/  @P0 IMAD.MOV.U32 R4, RZ, RZ, R5 ;  /* 0x000000ffff040224 */ /* 0x000fe200078e0005 */
[C---:B------:R-:W-:Y:S01]  /*27d30*/  ISETP.GT.U32.AND P3, PT, R15.reuse, R0, PT ;  /* 0x000000000f00720c */ /* 0x040fe20003f64070 */
[----:B------:R-:W-:Y:S01]  /*27d40*/  @P0 IMAD.MOV.U32 R5, RZ, RZ, R74 ;  /* 0x000000ffff050224 */ /* 0x000fe200078e004a */
[----:B------:R-:W-:Y:S01]  /*27d50*/  STL [R1+0xa94], R74 ;  /* 0x000a944a01007387 */ /* 0x000fe20000100800 */
[----:B------:R-:W-:Y:S01]  /*27d60*/  IMAD.MOV.U32 R3, RZ, RZ, R92 ;  /* 0x000000ffff037224 */ /* 0x000fe200078e005c */
[----:B------:R-:W-:Y:S01]  /*27d70*/  ISETP.GT.U32.AND P5, PT, R15, R77, PT ;  /* 0x0000004d0f00720c */ /* 0x000fe20003fa4070 */
[----:B------:R-:W0:Y:S01]  /*27d80*/  LDCU UR15, c[0x0][0x3b0] ;  /* 0x00007600ff0f77ac */ /* 0x000e220008000800 */
[----:B------:R2:W3:Y:S01]  /*27d90*/  @P0 LDG.E.U8 R73, desc[UR20][R4.64] ;  /* 0x0000001404490981 */ /* 0x0004e2000c1e1100 */
[----:B------:R-:W-:-:S03]  /*27da0*/  @!P4 IMAD.MOV R3, RZ, RZ, -R3 ;  /* 0x000000ffff03c224 */ /* 0x000fc600078e0a03 */
[----:B------:R-:W4:Y:S04]  /*27db0*/  LDL R75, [R1+0x237c] ;  /* 0x00237c00014b7983 */ /* 0x000f280000100800 */
[----:B------:R-:W4:Y:S01]  /*27dc0*/  LDL.LU R92, [R1+0x354] ;  /* 0x00035400015c7983 */ /* 0x000f220000300800 */
[----:B--2---:R-:W-:Y:S01]  /*27dd0*/  SHF.R.S32.HI R4, RZ, 0x1f, R6 ;  /* 0x0000001fff047819 */ /* 0x004fe20000011406 */
[----:B------:R-:W-:Y:S01]  /*27de0*/  @!P3 IMAD.IADD R0, R0, 0x1, -R15 ;  /* 0x000000010000b824 */ /* 0x000fe200078e0a0f */
[----:B------:R-:W-:Y:S02]  /*27df0*/  ISETP.GE.AND P3, PT, R93, RZ, PT ;  /* 0x000000ff5d00720c */ /* 0x000fe40003f66270 */
[----:B------:R-:W-:Y:S02]  /*27e00*/  SEL R3, R14, R3, !P1 ;  /* 0x000000030e037207 */ /* 0x000fe40004800000 */
[----:B------:R-:W-:Y:S01]  /*27e10*/  PRMT R71, RZ, 0x7610, R71 ;  /* 0x00007610ff477816 */ /* 0x000fe20000000047 */
[----:B------:R-:W-:Y:S01]  /*27e20*/  @!P5 IMAD.IADD R77, R77, 0x1, -R15 ;  /* 0x000000014d4dd824 */ /* 0x000fe200078e0a0f */
[----:B------:R-:W-:-:S02]  /*27e30*/  PRMT R7, RZ, 0x7610, R7 ;  /* 0x00007610ff077816 */ /* 0x000fc40000000007 */
[----:B------:R-:W-:Y:S01]  /*27e40*/  ISETP.GT.U32.AND P6, PT, R15, R16, PT ;  /* 0x000000100f00720c */ /* 0x000fe20003fc4070 */
[----:B---3--:R2:W-:Y:S04]  /*27e50*/  STL [R1+0x19f8], R73 ;  /* 0x0019f84901007387 */ /* 0x0085e80000100800 */
[----:B------:R-:W3:Y:S01]  /*27e60*/  LDL R93, [R1+0x2378] ;  /* 0x00237800015d7983 */ /* 0x000ee20000100800 */
[----:B--2---:R-:W-:-:S05]  /*27e70*/  IADD3 R73, P4, PT, R6, R13, RZ ;  /* 0x0000000d06497210 */ /* 0x004fca0007f9e0ff */
[----:B------:R-:W-:Y:S01]  /*27e80*/  IMAD.X R4, R4, 0x1, R12, P4 ;  /* 0x0000000104047824 */ /* 0x000fe200020e060c */
[----:B------:R-:W-:Y:S01]  /*27e90*/  STL [R1+0x152c], R73 ;  /* 0x00152c4901007387 */ /* 0x000fe20000100800 */
[----:B-1----:R-:W-:Y:S02]  /*27ea0*/  IMAD R6, R3, UR5, RZ ;  /* 0x0000000503067c24 */ /* 0x002fe4000f8e02ff */
[----:B------:R-:W-:Y:S01]  /*27eb0*/  @!P6 IMAD.IADD R16, R16, 0x1, -R15 ;  /* 0x000000011010e824 */ /* 0x000fe200078e0a0f */
[----:B------:R1:W-:Y:S01]  /*27ec0*/  STL [R1+0x1528], R4 ;  /* 0x0015280401007387 */ /* 0x0003e20000100800 */
[----:B------:R-:W-:Y:S01]  /*27ed0*/  @P0 IMAD.MOV.U32 R5, RZ, RZ, R4 ;  /* 0x000000ffff050224 */ /* 0x000fe200078e0004 */
[C---:B------:R-:W-:Y:S01]  /*27ee0*/  ISETP.GT.U32.AND P4, PT, R15.reuse, R0, PT ;  /* 0x000000000f00720c */ /* 0x040fe20003f84070 */
[----:B------:R-:W2:Y:S01]  /*27ef0*/  LDCU UR5, c[0x0][0x3b0] ;  /* 0x00007600ff0577ac */ /* 0x000ea20008000800 */
[----:B------:R-:W-:Y:S01]  /*27f00*/  ISETP.GT.U32.AND P6, PT, R15, R16, PT ;  /* 0x000000100f00720c */ /* 0x000fe20003fc4070 */
[----:B------:R-:W2:Y:S01]  /*27f10*/  LDL.LU R74, [R1+0x35c] ;  /* 0x00035c00014a7983 */ /* 0x000ea20000300800 */
[----:B-1----:R-:W-:-:S05]  /*27f20*/  @P0 IMAD.MOV.U32 R4, RZ, RZ, R73 ;  /* 0x000000ffff040224 */ /* 0x002fca00078e0049 */
[----:B------:R1:W2:Y:S02]  /*27f30*/  @P0 LDG.E.U8 R71, desc[UR20][R4.64] ;  /* 0x0000001404470981 */ /* 0x0002a4000c1e1100 */
[----:B-1----:R-:W-:-:S04]  /*27f40*/  IADD3 R4, P5, PT, R6, R13, RZ ;  /* 0x0000000d06047210 */ /* 0x002fc80007fbe0ff */
[----:B------:R-:W-:-:S05]  /*27f50*/  LEA.HI.X.SX32 R5, R6, R12, 0x1, P5 ;  /* 0x0000000c06057211 */ /* 0x000fca00028f0eff */
[----:B------:R1:W2:Y:S01]  /*27f60*/  @P0 LDG.E.U8 R7, desc[UR20][R4.64] ;  /* 0x0000001404070981 */ /* 0x0002a2000c1e1100 */
[----:B------:R-:W-:-:S04]  /*27f70*/  @!P6 IMAD.IADD R16, R16, 0x1, -R15 ;  /* 0x000000011010e824 */ /* 0x000fc800078e0a0f */
[----:B------:R-:W-:Y:S01]  /*27f80*/  IMAD.MOV.U32 R3, RZ, RZ, R16 ;  /* 0x000000ffff037224 */ /* 0x000fe200078e0010 */
[C---:B------:R-:W-:Y:S01]  /*27f90*/  ISETP.GT.U32.AND P6, PT, R15.reuse, R77, PT ;  /* 0x0000004d0f00720c */ /* 0x040fe20003fc4070 */
[----:B------:R-:W-:Y:S01]  /*27fa0*/  @!P4 IMAD.IADD R0, R0, 0x1, -R15 ;  /* 0x000000010000c824 */ /* 0x000fe200078e0a0f */
[----:B------:R-:W2:Y:S01]  /*27fb0*/  LDL R16, [R1+0x23a4] ;  /* 0x0023a40001107983 */ /* 0x000ea20000100800 */
        /* <DEDUP_REMOVED lines=11> */
[----:B-1----:R-:W-:Y:S01]  /*28070*/  IMAD.MOV.U32 R4, RZ, RZ, R0 ;  /* 0x000000ffff047224 */ /* 0x002fe200078e0000 */
[----:B0-----:R-:W-:-:S02]  /*28080*/  PRMT R5, RZ, 0x7610, R5 ;  /* 0x00007610ff057816 */ /* 0x001fc40000000005 */
        /* <DEDUP_REMOVED lines=9> */
[----:B------:R-:W-:Y:S02]  /*28120*/  ISETP.GE.AND P5, PT, R75, RZ, PT ;  /* 0x000000ff4b00720c */ /* 0x000fe40003fa6270 */
[C---:B------:R-:W-:Y:S02]  /*28130*/  ISETP.GT.U32.AND P4, PT, R15.reuse, R92, PT ;  /* 0x0000005c0f00720c */ /* 0x040fe40003f84070 */
[----:B------:R-:W-:Y:S01]  /*28140*/  ISETP.GT.U32.AND P6, PT, R15, R2, PT ;  /* 0x000000020f00720c */ /* 0x000fe20003fc4070 */
[----:B------:R-:W-:-:S04]  /*28150*/  IMAD.MOV.U32 R3, RZ, RZ, R77 ;  /* 0x000000ffff037224 */ /* 0x000fc800078e004d */
[----:B------:R-:W-:-:S04]  /*28160*/  @!P3 IMAD.MOV R3, RZ, RZ, -R3 ;  /* 0x000000ffff03b224 */ /* 0x000fc800078e0a03 */
[----:B------:R-:W-:Y:S02]  /*28170*/  @!P5 IMAD.MOV R4, RZ, RZ, -R4 ;  /* 0x000000ffff04d224 */ /* 0x000fe400078e0a04 */
[--C-:B------:R-:W-:Y:S01]  /*28180*/  @!P4 IMAD.IADD R92, R92, 0x1, -R15.reuse ;  /* 0x000000015c5cc824 */ /* 0x100fe200078e0a0f */
[----:B------:R-:W-:Y:S02]  /*28190*/  ISETP.GE.AND P4, PT, R16, RZ, PT ;  /* 0x000000ff1000720c */ /* 0x000fe40003f86270 */
[----:B------:R-:W3:Y:S04]  /*281a0*/  LDL R16, [R1+0x23c0] ;  /* 0x0023c00001107983 */ /* 0x000ee80000100800 */
[----:B------:R-:W3:Y:S01]  /*281b0*/  LDL.LU R77, [R1+0x360] ;  /* 0x00036000014d7983 */ /* 0x000ee20000300800 */
[----:B------:R-:W-:Y:S01]  /*281c0*/  @!P6 IMAD.IADD R2, R2, 0x1, -R15 ;  /* 0x000000010202e824 */ /* 0x000fe200078e0a0f */
[----:B------:R-:W-:-:S02]  /*281d0*/  PRMT R72, RZ, 0x7610, R72 ;  /* 0x00007610ff487816 */ /* 0x000fc40000000048 */
[----:B--2---:R0:W-:Y:S02]  /*281e0*/  STL [R1+0x19ec], R5 ;  /* 0x0019ec0501007387 */ /* 0x0041e40000100800 */
[C---:B0-----:R-:W-:Y:S02]  /*281f0*/  SEL R5, R14.reuse, R4, !P1 ;  /* 0x000000040e057207 */ /* 0x041fe40004800000 */
[----:B------:R-:W-:-:S03]  /*28200*/  SEL R4, R14, R3, !P1 ;  /* 0x000000030e047207 */ /* 0x000fc60004800000 */
[----:B------:R-:W-:Y:S01]  /*28210*/  IMAD R5, R5, UR13, RZ ;  /* 0x0000000d05057c24 */ /* 0x000fe2000f8e02ff */
[C---:B------:R-:W-:Y:S01]  /*28220*/  ISETP.GT.U32.AND P3, PT, R15.reuse, R92, PT ;  /* 0x0000005c0f00720c */ /* 0x040fe20003f64070 */
[----:B------:R-:W-:Y:S01]  /*28230*/  IMAD.MOV.U32 R3, RZ, RZ, R2 ;  /* 0x000000ffff037224 */ /* 0x000fe200078e0002 */
[----:B------:R-:W-:Y:S01]  /*28240*/  ISETP.GT.U32.AND P5, PT, R15, R74, PT ;  /* 0x0000004a0f00720c */ /* 0x000fe20003fa4070 */
        /* <DEDUP_REMOVED lines=11> */
[----:B------:R-:W-:Y:S01]  /*28300*/  PRMT R7, RZ, 0x7610, R7 ;  /* 0x00007610ff077816 */ /* 0x000fe20000000007 */
[----:B------:R-:W4:Y:S01]  /*28310*/  LDCU UR13, c[0x0][0x3b0] ;  /* 0x00007600ff0d77ac */ /* 0x000f220008000800 */
[----:B-1----:R-:W-:-:S05]  /*28320*/  @P0 IMAD.MOV.U32 R5, RZ, RZ, R71 ;  /* 0x000000ffff050224 */ /* 0x002fca00078e0047 */
[----:B------:R1:W2:Y:S01]  /*28330*/  @P0 LDG.E.U8 R72, desc[UR20][R4.64] ;  /* 0x0000001404480981 */ /* 0x0002a2000c1e1100 */
[----:B------:R-:W-:Y:S01]  /*28340*/  @!P3 IMAD.IADD R92, R92, 0x1, -R15 ;  /* 0x000000015c5cb824 */ /* 0x000fe200078e0a0f */
[----:B---3--:R-:W-:Y:S02]  /*28350*/  ISETP.GE.AND P3, PT, R93, RZ, PT ;  /* 0x000000ff5d00720c */ /* 0x008fe40003f66270 */
[----:B------:R-:W-:Y:S04]  /*28360*/  STL [R1+0xa80], R75 ;  /* 0x000a804b01007387 */ /* 0x000fe80000100800 */
[----:B------:R-:W3:Y:S04]  /*28370*/  LDL R93, [R1+0x2390] ;  /* 0x00239000015d7983 */ /* 0x000ee80000100800 */
[----:B------:R0:W-:Y:S01]  /*28380*/  STL [R1+0x1530], R71 ;  /* 0x0015304701007387 */ /* 0x0001e20000100800 */
[----:B-1----:R-:W-:-:S02]  /*28390*/  @P0 IMAD.MOV.U32 R5, RZ, RZ, R73 ;  /* 0x000000ffff050224 */ /* 0x002fc400078e0049 */
[----:B------:R-:W-:Y:S02]  /*283a0*/  @P0 IMAD.MOV.U32 R4, RZ, RZ, R75 ;  /* 0x000000ffff040224 */ /* 0x000fe400078e004b */
[----:B------:R-:W-:Y:S01]  /*283b0*/  @!P5 IMAD.IADD R74, R74, 0x1, -R15 ;  /* 0x000000014a4ad824 */ /* 0x000fe200078e0a0f */
[----:B------:R-:W-:Y:S02]  /*283c0*/  SEL R6, R14, R3, !P1 ;  /* 0x000000030e067207 */ /* 0x000fe40004800000 */
[----:B------:R1:W3:Y:S04]  /*283d0*/  @P0 LDG.E.U8 R7, desc[UR20][R4.64] ;  /* 0x0000001404070981 */ /* 0x0002e8000c1e1100 */
[----:B0-----:R-:W3:Y:S04]  /*283e0*/  LDL.LU R71, [R1+0x2854] ;  /* 0x0028540001477983 */ /* 0x001ee80000300800 */
[----:B------:R-:W-:Y:S04]  /*283f0*/  STL [R1+0xa7c], R73 ;  /* 0x000a7c4901007387 */ /* 0x000fe80000100800 */
[----:B--2---:R0:W-:Y:S04]  /*28400*/  STL [R1+0x19e8], R72 ;  /* 0x0019e84801007387 */ /* 0x0041e80000100800 */
[----:B0-----:R-:W2:Y:S04]  /*28410*/  LDL.LU R72, [R1+0x2850] ;  /* 0x0028500001487983 */ /* 0x001ea80000300800 */
[----:B------:R-:W2:Y:S04]  /*28420*/  LDL.LU R73, [R1+0x284c] ;  /* 0x00284c0001497983 */ /* 0x000ea80000300800 */
[----:B------:R-:W2:Y:S01]  /*28430*/  LDL.LU R75, [R1+0x2848] ;  /* 0x00284800014b7983 */ /* 0x000ea20000300800 */
[----:B------:R-:W-:Y:S01]  /*28440*/  ISETP.GT.U32.AND P5, PT, R15, R74, PT ;  /* 0x0000004a0f00720c */ /* 0x000fe20003fa4070 */
[----:B------:R-:W-:-:S02]  /*28450*/  IMAD.MOV.U32 R3, RZ, RZ, R92 ;  /* 0x000000ffff037224 */ /* 0x000fc400078e005c */
[----:B------:R-:W-:Y:S01]  /*28460*/  IMAD R6, R6, UR5, RZ ;  /* 0x0000000506067c24 */ /* 0x000fe2000f8e02ff */
[----:B------:R-:W-:Y:S01]  /*28470*/  ISETP.GE.AND P4, PT, R16, RZ, PT ;  /* 0x000000ff1000720c */ /* 0x000fe20003f86270 */
[----:B------:R-:W-:Y:S01]  /*28480*/  @!P3 IMAD.MOV R3, RZ, RZ, -R3 ;  /* 0x000000ffff03b224 */ /* 0x000fe200078e0a03 */
[----:B------:R-:W3:Y:S01]  /*28490*/  LDL R16, [R1+0x23ac] ;  /* 0x0023ac0001107983 */ /* 0x000ee20000100800 */
[----:B------:R-:W-:Y:S01]  /*284a0*/  ISETP.GT.U32.AND P6, PT, R15, R0, PT ;  /* 0x000000000f00720c */ /* 0x000fe20003fc4070 */
[----:B------:R-:W0:Y:S02]  /*284b0*/  LDCU UR5, c[0x0][0x3b0] ;  /* 0x00007600ff0577ac */ /* 0x000e240008000800 */
[----:B-1----:R-:W-:-:S03]  /*284c0*/  SEL R4, R14, R3, !P1 ;  /* 0x000000030e047207 */ /* 0x002fc60004800000 */
[----:B------:R-:W-:Y:S01]  /*284d0*/  @!P5 IMAD.IADD R74, R74, 0x1, -R15 ;  /* 0x000000014a4ad824 */ /* 0x000fe200078e0a0f */
[----:B------:R-:W-:-:S04]  /*284e0*/  IADD3 R5, P5, PT, R6, R13, RZ ;  /* 0x0000000d06057210 */ /* 0x000fc80007fbe0ff */
[----:B------:R-:W-:Y:S01]  /*284f0*/  LEA.HI.X.SX32 R92, R6, R12, 0x1, P5 ;  /* 0x0000000c065c7211 */ /* 0x000fe200028f0eff */
[----:B------:R-:W-:Y:S01]  /*28500*/  IMAD R6, R4, UR15, RZ ;  /* 0x0000000f04067c24 */ /* 0x000fe2000f8e02ff */
[----:B------:R1:W-:Y:S01]  /*28510*/  STL [R1+0xa78], R5 ;  /* 0x000a780501007387 */ /* 0x0003e20000100800 */
[----:B------:R-:W-:Y:S01]  /*28520*/  @P0 IMAD.MOV.U32 R4, RZ, RZ, R5 ;  /* 0x000000ffff040224 */ /* 0x000fe200078e0005 */
[----:B--2---:R-:W-:Y:S01]  /*28530*/  PRMT R75, RZ, 0x7610, R75 ;  /* 0x00007610ff4b7816 */ /* 0x004fe2000000004b */
[----:B-1----:R-:W-:Y:S01]  /*28540*/  @P0 IMAD.MOV.U32 R5, RZ, RZ, R92 ;  /* 0x000000ffff050224 */ /* 0x002fe200078e005c */
[----:B------:R-:W-:Y:S01]  /*28550*/  ISETP.GT.U32.AND P3, PT, R15, R77, PT ;  /* 0x0000004d0f00720c */ /* 0x000fe20003f64070 */
[----:B------:R-:W-:Y:S01]  /*28560*/  IMAD.MOV.U32 R3, RZ, RZ, R74 ;  /* 0x000000ffff037224 */ /* 0x000fe200078e004a */
[----:B------:R-:W1:Y:S01]  /*28570*/  LDCU UR15, c[0x0][0x3b0] ;  /* 0x00007600ff0f77ac */ /* 0x000e620008000800 */
[----:B------:R-:W2:Y:S04]  /*28580*/  LDL.LU R74, [R1+0x2844] ;  /* 0x00284400014a7983 */ /* 0x000ea80000300800 */
[----:B------:R0:W2:Y:S01]  /*28590*/  @P0 LDG.E.U8 R75, desc[UR20][R4.64] ;  /* 0x00000014044b0981 */ /* 0x0000a2000c1e1100 */
[----:B------:R-:W-:-:S03]  /*285a0*/  @!P6 IMAD.IADD R0, R0, 0x1, -R15 ;  /* 0x000000010000e824 */ /* 0x000fc600078e0a0f */
[----:B------:R-:W-:Y:S01]  /*285b0*/  STL [R1+0xa74], R92 ;  /* 0x000a745c01007387 */ /* 0x000fe20000100800 */
[----:B0-----:R-:W-:Y:S02]  /*285c0*/  SHF.R.S32.HI R4, RZ, 0x1f, R6 ;  /* 0x0000001fff047819 */ /* 0x001fe40000011406 */
[----:B------:R-:W-:Y:S01]  /*285d0*/  IADD3 R5, P6, PT, R6, R13, RZ ;  /* 0x0000000d06057210 */ /* 0x000fe20007fde0ff */
[----:B---3--:R0:W-:Y:S04]  /*285e0*/  STL [R1+0x6dc], R7 ;  /* 0x0006dc0701007387 */ /* 0x0081e80000100800 */
[----:B------:R-:W-:Y:S02]  /*285f0*/  IMAD.X R4, R4, 0x1, R12, P6 ;  /* 0x0000000104047824 */ /* 0x000fe400030e060c */
[----:B------:R-:W-:Y:S01]  /*28600*/  @!P3 IMAD.IADD R77, R77, 0x1, -R15 ;  /* 0x000000014d4db824 */ /* 0x000fe200078e0a0f */
[----:B0-----:R-:W3:Y:S01]  /*28610*/  LDL.LU R7, [R1+0x36c] ;  /* 0x00036c0001077983 */ /* 0x001ee20000300800 */
[----:B------:R-:W-:-:S03]  /*28620*/  ISETP.GE.AND P3, PT, R93, RZ, PT ;  /* 0x000000ff5d00720c */ /* 0x000fc60003f66270 */
[----:B------:R-:W3:Y:S04]  /*28630*/  LDL R92, [R1+0x23b4] ;  /* 0x0023b400015c7983 */ /* 0x000ee80000100800 */
[----:B------:R0:W-:Y:S01]  /*28640*/  STL [R1+0x153c], R5 ;  /* 0x00153c0501007387 */ /* 0x0001e20000100800 */
[----:B------:R-:W-:Y:S01]  /*28650*/  @!P4 IMAD.MOV R3, RZ, RZ, -R3 ;  /* 0x000000ffff03c224 */ /* 0x000fe200078e0a03 */
[C---:B------:R-:W-:Y:S02]  /*28660*/  ISETP.GT.U32.AND P5, PT, R15.reuse, R0, PT ;  /* 0x000000000f00720c */ /* 0x040fe40003fa4070 */
[----:B------:R-:W-:Y:S02]  /*28670*/  ISETP.GT.U32.AND P4, PT, R15, R2, PT ;  /* 0x000000020f00720c */ /* 0x000fe40003f84070 */
[----:B0-----:R-:W-:-:S02]  /*28680*/  @P0 LOP3.LUT R5, R5, R4, RZ, 0x3c, !PT ;  /* 0x0000000405050212 */ /* 0x001fc400078e3cff */
[----:B------:R-:W-:Y:S02]  /*28690*/  PRMT R6, RZ, 0x7610, R6 ;  /* 0x00007610ff067816 */ /* 0x000fe40000000006 */
[----:B------:R-:W-:-:S05]  /*286a0*/  SEL R3, R14, R3, !P1 ;  /* 0x000000030e037207 */ /* 0x000fca0004800000 */
[--C-:B------:R-:W-:Y:S02]  /*286b0*/  @!P5 IMAD.IADD R0, R0, 0x1, -R15.reuse ;  /* 0x000000010000d824 */ /* 0x100fe400078e0a0f */
[----:B------:R-:W-:Y:S01]  /*286c0*/  @!P4 IMAD.IADD R2, R2, 0x1, -R15 ;  /* 0x000000010202c824 */ /* 0x000fe200078e0a0f */
[----:B------:R-:W-:Y:S01]  /*286d0*/  ISETP.GE.AND P6, PT, R16, RZ, PT ;  /* 0x000000ff1000720c */ /* 0x000fe20003fc6270 */
[----:B--2---:R0:W-:Y:S04]  /*286e0*/  STL [R1+0x19e4], R75 ;  /* 0x0019e44b01007387 */ /* 0x0041e80000100800 */
[----:B0-----:R-:W2:Y:S04]  /*286f0*/  LDL.LU R75, [R1+0x370] ;  /* 0x00037000014b7983 */ /* 0x001ea80000300800 */
[----:B------:R-:W2:Y:S04]  /*28700*/  LDL.LU R93, [R1+0x368] ;  /* 0x00036800015d7983 */ /* 0x000ea80000300800 */
[----:B------:R0:W-:Y:S02]  /*28710*/  STL [R1+0x1538], R4 ;  /* 0x0015380401007387 */ /* 0x0001e40000100800 */
[----:B0-----:R-:W-:-:S04]  /*28720*/  @P0 LOP3.LUT R4, R5, R4, RZ, 0x3c, !PT ;  /* 0x0000000405040212 */ /* 0x001fc800078e3cff */
[----:B------:R-:W-:-:S05]  /*28730*/  @P0 LOP3.LUT R5, R5, R4, RZ, 0x3c, !PT ;  /* 0x0000000405050212 */ /* 0x000fca00078e3cff */
[----:B------:R0:W2:Y:S02]  /*28740*/  @P0 LDG.E.U8 R6, desc[UR20][R4.64] ;  /* 0x0000001404060981 */ /* 0x0000a4000c1e1100 */
[----:B0-----:R-:W-:Y:S01]  /*28750*/  IMAD R4, R3, UR5, RZ ;  /* 0x0000000503047c24 */ /* 0x001fe2000f8e02ff */
[----:B------:R-:W-:Y:S01]  /*28760*/  PRMT R74, RZ, 0x7610, R74 ;  /* 0x00007610ff4a7816 */ /* 0x000fe2000000004a */
[----:B------:R-:W-:Y:S01]  /*28770*/  IMAD.MOV.U32 R3, RZ, RZ, R0 ;  /* 0x000000ffff037224 */ /* 0x000fe200078e0000 */
[----:B------:R-:W-:Y:S01]  /*28780*/  ISETP.GT.U32.AND P5, PT, R15, R77, PT ;  /* 0x0000004d0f00720c */ /* 0x000fe20003fa4070 */
[----:B------:R-:W4:Y:S01]  /*28790*/  LDL.LU R0, [R1+0x2840] ;  /* 0x0028400001007983 */ /* 0x000f220000300800 */
[C---:B------:R-:W-:Y:S01]  /*287a0*/  IADD3 R5, P4, PT, R4.reuse, R13, RZ ;  /* 0x0000000d04057210 */ /* 0x040fe20007f9e0ff */
[----:B------:R-:W0:Y:S02]  /*287b0*/  LDCU UR5, c[0x0][0x3b0] ;  /* 0x00007600ff0577ac */ /* 0x000e240008000800 */
[----:B------:R-:W4:Y:S01]  /*287c0*/  LDL R16, [R1+0x23bc] ;  /* 0x0023bc0001107983 */ /* 0x000f220000100800 */
[----:B------:R-:W-:-:S03]  /*287d0*/  LEA.HI.X.SX32 R4, R4, R12, 0x1, P4 ;  /* 0x0000000c04047211 */ /* 0x000fc600020f0eff */
[----:B------:R1:W-:Y:S04]  /*287e0*/  STL [R1+0xa70], R5 ;  /* 0x000a700501007387 */ /* 0x0003e80000100800 */
[----:B------:R0:W-:Y:S01]  /*287f0*/  STL [R1+0xa6c], R4 ;  /* 0x000a6c0401007387 */ /* 0x0001e20000100800 */
[----:B-1----:R-:W-:-:S04]  /*28800*/  @P0 LOP3.LUT R5, R5, R4, RZ, 0x3c, !PT ;  /* 0x0000000405050212 */ /* 0x002fc800078e3cff */
[----:B0-----:R-:W-:-:S04]  /*28810*/  @P0 LOP3.LUT R4, R5, R4, RZ, 0x3c, !PT ;  /* 0x0000000405040212 */ /* 0x001fc800078e3cff */
[----:B------:R-:W-:-:S05]  /*28820*/  @P0 LOP3.LUT R5, R5, R4, RZ, 0x3c, !PT ;  /* 0x0000000405050212 */ /* 0x000fca00078e3cff */
[----:B------:R0:W4:Y:S01]  /*28830*/  @P0 LDG.E.U8 R74, desc[UR20][R4.64] ;  /* 0x00000014044a0981 */ /* 0x000122000c1e1100 */
[----:B------:R-:W-:Y:S01]  /*28840*/  @!P3 IMAD.MOV R3, RZ, RZ, -R3 ;  /* 0x000000ffff03b224 */ /* 0x000fe200078e0a03 */
[----:B------:R-:W-:Y:S01]  /*28850*/  ISETP.GT.U32.AND P3, PT, R15, R2, PT ;  /* 0x000000020f00720c */ /* 0x000fe20003f64070 */
[----:B------:R-:W-:Y:S01]  /*28860*/  @!P5 IMAD.IADD R77, R77, 0x1, -R15 ;  /* 0x000000014d4dd824 */ /* 0x000fe200078e0a0f */
[----:B---3--:R-:W-:-:S11]  /*28870*/  ISETP.GE.AND P5, PT, R92, RZ, PT ;  /* 0x000000ff5c00720c */ /* 0x008fd60003fa6270 */
[----:B------:R-:W-:Y:S01]  /*28880*/  @!P3 IMAD.IADD R2, R2, 0x1, -R15 ;  /* 0x000000010202b824 */ /* 0x000fe200078e0a0f */
[----:B--2---:R1:W-:Y:S02]  /*28890*/  STL [R1+0x19e0], R6 ;  /* 0x0019e00601007387 */ /* 0x0043e40000100800 */
[----:B-1----:R-:W-:Y:S01]  /*288a0*/  SEL R6, R14, R3, !P1 ;  /* 0x000000030e067207 */ /* 0x002fe20004800000 */
[----:B------:R-:W-:-:S04]  /*288b0*/  IMAD.MOV.U32 R3, RZ, RZ, R77 ;  /* 0x000000ffff037224 */ /* 0x000fc800078e004d */
[----:B------:R-:W-:Y:S01]  /*288c0*/  IMAD R6, R6, UR6, RZ ;  /* 0x0000000606067c24 */ /* 0x000fe2000f8e02ff */
[----:B----4-:R-:W-:Y:S01]  /*288d0*/  PRMT R0, RZ, 0x7610, R0 ;  /* 0x00007610ff007816 */ /* 0x010fe20000000000 */
[----:B------:R-:W-:Y:S01]  /*288e0*/  @!P6 IMAD.MOV R3, RZ, RZ, -R3 ;  /* 0x000000ffff03e224 */ /* 0x000fe200078e0a03 */
[----:B------:R-:W-:Y:S01]  /*288f0*/  ISETP.GT.U32.AND P4, PT, R15, R7, PT ;  /* 0x000000070f00720c */ /* 0x000fe20003f84070 */
[----:B------:R-:W1:Y:S01]  /*28900*/  LDCU UR6, c[0x0][0x3b0] ;  /* 0x00007600ff0677ac */ /* 0x000e620008000800 */
[----:B0-----:R-:W-:Y:S02]  /*28910*/  IADD3 R5, P3, PT, R6, R13, RZ ;  /* 0x0000000d06057210 */ /* 0x001fe40007f7e0ff */
[----:B------:R-:W-:Y:S02]  /*28920*/  SEL R4, R14, R3, !P1 ;  /* 0x000000030e047207 */ /* 0x000fe40004800000 */
[----:B------:R-:W-:-:S03]  /*28930*/  LEA.HI.X.SX32 R92, R6, R12, 0x1, P3 ;  /* 0x0000000c065c7211 */ /* 0x000fc600018f0eff */
[----:B------:R-:W-:Y:S01]  /*28940*/  IMAD R6, R4, UR15, RZ ;  /* 0x0000000f04067c24 */ /* 0x000fe2000f8e02ff */
[----:B------:R0:W-:Y:S01]  /*28950*/  STL [R1+0x19dc], R74 ;  /* 0x0019dc4a01007387 */ /* 0x0001e20000100800 */
[----:B------:R-:W-:Y:S01]  /*28960*/  @P0 IMAD.MOV.U32 R4, RZ, RZ, R5 ;  /* 0x000000ffff040224 */ /* 0x000fe200078e0005 */
[----:B------:R-:W-:Y:S01]  /*28970*/  ISETP.GT.U32.AND P6, PT, R15, R75, PT ;  /* 0x0000004b0f00720c */ /* 0x000fe20003fc4070 */
[----:B------:R-:W-:Y:S01]  /*28980*/  IMAD.MOV.U32 R3, RZ, RZ, R2 ;  /* 0x000000ffff037224 */ /* 0x000fe200078e0002 */
[----:B------:R-:W2:Y:S01]  /*28990*/  LDCU UR15, c[0x0][0x3b0] ;  /* 0x00007600ff0f77ac */ /* 0x000ea20008000800 */
[----:B0-----:R-:W3:Y:S04]  /*289a0*/  LDL R74, [R1+0x23c4] ;  /* 0x0023c400014a7983 */ /* 0x001ee80000100800 */
[----:B------:R-:W4:Y:S04]  /*289b0*/  LDL.LU R77, [R1+0x37c] ;  /* 0x00037c00014d7983 */ /* 0x000f280000300800 */
[----:B------:R0:W-:Y:S04]  /*289c0*/  STL [R1+0xa68], R5 ;  /* 0x000a680501007387 */ /* 0x0001e80000100800 */
[----:B------:R-:W2:Y:S01]  /*289d0*/  LDL.LU R2, [R1+0x283c] ;  /* 0x00283c0001027983 */ /* 0x000ea20000300800 */
[----:B0-----:R-:W-:-:S05]  /*289e0*/  @P0 IMAD.MOV.U32 R5, RZ, RZ, R92 ;  /* 0x000000ffff050224 */ /* 0x001fca00078e005c */
[----:B------:R0:W2:Y:S04]  /*289f0*/  @P0 LDG.E.U8 R0, desc[UR20][R4.64] ;  /* 0x0000001404000981 */ /* 0x0000a8000c1e1100 */
[----:B------:R0:W-:Y:S04]  /*28a00*/  STL [R1+0xa64], R92 ;  /* 0x000a645c01007387 */ /* 0x0001e80000100800 */
[----:B0-----:R-:W3:Y:S01]  /*28a10*/  LDL.LU R92, [R1+0x374] ;  /* 0x00037400015c7983 */ /* 0x001ee20000300800 */
[----:B------:R-:W-:Y:S01]  /*28a20*/  @!P6 IMAD.IADD R75, R75, 0x1, -R15 ;  /* 0x000000014b4be824 */ /* 0x000fe200078e0a0f */
[----:B------:R-:W-:-:S02]  /*28a30*/  SHF.R.S32.HI R4, RZ, 0x1f, R6 ;  /* 0x0000001fff047819 */ /* 0x000fc40000011406 */
[----:B--2---:R0:W-:Y:S04]  /*28a40*/  STL [R1+0x19d8], R0 ;  /* 0x0019d80001007387 */ /* 0x0041e80000100800 */
[----:B0-----:R-:W2:Y:S01]  /*28a50*/  LDL.LU R0, [R1+0x2838] ;  /* 0x0028380001007983 */ /* 0x001ea20000300800 */
[----:B------:R-:W-:Y:S01]  /*28a60*/  IADD3 R5, P6, PT, R6, R13, RZ ;  /* 0x0000000d06057210 */ /* 0x000fe20007fde0ff */
[----:B------:R-:W-:Y:S01]  /*28a70*/  @!P5 IMAD.MOV R3, RZ, RZ, -R3 ;  /* 0x000000ffff03d224 */ /* 0x000fe200078e0a03 */
[----:B------:R-:W-:Y:S02]  /*28a80*/  ISETP.GE.AND P5, PT, R16, RZ, PT ;  /* 0x000000ff1000720c */ /* 0x000fe40003fa6270 */
[----:B------:R-:W3:Y:S01]  /*28a90*/  LDL.LU R16, [R1+0x378] ;  /* 0x0003780001107983 */ /* 0x000ee20000300800 */
[----:B------:R-:W-:-:S03]  /*28aa0*/  IMAD.X R4, R4, 0x1, R12, P6 ;  /* 0x0000000104047824 */ /* 0x000fc600030e060c */
[----:B------:R0:W-:Y:S04]  /*28ab0*/  STL [R1+0x1544], R5 ;  /* 0x0015440501007387 */ /* 0x0001e80000100800 */
[----:B------:R1:W-:Y:S01]  /*28ac0*/  STL [R1+0x1540], R4 ;  /* 0x0015400401007387 */ /* 0x0003e20000100800 */
[----:B0-----:R-:W-:-:S04]  /*28ad0*/  @P0 LOP3.LUT R5, R5, R4, RZ, 0x3c, !PT ;  /* 0x0000000405050212 */ /* 0x001fc800078e3cff */
[----:B-1----:R-:W-:-:S04]  /*28ae0*/  @P0 LOP3.LUT R4, R5, R4, RZ, 0x3c, !PT ;  /* 0x0000000405040212 */ /* 0x002fc800078e3cff */
[----:B------:R-:W-:Y:S01]  /*28af0*/  @P0 LOP3.LUT R5, R5, R4, RZ, 0x3c, !PT ;  /* 0x0000000405050212 */ /* 0x000fe200078e3cff */
[----:B------:R-:W-:Y:S01]  /*28b00*/  @!P4 IMAD.IADD R7, R7, 0x1, -R15 ;  /* 0x000000010707c824 */ /* 0x000fe200078e0a0f */
[----:B--2---:R-:W-:-:S06]  /*28b10*/  PRMT R0, RZ, 0x7610, R0 ;  /* 0x00007610ff007816 */ /* 0x004fcc0000000000 */
[----:B------:R-:W2:Y:S01]  /*28b20*/  @P0 LDG.E.U8 R0, desc[UR20][R4.64] ;  /* 0x0000001404000981 */ /* 0x000ea2000c1e1100 */
[C---:B------:R-:W-:Y:S02]  /*28b30*/  ISETP.GT.U32.AND P4, PT, R15.reuse, R93, PT ;  /* 0x0000005d0f00720c */ /* 0x040fe40003f84070 */
[----:B------:R-:W-:Y:S02]  /*28b40*/  ISETP.GT.U32.AND P3, PT, R15, R7, PT ;  /* 0x000000070f00720c */ /* 0x000fe40003f64070 */
[----:B------:R-:W-:-:S09]  /*28b50*/  SEL R6, R14, R3, !P1 ;  /* 0x000000030e067207 */ /* 0x000fd20004800000 */
[--C-:B------:R-:W-:Y:S01]  /*28b60*/  @!P4 IMAD.IADD R93, R93, 0x1, -R15.reuse ;  /* 0x000000015d5dc824 */ /* 0x100fe200078e0a0f */
[----:B------:R-:W-:Y:S01]  /*28b70*/  ISETP.GT.U32.AND P4, PT, R15, R75, PT ;  /* 0x0000004b0f00720c */ /* 0x000fe20003f84070 */
[----:B------:R-:W-:Y:S02]  /*28b80*/  @!P3 IMAD.IADD R7, R7, 0x1, -R15 ;  /* 0x000000010707b824 */ /* 0x000fe400078e0a0f */
[----:B------:R-:W-:Y:S01]  /*28b90*/  IMAD R6, R6, UR13, RZ ;  /* 0x0000000d06067c24 */ /* 0x000fe2000f8e02ff */
[----:B---3--:R-:W-:Y:S01]  /*28ba0*/  ISETP.GE.AND P3, PT, R74, RZ, PT ;  /* 0x000000ff4a00720c */ /* 0x008fe20003f66270 */
[----:B------:R-:W-:Y:S01]  /*28bb0*/  IMAD.MOV.U32 R3, RZ, RZ, R7 ;  /* 0x000000ffff037224 */ /* 0x000fe200078e0007 */
[----:B------:R-:W-:Y:S01]  /*28bc0*/  PRMT R2, RZ, 0x7610, R2 ;  /* 0x00007610ff027816 */ /* 0x000fe20000000002 */
[----:B------:R-:W0:Y:S06]  /*28bd0*/  LDCU UR13, c[0x0][0x3b0] ;  /* 0x00007600ff0d77ac */ /* 0x000e2c0008000800 */
[----:B------:R-:W-:Y:S01]  /*28be0*/  @!P4 IMAD.IADD R75, R75, 0x1, -R15 ;  /* 0x000000014b4bc824 */ /* 0x000fe200078e0a0f */
[----:B------:R-:W-:-:S04]  /*28bf0*/  IADD3 R7, P4, PT, R6, R13, RZ ;  /* 0x0000000d06077210 */ /* 0x000fc80007f9e0ff */
[----:B------:R-:W-:Y:S01]  /*28c00*/  LEA.HI.X.SX32 R74, R6, R12, 0x1, P4 ;  /* 0x0000000c064a7211 */ /* 0x000fe200020f0eff */
[----:B------:R-:W-:Y:S01]  /*28c10*/  @P0 IMAD.MOV.U32 R6, RZ, RZ, R7 ;  /* 0x000000ffff060224 */ /* 0x000fe200078e0007 */
[----:B--2---:R1:W-:Y:S04]  /*28c20*/  STL [R1+0x19d4], R0 ;  /* 0x0019d40001007387 */ /* 0x0043e80000100800 */
[----:B-1----:R-:W2:Y:S04]  /*28c30*/  LDL.LU R0, [R1+0x2834] ;  /* 0x0028340001007983 */ /* 0x002ea80000300800 */
[----:B------:R-:W3:Y:S04]  /*28c40*/  LDL R5, [R1+0x23cc] ;  /* 0x0023cc0001057983 */ /* 0x000ee80000100800 */
[----:B------:R1:W-:Y:S02]  /*28c50*/  STL [R1+0xa60], R7 ;  /* 0x000a600701007387 */ /* 0x0003e40000100800 */
[----:B-1----:R-:W-:-:S05]  /*28c60*/  @P0 IMAD.MOV.U32 R7, RZ, RZ, R74 ;  /* 0x000000ffff070224 */ /* 0x002fca00078e004a */
[----:B------:R1:W2:Y:S01]  /*28c70*/  @P0 LDG.E.U8 R2, desc[UR20][R6.64] ;  /* 0x0000001406020981 */ /* 0x0002a2000c1e1100 */
[----:B------:R-:W-:Y:S01]  /*28c80*/  @!P5 IMAD.MOV R3, RZ, RZ, -R3 ;  /* 0x000000ffff03d224 */ /* 0x000fe200078e0a03 */
[----:B----4-:R-:W-:-:S04]  /*28c90*/  ISETP.GT.U32.AND P5, PT, R15, R77, PT ;  /* 0x0000004d0f00720c */ /* 0x010fc80003fa4070 */
[----:B------:R-:W-:Y:S01]  /*28ca0*/  SEL R3, R14, R3, !P1 ;  /* 0x000000030e037207 */ /* 0x000fe20004800000 */
[----:B------:R-:W-:Y:S01]  /*28cb0*/  IMAD.MOV.U32 R4, RZ, RZ, R75 ;  /* 0x000000ffff047224 */ /* 0x000fe200078e004b */
[----:B------:R4:W-:Y:S03]  /*28cc0*/  STL [R1+0xa5c], R74 ;  /* 0x000a5c4a01007387 */ /* 0x0009e60000100800 */
[----:B------:R-:W-:-:S04]  /*28cd0*/  @!P3 IMAD.MOV R4, RZ, RZ, -R4 ;  /* 0x000000ffff04b224 */ /* 0x000fc800078e0a04 */
[----:B------:R-:W-:Y:S01]  /*28ce0*/  @!P5 IMAD.IADD R77, R77, 0x1, -R15 ;  /* 0x000000014d4dd824 */ /* 0x000fe200078e0a0f */
[----:B----4-:R-:W4:Y:S04]  /*28cf0*/  LDL R74, [R1+0x23c8] ;  /* 0x0023c800014a7983 */ /* 0x010f280000100800 */
[----:B------:R-:W4:Y:S01]  /*28d00*/  LDL.LU R7, [R1+0x388] ;  /* 0x0003880001077983 */ /* 0x000f220000300800 */
[----:B-1----:R-:W-:Y:S02]  /*28d10*/  SEL R6, R14, R4, !P1 ;  /* 0x000000040e067207 */ /* 0x002fe40004800000 */
[----:B---3--:R-:W-:Y:S01]  /*28d20*/  ISETP.GE.AND P4, PT, R5, RZ, PT ;  /* 0x000000ff0500720c */ /* 0x008fe20003f86270 */
[----:B------:R-:W-:Y:S01]  /*28d30*/  IMAD R5, R3, UR6, RZ ;  /* 0x0000000603057c24 */ /* 0x000fe2000f8e02ff */
[----:B--2---:R-:W-:Y:S01]  /*28d40*/  PRMT R0, RZ, 0x7610, R0 ;  /* 0x00007610ff007816 */ /* 0x004fe20000000000 */
[----:B------:R-:W1:Y:S01]  /*28d50*/  LDCU UR6, c[0x0][0x3b0] ;  /* 0x00007600ff0677ac */ /* 0x000e620008000800 */
[----:B------:R2:W-:Y:S02]  /*28d60*/  STL [R1+0x19d0], R2 ;  /* 0x0019d00201007387 */ /* 0x0005e40000100800 */
[----:B--2---:R-:W-:-:S04]  /*28d70*/  IADD3 R2, P5, PT, R5, R13, RZ ;  /* 0x0000000d05027210 */ /* 0x004fc80007fbe0ff */
[----:B------:R-:W-:Y:S01]  /*28d80*/  LEA.HI.X.SX32 R5, R5, R12, 0x1, P5 ;  /* 0x0000000c05057211 */ /* 0x000fe200028f0eff */
[----:B------:R-:W-:-:S05]  /*28d90*/  @P0 IMAD.MOV.U32 R4, RZ, RZ, R2 ;  /* 0x000000ffff040224 */ /* 0x000fca00078e0002 */
[----:B------:R2:W3:Y:S01]  /*28da0*/  @P0 LDG.E.U8 R0, desc[UR20][R4.64] ;  /* 0x0000001404000981 */ /* 0x0004e2000c1e1100 */
[----:B------:R-:W-:-:S13]  /*28db0*/  ISETP.GT.U32.AND P6, PT, R15, R93, PT ;  /* 0x0000005d0f00720c */ /* 0x000fda0003fc4070 */
[----:B------:R-:W-:Y:S01]  /*28dc0*/  @!P6 IMAD.IADD R93, R93, 0x1, -R15 ;  /* 0x000000015d5de824 */ /* 0x000fe200078e0a0f */
[C---:B------:R-:W-:Y:S01]  /*28dd0*/  ISETP.GT.U32.AND P6, PT, R15.reuse, R92, PT ;  /* 0x0000005c0f00720c */ /* 0x040fe20003fc4070 */
[----:B------:R-:W-:Y:S01]  /*28de0*/  IMAD R6, R6, UR15, RZ ;  /* 0x0000000f06067c24 */ /* 0x000fe2000f8e02ff */
[----:B------:R-:W-:Y:S01]  /*28df0*/  STL [R1+0xa58], R2 ;  /* 0x000a580201007387 */ /* 0x000fe20000100800 */
[----:B------:R-:W-:Y:S01]  /*28e00*/  IMAD.MOV.U32 R3, RZ, RZ, R93 ;  /* 0x000000ffff037224 */ /* 0x000fe200078e005d */
[----:B------:R-:W-:Y:S01]  /*28e10*/  ISETP.GT.U32.AND P5, PT, R15, R16, PT ;  /* 0x000000100f00720c */ /* 0x000fe20003fa4070 */
[----:B------:R-:W0:Y:S01]  /*28e20*/  LDCU UR15, c[0x0][0x3b0] ;  /* 0x00007600ff0f77ac */ /* 0x000e220008000800 */
[----:B------:R1:W-:Y:S01]  /*28e30*/  STL [R1+0xa54], R5 ;  /* 0x000a540501007387 */ /* 0x0003e20000100800 */
[----:B------:R-:W-:Y:S01]  /*28e40*/  @!P4 IMAD.MOV R3, RZ, RZ, -R3 ;  /* 0x000000ffff03c224 */ /* 0x000fe200078e0a03 */
[----:B--2---:R-:W-:Y:S02]  /*28e50*/  SHF.R.S32.HI R4, RZ, 0x1f, R6 ;  /* 0x0000001fff047819 */ /* 0x004fe40000011406 */
[----:B------:R-:W2:Y:S03]  /*28e60*/  LDL R93, [R1+0x25f4] ;  /* 0x0025f400015d7983 */ /* 0x000ea60000100800 */
[----:B------:R-:W-:Y:S01]  /*28e70*/  @!P6 IMAD.IADD R92, R92, 0x1, -R15 ;  /* 0x000000015c5ce824 */ /* 0x000fe200078e0a0f */
[----:B------:R-:W2:Y:S01]  /*28e80*/  LDL.LU R75, [R1+0x380] ;  /* 0x00038000014b7983 */ /* 0x000ea20000300800 */
[----:B-1----:R-:W-:-:S03]  /*28e90*/  IADD3 R5, P6, PT, R6, R13, RZ ;  /* 0x0000000d06057210 */ /* 0x002fc60007fde0ff */
[----:B------:R-:W2:Y:S01]  /*28ea0*/  LDL.LU R2, [R1+0x384] ;  /* 0x0003840001027983 */ /* 0x000ea20000300800 */
[----:B------:R-:W-:Y:S02]  /*28eb0*/  ISETP.GT.U32.AND P4, PT, R15, R92, PT ;  /* 0x0000005c0f00720c */ /* 0x000fe40003f84070 */
[----:B------:R-:W-:Y:S01]  /*28ec0*/  SEL R3, R14, R3, !P1 ;  /* 0x000000030e037207 */ /* 0x000fe20004800000 */
[----:B------:R-:W2:Y:S01]  /*28ed0*/  LDL R6, [R1+0x25e0] ;  /* 0x0025e00001067983 */ /* 0x000ea20000100800 */
[----:B------:R-:W-:-:S03]  /*28ee0*/  IMAD.X R4, R4, 0x1, R12, P6 ;  /* 0x0000000104047824 */ /* 0x000fc600030e060c */
[----:B------:R-:W-:Y:S01]  /*28ef0*/  IMAD R3, R3, UR6, RZ ;  /* 0x0000000603037c24 */ /* 0x000fe2000f8e02ff */
[----:B------:R-:W-:Y:S01]  /*28f00*/  PRMT R73, RZ, 0x7610, R73 ;  /* 0x00007610ff497816 */ /* 0x000fe20000000049 */
[--C-:B------:R-:W-:Y:S01]  /*28f10*/  @!P5 IMAD.IADD R16, R16, 0x1, -R15.reuse ;  /* 0x000000011010d824 */ /* 0x100fe200078e0a0f */
[----:B------:R-:W-:Y:S01]  /*28f20*/  PRMT R72, RZ, 0x7610, R72 ;  /* 0x00007610ff487816 */ /* 0x000fe20000000048 */
[----:B------:R-:W1:Y:S02]  /*28f30*/  LDCU UR6, c[0x0][0x3b0] ;  /* 0x00007600ff0677ac */ /* 0x000e640008000800 */
[----:B------:R-:W-:Y:S01]  /*28f40*/  @!P4 IMAD.IADD R92, R92, 0x1, -R15 ;  /* 0x000000015c5cc824 */ /* 0x000fe200078e0a0f */
[----:B----4-:R-:W-:Y:S01]  /*28f50*/  ISETP.GE.AND P4, PT, R74, RZ, PT ;  /* 0x000000ff4a00720c */ /* 0x010fe20003f86270 */
[----:B---3--:R3:W-:Y:S04]  /*28f60*/  STL [R1+0x19cc], R0 ;  /* 0x0019cc0001007387 */ /* 0x0087e80000100800 */
[----:B------:R4:W-:Y:S04]  /*28f70*/  STL [R1+0x154c], R5 ;  /* 0x00154c0501007387 */ /* 0x0009e80000100800 */
[----:B------:R-:W2:Y:S01]  /*28f80*/  LDL.LU R74, [R1+0x2830] ;  /* 0x00283000014a7983 */ /* 0x000ea20000300800 */
[----:B---3--:R-:W-:-:S02]  /*28f90*/  IADD3 R0, P5, PT, R3, R13, RZ ;  /* 0x0000000d03007210 */ /* 0x008fc40007fbe0ff */
[----:B----4-:R-:W-:-:S03]  /*28fa0*/  @P0 LOP3.LUT R5, R5, R4, RZ, 0x3c, !PT ;  /* 0x0000000405050212 */ /* 0x010fc600078e3cff */
[----:B------:R-:W-:Y:S04]  /*28fb0*/  STL [R1+0xa50], R0 ;  /* 0x000a500001007387 */ /* 0x000fe80000100800 */
[----:B------:R3:W-:Y:S01]  /*28fc0*/  STL [R1+0x1548], R4 ;  /* 0x0015480401007387 */ /* 0x0007e20000100800 */
[----:B------:R-:W-:Y:S02]  /*28fd0*/  LEA.HI.X.SX32 R3, R3, R12, 0x1, P5 ;  /* 0x0000000c03037211 */ /* 0x000fe400028f0eff */
[----:B---3--:R-:W-:-:S04]  /*28fe0*/  @P0 LOP3.LUT R4, R5, R4, RZ, 0x3c, !PT ;  /* 0x0000000405040212 */ /* 0x008fc800078e3cff */
[----:B------:R-:W-:-:S05]  /*28ff0*/  @P0 LOP3.LUT R5, R5, R4, RZ, 0x3c, !PT ;  /* 0x0000000405050212 */ /* 0x000fca00078e3cff */
[----:B------:R3:W4:Y:S04]  /*29000*/  @P0 LDG.E.U8 R73, desc[UR20][R4.64] ;  /* 0x0000001404490981 */ /* 0x000728000c1e1100 */
[----:B------:R0:W-:Y:S01]  /*29010*/  STL [R1+0xa4c], R3 ;  /* 0x000a4c0301007387 */ /* 0x0001e20000100800 */
[----:B---3--:R-:W-:Y:S02]  /*29020*/  @P0 IMAD.MOV.U32 R4, RZ, RZ, R0 ;  /* 0x000000ffff040224 */ /* 0x008fe400078e0000 */
[----:B------:R-:W-:Y:S01]  /*29030*/  @P0 IMAD.MOV.U32 R5, RZ, RZ, R3 ;  /* 0x000000ffff050224 */ /* 0x000fe200078e0003 */
[----:B------:R-:W3:Y:S04]  /*29040*/  LDL R0, [R1+0x25f8] ;  /* 0x0025f80001007983 */ /* 0x000ee80000100800 */
[----:B------:R0:W3:Y:S01]  /*29050*/  @P0 LDG.E.U8 R72, desc[UR20][R4.64] ;  /* 0x0000001404480981 */ /* 0x0000e2000c1e1100 */
[----:B------:R-:W-:-:S02]  /*29060*/  ISETP.GT.U32.AND P3, PT, R15, R77, PT ;  /* 0x0000004d0f00720c */ /* 0x000fc40003f64070 */
[----:B--2---:R-:W-:-:S11]  /*29070*/  ISETP.GE.AND P6, PT, R6, RZ, PT ;  /* 0x000000ff0600720c */ /* 0x004fd60003fc6270 */
[----:B------:R-:W-:Y:S01]  /*29080*/  @!P3 IMAD.IADD R77, R77, 0x1, -R15 ;  /* 0x000000014d4db824 */ /* 0x000fe200078e0a0f */
[C---:B------:R-:W-:Y:S02]  /*29090*/  ISETP.GT.U32.AND P3, PT, R15.reuse, R7, PT ;  /* 0x000000070f00720c */ /* 0x040fe40003f64070 */
[----:B------:R-:W-:Y:S01]  /*290a0*/  ISETP.GT.U32.AND P5, PT, R15, R16, PT ;  /* 0x000000100f00720c */ /* 0x000fe20003fa4070 */
[----:B0-----:R-:W-:Y:S02]  /*290b0*/  IMAD.MOV.U32 R4, RZ, RZ, R77 ;  /* 0x000000ffff047224 */ /* 0x001fe400078e004d */
[----:B------:R-:W-:Y:S02]  /*290c0*/  IMAD.MOV.U32 R3, RZ, RZ, R92 ;  /* 0x000000ffff037224 */ /* 0x000fe400078e005c */
[----:B------:R-:W-:Y:S01]  /*290d0*/  @!P4 IMAD.MOV R4, RZ, RZ, -R4 ;  /* 0x000000ffff04c224 */ /* 0x000fe200078e0a04 */
[----:B------:R-:W-:Y:S01]  /*290e0*/  ISETP.GE.AND P4, PT, R93, RZ, PT ;  /* 0x000000ff5d00720c */ /* 0x000fe20003f86270 */
[----:B------:R-:W-:Y:S01]  /*290f0*/  @!P6 IMAD.MOV R3, RZ, RZ, -R3 ;  /* 0x000000ffff03e224 */ /* 0x000fe200078e0a03 */
[----:B------:R-:W2:Y:S03]  /*29100*/  LDL R93, [R1+0x25dc] ;  /* 0x0025dc00015d7983 */ /* 0x000ea60000100800 */
[--C-:B------:R-:W-:Y:S01]  /*29110*/  @!P3 IMAD.IADD R7, R7, 0x1, -R15.reuse ;  /* 0x000000010707b824 */ /* 0x100fe200078e0a0f */
[----:B------:R-:W-:Y:S01]  /*29120*/  SEL R5, R14, R4, !P1 ;  /* 0x000000040e057207 */ /* 0x000fe20004800000 */
[----:B------:R-:W-:Y:S01]  /*29130*/  @!P5 IMAD.IADD R16, R16, 0x1, -R15 ;  /* 0x000000011010d824 */ /* 0x000fe200078e0a0f */
[----:B------:R-:W2:Y:S02]  /*29140*/  LDL.LU R77, [R1+0x38c] ;  /* 0x00038c00014d7983 */ /* 0x000ea40000300800 */
[----:B------:R-:W-:-:S02]  /*29150*/  ISETP.GT.U32.AND P3, PT, R15, R7, PT ;  /* 0x000000070f00720c */ /* 0x000fc40003f64070 */
[----:B------:R-:W-:Y:S01]  /*29160*/  SEL R4, R14, R3, !P1 ;  /* 0x000000030e047207 */ /* 0x000fe20004800000 */
[----:B------:R-:W-:Y:S02]  /*29170*/  IMAD.MOV.U32 R3, RZ, RZ, R16 ;  /* 0x000000ffff037224 */ /* 0x000fe400078e0010 */
[----:B------:R-:W-:Y:S01]  /*29180*/  IMAD R5, R5, UR13, RZ ;  /* 0x0000000d05057c24 */ /* 0x000fe2000f8e02ff */
[----:B------:R-:W2:Y:S01]  /*29190*/  LDL.LU R16, [R1+0x390] ;  /* 0x0003900001107983 */ /* 0x000ea20000300800 */
[----:B------:R-:W-:Y:S01]  /*291a0*/  IMAD R4, R4, UR15, RZ ;  /* 0x0000000f04047c24 */ /* 0x000fe2000f8e02ff */
[----:B------:R-:W-:Y:S01]  /*291b0*/  PRMT R71, RZ, 0x7610, R71 ;  /* 0x00007610ff477816 */ /* 0x000fe20000000047 */
[----:B------:R-:W-:Y:S01]  /*291c0*/  @!P4 IMAD.MOV R3, RZ, RZ, -R3 ;  /* 0x000000ffff03c224 */ /* 0x000fe200078e0a03 */
[----:B------:R-:W-:Y:S01]  /*291d0*/  IADD3 R92, P4, PT, R5, R13, RZ ;  /* 0x0000000d055c7210 */ /* 0x000fe20007f9e0ff */
[----:B------:R-:W0:Y:S02]  /*291e0*/  LDCU UR13, c[0x0][0x3b0] ;  /* 0x00007600ff0d77ac */ /* 0x000e240008000800 */
[----:B------:R-:W-:Y:S01]  /*291f0*/  @!P3 IMAD.IADD R7, R7, 0x1, -R15 ;  /* 0x000000010707b824 */ /* 0x000fe200078e0a0f */
[----:B------:R-:W-:Y:S01]  /*29200*/  SHF.R.S32.HI R6, RZ, 0x1f, R4 ;  /* 0x0000001fff067819 */ /* 0x000fe20000011404 */
[----:B------:R-:W0:Y:S01]  /*29210*/  LDCU UR15, c[0x0][0x3b0] ;  /* 0x00007600ff0f77ac */ /* 0x000e220008000800 */
[----:B------:R-:W-:-:S02]  /*29220*/  LEA.HI.X.SX32 R5, R5, R12, 0x1, P4 ;  /* 0x0000000c05057211 */ /* 0x000fc400020f0eff */
[----:B------:R-:W-:Y:S01]  /*29230*/  PRMT R74, RZ, 0x7610, R74 ;  /* 0x00007610ff4a7816 */ /* 0x000fe2000000004a */
[----:B----4-:R4:W-:Y:S04]  /*29240*/  STL [R1+0x59c], R73 ;  /* 0x00059c4901007387 */ /* 0x0109e80000100800 */
[----:B------:R-:W-:Y:S01]  /*29250*/  STL [R1+0xa48], R92 ;  /* 0x000a485c01007387 */ /* 0x000fe20000100800 */
[----:B----4-:R-:W-:Y:S01]  /*29260*/  IADD3 R73, P3, PT, R4, R13, RZ ;  /* 0x0000000d04497210 */ /* 0x010fe20007f7e0ff */
[----:B------:R-:W-:-:S04]  /*29270*/  @P0 IMAD.MOV.U32 R4, RZ, RZ, R92 ;  /* 0x000000ffff040224 */ /* 0x000fc800078e005c */
[----:B------:R-:W-:Y:S01]  /*29280*/  STL [R1+0x1554], R73 ;  /* 0x0015544901007387 */ /* 0x000fe20000100800 */
[----:B---3--:R-:W-:-:S03]  /*29290*/  ISETP.GE.AND P4, PT, R0, RZ, PT ;  /* 0x000000ff0000720c */ /* 0x008fc60003f86270 */
[----:B------:R3:W-:Y:S04]  /*292a0*/  STL [R1+0x19c8], R72 ;  /* 0x0019c84801007387 */ /* 0x0007e80000100800 */
[----:B------:R-:W4:Y:S04]  /*292b0*/  LDL R0, [R1+0x25e4] ;  /* 0x0025e40001007983 */ /* 0x000f280000100800 */
[----:B------:R0:W4:Y:S01]  /*292c0*/  @P0 LDG.E.U8 R71, desc[UR20][R4.64] ;  /* 0x0000001404470981 */ /* 0x000122000c1e1100 */
[----:B---3--:R-:W-:-:S03]  /*292d0*/  IMAD.X R72, R6, 0x1, R12, P3 ;  /* 0x0000000106487824 */ /* 0x008fc600018e060c */
[----:B------:R3:W-:Y:S04]  /*292e0*/  STL [R1+0xa44], R5 ;  /* 0x000a440501007387 */ /* 0x0007e80000100800 */
[----:B------:R-:W4:Y:S01]  /*292f0*/  LDL.LU R92, [R1+0x282c] ;  /* 0x00282c00015c7983 */ /* 0x000f220000300800 */
[----:B0-----:R-:W-:Y:S02]  /*29300*/  @P0 IMAD.MOV.U32 R4, RZ, RZ, R73 ;  /* 0x000000ffff040224 */ /* 0x001fe400078e0049 */
[----:B---3--:R-:W-:-:S05]  /*29310*/  @P0 IMAD.MOV.U32 R5, RZ, RZ, R72 ;  /* 0x000000ffff050224 */ /* 0x008fca00078e0048 */
[----:B------:R0:W3:Y:S01]  /*29320*/  @P0 LDG.E.U8 R74, desc[UR20][R4.64] ;  /* 0x00000014044a0981 */ /* 0x0000e2000c1e1100 */
[----:B------:R-:W-:Y:S01]  /*29330*/  SEL R6, R14, R3, !P1 ;  /* 0x000000030e067207 */ /* 0x000fe20004800000 */
[----:B------:R-:W-:-:S04]  /*29340*/  IMAD.MOV.U32 R3, RZ, RZ, R7 ;  /* 0x000000ffff037224 */ /* 0x000fc800078e0007 */
[----:B-1----:R-:W-:Y:S01]  /*29350*/  IMAD R6, R6, UR6, RZ ;  /* 0x0000000606067c24 */ /* 0x002fe2000f8e02ff */
[----:B------:R-:W-:Y:S01]  /*29360*/  ISETP.GT.U32.AND P6, PT, R15, R75, PT ;  /* 0x0000004b0f00720c */ /* 0x000fe20003fc4070 */
[----:B------:R-:W-:Y:S01]  /*29370*/  @!P4 IMAD.MOV R3, RZ, RZ, -R3 ;  /* 0x000000ffff03c224 */ /* 0x000fe200078e0a03 */
[----:B------:R-:W-:Y:S01]  /*29380*/  STL [R1+0x1550], R72 ;  /* 0x0015504801007387 */ /* 0x000fe20000100800 */
[----:B--2---:R-:W-:Y:S01]  /*29390*/  ISETP.GE.AND P3, PT, R93, RZ, PT ;  /* 0x000000ff5d00720c */ /* 0x004fe20003f66270 */
[----:B------:R-:W1:Y:S01]  /*293a0*/  LDCU UR6, c[0x0][0x3b0] ;  /* 0x00007600ff0677ac */ /* 0x000e620008000800 */
[----:B0-----:R-:W-:Y:S02]  /*293b0*/  IADD3 R5, P4, PT, R6, R13, RZ ;  /* 0x0000000d06057210 */ /* 0x001fe40007f9e0ff */
[----:B------:R-:W-:Y:S02]  /*293c0*/  SEL R4, R14, R3, !P1 ;  /* 0x000000030e047207 */ /* 0x000fe40004800000 */
[----:B------:R-:W-:-:S03]  /*293d0*/  LEA.HI.X.SX32 R7, R6, R12, 0x1, P4 ;  /* 0x0000000c06077211 */ /* 0x000fc600020f0eff */
[----:B------:R-:W-:Y:S01]  /*293e0*/  IMAD R6, R4, UR5, RZ ;  /* 0x0000000504067c24 */ /* 0x000fe2000f8e02ff */
[----:B------:R-:W-:Y:S01]  /*293f0*/  ISETP.GT.U32.AND P5, PT, R15, R2, PT ;  /* 0x000000020f00720c */ /* 0x000fe20003fa4070 */
[----:B------:R-:W-:Y:S01]  /*29400*/  @P0 IMAD.MOV.U32 R4, RZ, RZ, R5 ;  /* 0x000000ffff040224 */ /* 0x000fe200078e0005 */
[----:B------:R-:W0:Y:S01]  /*29410*/  LDCU UR5, c[0x0][0x3b0] ;  /* 0x00007600ff0577ac */ /* 0x000e220008000800 */
[----:B------:R-:W-:-:S05]  /*29420*/  @!P6 IMAD.IADD R75, R75, 0x1, -R15 ;  /* 0x000000014b4be824 */ /* 0x000fca00078e0a0f */
[----:B------:R-:W-:-:S13]  /*29430*/  ISETP.GT.U32.AND P6, PT, R15, R75, PT ;  /* 0x0000004b0f00720c */ /* 0x000fda0003fc4070 */
[----:B------:R-:W-:-:S04]  /*29440*/  @!P6 IMAD.IADD R75, R75, 0x1, -R15 ;  /* 0x000000014b4be824 */ /* 0x000fc800078e0a0f */
[----:B------:R-:W-:Y:S01]  /*29450*/  IMAD.MOV.U32 R3, RZ, RZ, R75 ;  /* 0x000000ffff037224 */ /* 0x000fe200078e004b */
[----:B----4-:R2:W-:Y:S04]  /*29460*/  STL [R1+0x19c4], R71 ;  /* 0x0019c44701007387 */ /* 0x0105e80000100800 */
[----:B--2---:R-:W2:Y:S04]  /*29470*/  LDL.LU R71, [R1+0x2828] ;  /* 0x0028280001477983 */ /* 0x004ea80000300800 */
[----:B------:R-:W4:Y:S04]  /*29480*/  LDL.LU R72, [R1+0x2824] ;  /* 0x0028240001487983 */ /* 0x000f280000300800 */
[----:B------:R-:W2:Y:S01]  /*29490*/  LDL.LU R73, [R1+0x2820] ;  /* 0x0028200001497983 */ /* 0x000ea20000300800 */
[----:B------:R-:W-:-:S03]  /*294a0*/  PRMT R92, RZ, 0x7610, R92 ;  /* 0x00007610ff5c7816 */ /* 0x000fc6000000005c */
[----:B---3--:R3:W-:Y:S04]  /*294b0*/  STL [R1+0x19c0], R74 ;  /* 0x0019c04a01007387 */ /* 0x0087e80000100800 */
[----:B---3--:R-:W3:Y:S04]  /*294c0*/  LDL.LU R74, [R1+0x281c] ;  /* 0x00281c00014a7983 */ /* 0x008ee80000300800 */
[----:B------:R-:W2:Y:S04]  /*294d0*/  LDL R93, [R1+0x25e8] ;  /* 0x0025e800015d7983 */ /* 0x000ea80000100800 */
[----:B------:R0:W-:Y:S04]  /*294e0*/  STL [R1+0xa40], R5 ;  /* 0x000a400501007387 */ /* 0x0001e80000100800 */
[----:B------:R-:W4:Y:S01]  /*294f0*/  LDL.LU R75, [R1+0x2818] ;  /* 0x00281800014b7983 */ /* 0x000f220000300800 */
[----:B0-----:R-:W-:-:S05]  /*29500*/  @P0 IMAD.MOV.U32 R5, RZ, RZ, R7 ;  /* 0x000000ffff050224 */ /* 0x001fca00078e0007 */
[----:B------:R0:W4:Y:S01]  /*29510*/  @P0 LDG.E.U8 R92, desc[UR20][R4.64] ;  /* 0x00000014045c0981 */ /* 0x000122000c1e1100 */
[----:B------:R-:W-:Y:S01]  /*29520*/  @!P5 IMAD.IADD R2, R2, 0x1, -R15 ;  /* 0x000000010202d824 */ /* 0x000fe200078e0a0f */
[----:B------:R-:W-:-:S04]  /*29530*/  ISETP.GT.U32.AND P5, PT, R15, R77, PT ;  /* 0x0000004d0f00720c */ /* 0x000fc80003fa4070 */
[----:B------:R-:W-:Y:S01]  /*29540*/  ISETP.GT.U32.AND P4, PT, R15, R2, PT ;  /* 0x000000020f00720c */ /* 0x000fe20003f84070 */
[----:B------:R1:W-:Y:S01]  /*29550*/  STL [R1+0xa3c], R7 ;  /* 0x000a3c0701007387 */ /* 0x0003e20000100800 */
[----:B0-----:R-:W-:Y:S01]  /*29560*/  IADD3 R5, P6, PT, R6, R13, RZ ;  /* 0x0000000d06057210 */ /* 0x001fe20007fde0ff */
[----:B------:R-:W-:-:S03]  /*29570*/  @!P3 IMAD.MOV R3, RZ, RZ, -R3 ;  /* 0x000000ffff03b224 */ /* 0x000fc600078e0a03 */
[----:B------:R-:W-:-:S03]  /*29580*/  LEA.HI.X.SX32 R4, R6, R12, 0x1, P6 ;  /* 0x0000000c06047211 */ /* 0x000fc600030f0eff */
[--C-:B------:R-:W-:Y:S01]  /*29590*/  @!P5 IMAD.IADD R77, R77, 0x1, -R15.reuse ;  /* 0x000000014d4dd824 */ /* 0x100fe200078e0a0f */
[----:B------:R-:W-:Y:S01]  /*295a0*/  ISETP.GE.AND P5, PT, R0, RZ, PT ;  /* 0x000000ff0000720c */ /* 0x000fe20003fa6270 */
[----:B-1----:R-:W4:Y:S02]  /*295b0*/  LDL.LU R7, [R1+0x3a4] ;  /* 0x0003a40001077983 */ /* 0x002f240000300800 */
[----:B------:R-:W-:Y:S01]  /*295c0*/  @!P4 IMAD.IADD R2, R2, 0x1, -R15 ;  /* 0x000000010202c824 */ /* 0x000fe200078e0a0f */
[----:B------:R-:W-:-:S03]  /*295d0*/  SEL R6, R14, R3, !P1 ;  /* 0x000000030e067207 */ /* 0x000fc60004800000 */
[----:B------:R-:W-:Y:S02]  /*295e0*/  IMAD.MOV.U32 R3, RZ, RZ, R2 ;  /* 0x000000ffff037224 */ /* 0x000fe400078e0002 */
[----:B------:R-:W-:Y:S01]  /*295f0*/  IMAD R6, R6, UR13, RZ ;  /* 0x0000000d06067c24 */ /* 0x000fe2000f8e02ff */
[----:B---3--:R-:W-:-:S03]  /*29600*/  PRMT R74, RZ, 0x7610, R74 ;  /* 0x00007610ff4a7816 */ /* 0x008fc6000000004a */
[----:B------:R-:W-:Y:S01]  /*29610*/  @!P5 IMAD.MOV R3, RZ, RZ, -R3 ;  /* 0x000000ffff03d224 */ /* 0x000fe200078e0a03 */
[----:B--2---:R-:W-:Y:S01]  /*29620*/  ISETP.GE.AND P6, PT, R93, RZ, PT ;  /* 0x000000ff5d00720c */ /* 0x004fe20003fc6270 */
[----:B------:R-:W0:Y:S01]  /*29630*/  LDCU UR13, c[0x0][0x3b0] ;  /* 0x00007600ff0d77ac */ /* 0x000e220008000800 */
[----:B----4-:R1:W-:Y:S04]  /*29640*/  STL [R1+0x19bc], R92 ;  /* 0x0019bc5c01007387 */ /* 0x0103e80000100800 */
[----:B-1----:R-:W2:Y:S04]  /*29650*/  LDL R92, [R1+0x25ec] ;  /* 0x0025ec00015c7983 */ /* 0x002ea80000100800 */
[----:B------:R1:W-:Y:S04]  /*29660*/  STL [R1+0xa38], R5 ;  /* 0x000a380501007387 */ /* 0x0003e80000100800 */
[----:B------:R-:W3:Y:S01]  /*29670*/  LDL.LU R0, [R1+0x394] ;  /* 0x0003940001007983 */ /* 0x000ee20000300800 */
[----:B-1----:R-:W-:-:S03]  /*29680*/  @P0 LOP3.LUT R5, R5, R4, RZ, 0x3c, !PT ;  /* 0x0000000405050212 */ /* 0x002fc600078e3cff */
[----:B------:R1:W-:Y:S01]  /*29690*/  STL [R1+0xa34], R4 ;  /* 0x000a340401007387 */ /* 0x0003e20000100800 */
[----:B------:R-:W-:Y:S02]  /*296a0*/  IADD3 R93, P5, PT, R6, R13, RZ ;  /* 0x0000000d065d7210 */ /* 0x000fe40007fbe0ff */
[----:B------:R-:W-:Y:S01]  /*296b0*/  PRMT R75, RZ, 0x7610, R75 ;  /* 0x00007610ff4b7816 */ /* 0x000fe2000000004b */
[----:B------:R-:W4:Y:S01]  /*296c0*/  LDL.LU R2, [R1+0x398] ;  /* 0x0003980001027983 */ /* 0x000f220000300800 */
[----:B-1----:R-:W-:-:S04]  /*296d0*/  @P0 LOP3.LUT R4, R5, R4, RZ, 0x3c, !PT ;  /* 0x0000000405040212 */ /* 0x002fc800078e3cff */
[----:B------:R-:W-:-:S05]  /*296e0*/  @P0 LOP3.LUT R5, R5, R4, RZ, 0x3c, !PT ;  /* 0x0000000405050212 */ /* 0x000fca00078e3cff */
[----:B------:R1:W2:Y:S02]  /*296f0*/  @P0 LDG.E.U8 R74, desc[UR20][R4.64] ;  /* 0x00000014044a0981 */ /* 0x0002a4000c1e1100 */
[----:B-1----:R-:W-:Y:S02]  /*29700*/  SEL R4, R14, R3, !P1 ;  /* 0x000000030e047207 */ /* 0x002fe40004800000 */
[----:B------:R-:W-:-:S03]  /*29710*/  SHF.R.S32.HI R5, RZ, 0x1f, R6 ;  /* 0x0000001fff057819 */ /* 0x000fc60000011406 */
[----:B------:R-:W-:Y:S01]  /*29720*/  IMAD R6, R4, UR6, RZ ;  /* 0x0000000604067c24 */ /* 0x000fe2000f8e02ff */
[----:B------:R-:W-:Y:S01]  /*29730*/  ISETP.GT.U32.AND P4, PT, R15, R77, PT ;  /* 0x0000004d0f00720c */ /* 0x000fe20003f84070 */
[----:B------:R-:W-:Y:S01]  /*29740*/  IMAD.X R5, R5, 0x1, R12, P5 ;  /* 0x0000000105057824 */ /* 0x000fe200028e060c */
[----:B------:R-:W-:Y:S01]  /*29750*/  PRMT R71, RZ, 0x7610, R71 ;  /* 0x00007610ff477816 */ /* 0x000fe20000000047 */
[----:B------:R-:W-:Y:S01]  /*29760*/  @P0 IMAD.MOV.U32 R4, RZ, RZ, R93 ;  /* 0x000000ffff040224 */ /* 0x000fe200078e005d */
[----:B------:R-:W-:Y:S01]  /*29770*/  ISETP.GT.U32.AND P3, PT, R15, R16, PT ;  /* 0x000000100f00720c */ /* 0x000fe20003f64070 */
[----:B------:R-:W1:Y:S03]  /*29780*/  LDCU UR6, c[0x0][0x3b0] ;  /* 0x00007600ff0677ac */ /* 0x000e660008000800 */
[----:B------:R0:W3:Y:S05]  /*29790*/  @P0 LDG.E.U8 R75, desc[UR20][R4.64] ;  /* 0x00000014044b0981 */ /* 0x0000ea000c1e1100 */
[----:B------:R-:W-:-:S04]  /*297a0*/  @!P4 IMAD.IADD R77, R77, 0x1, -R15 ;  /* 0x000000014d4dc824 */ /* 0x000fc800078e0a0f */
[----:B------:R-:W-:-:S04]  /*297b0*/  IMAD.MOV.U32 R3, RZ, RZ, R77 ;  /* 0x000000ffff037224 */ /* 0x000fc800078e004d */
[----:B------:R-:W-:-:S05]  /*297c0*/  @!P6 IMAD.MOV R3, RZ, RZ, -R3 ;  /* 0x000000ffff03e224 */ /* 0x000fca00078e0a03 */
[----:B0-----:R-:W-:Y:S01]  /*297d0*/  SEL R4, R14, R3, !P1 ;  /* 0x000000030e047207 */ /* 0x001fe20004800000 */
[----:B--2---:R0:W-:Y:S04]  /*297e0*/  STL [R1+0x19b8], R74 ;  /* 0x0019b84a01007387 */ /* 0x0041e80000100800 */
[----:B0-----:R-:W2:Y:S04]  /*297f0*/  LDL.LU R74, [R1+0x39c] ;  /* 0x00039c00014a7983 */ /* 0x001ea80000300800 */
[----:B------:R0:W-:Y:S04]  /*29800*/  STL [R1+0x155c], R93 ;  /* 0x00155c5d01007387 */ /* 0x0001e80000100800 */
[----:B------:R-:W2:Y:S04]  /*29810*/  LDL.LU R77, [R1+0x2814] ;  /* 0x00281400014d7983 */ /* 0x000ea80000300800 */
[----:B------:R1:W-:Y:S04]  /*29820*/  STL [R1+0x1558], R5 ;  /* 0x0015580501007387 */ /* 0x0003e80000100800 */
[----:B0-----:R-:W4:Y:S01]  /*29830*/  LDL.LU R93, [R1+0x2810] ;  /* 0x00281000015d7983 */ /* 0x001f220000300800 */
[----:B-1----:R-:W-:-:S05]  /*29840*/  IADD3 R5, P6, PT, R6, R13, RZ ;  /* 0x0000000d06057210 */ /* 0x002fca0007fde0ff */
[----:B------:R-:W-:Y:S04]  /*29850*/  STL [R1+0xa30], R5 ;  /* 0x000a300501007387 */ /* 0x000fe80000100800 */
[----:B---3--:R0:W-:Y:S02]  /*29860*/  STL [R1+0x19b4], R75 ;  /* 0x0019b44b01007387 */ /* 0x0081e40000100800 */
[----:B0-----:R-:W-:Y:S01]  /*29870*/  LEA.HI.X.SX32 R75, R6, R12, 0x1, P6 ;  /* 0x0000000c064b7211 */ /* 0x001fe200030f0eff */
[----:B------:R-:W-:Y:S02]  /*29880*/  IMAD R6, R4, UR5, RZ ;  /* 0x0000000504067c24 */ /* 0x000fe4000f8e02ff */
[----:B------:R-:W-:Y:S01]  /*29890*/  @!P3 IMAD.IADD R16, R16, 0x1, -R15 ;  /* 0x000000011010b824 */ /* 0x000fe200078e0a0f */
[----:B------:R-:W-:Y:S01]  /*298a0*/  ISETP.GE.AND P4, PT, R92, RZ, PT ;  /* 0x000000ff5c00720c */ /* 0x000fe20003f86270 */
[----:B------:R-:W-:Y:S01]  /*298b0*/  @P0 IMAD.MOV.U32 R4, RZ, RZ, R5 ;  /* 0x000000ffff040224 */ /* 0x000fe200078e0005 */
[----:B------:R0:W-:Y:S01]  /*298c0*/  STL [R1+0xa2c], R75 ;  /* 0x000a2c4b01007387 */ /* 0x0001e20000100800 */
[----:B------:R-:W-:Y:S01]  /*298d0*/  @P0 IMAD.MOV.U32 R5, RZ, RZ, R75 ;  /* 0x000000ffff050224 */ /* 0x000fe200078e004b */
[----:B--2---:R-:W-:-:S04]  /*298e0*/  PRMT R77, RZ, 0x7610, R77 ;  /* 0x00007610ff4d7816 */ /* 0x004fc8000000004d */
[----:B------:R-:W2:Y:S01]  /*298f0*/  @P0 LDG.E.U8 R71, desc[UR20][R4.64] ;  /* 0x0000001404470981 */ /* 0x000ea2000c1e1100 */
[----:B------:R-:W-:Y:S01]  /*29900*/  ISETP.GT.U32.AND P3, PT, R15, R16, PT ;  /* 0x000000100f00720c */ /* 0x000fe20003f64070 */
[----:B------:R-:W1:-:S12]  /*29910*/  LDCU UR5, c[0x0][0x3b0] ;  /* 0x00007600ff0577ac */ /* 0x000e580008000800 */
[----:B------:R-:W-:-:S04]  /*29920*/  @!P3 IMAD.IADD R16, R16, 0x1, -R15 ;  /* 0x000000011010b824 */ /* 0x000fc800078e0a0f */
[----:B------:R-:W-:Y:S02]  /*29930*/  IMAD.MOV.U32 R3, RZ, RZ, R16 ;  /* 0x000000ffff037224 */ /* 0x000fe400078e0010 */
[----:B------:R-:W3:Y:S02]  /*29940*/  LDL R16, [R1+0x25c8] ;  /* 0x0025c80001107983 */ /* 0x000ee40000100800 */
[----:B------:R-:W-:Y:S02]  /*29950*/  @!P4 IMAD.MOV R3, RZ, RZ, -R3 ;  /* 0x000000ffff03c224 */ /* 0x000fe400078e0a03 */
[----:B0-----:R-:W3:Y:S04]  /*29960*/  LDL.LU R75, [R1+0x3a8] ;  /* 0x0003a800014b7983 */ /* 0x001ee80000300800 */
[----:B------:R-:W3:Y:S04]  /*29970*/  LDL.LU R92, [R1+0x3ac] ;  /* 0x0003ac00015c7983 */ /* 0x000ee80000300800 */
[----:B--2---:R0:W-:Y:S02]  /*29980*/  STL [R1+0x19b0], R71 ;  /* 0x0019b04701007387 */ /* 0x0041e40000100800 */
[----:B0-----:R-:W-:-:S04]  /*29990*/  IADD3 R71, P4, PT, R6, R13, RZ ;  /* 0x0000000d06477210 */ /* 0x001fc80007f9e0ff */
[----:B------:R-:W-:Y:S01]  /*299a0*/  LEA.HI.X.SX32 R5, R6, R12, 0x1, P4 ;  /* 0x0000000c06057211 */ /* 0x000fe200020f0eff */
[----:B------:R-:W-:-:S05]  /*299b0*/  @P0 IMAD.MOV.U32 R4, RZ, RZ, R71 ;  /* 0x000000ffff040224 */ /* 0x000fca00078e0047 */
[----:B------:R0:W2:Y:S01]  /*299c0*/  @P0 LDG.E.U8 R77, desc[UR20][R4.64] ;  /* 0x00000014044d0981 */ /* 0x0000a2000c1e1100 */
[----:B------:R-:W-:Y:S02]  /*299d0*/  ISETP.GT.U32.AND P5, PT, R15, R7, PT ;  /* 0x000000070f00720c */ /* 0x000fe40003fa4070 */
[----:B------:R-:W-:-:S11]  /*299e0*/  SEL R3, R14, R3, !P1 ;  /* 0x000000030e037207 */ /* 0x000fd60004800000 */
[----:B------:R-:W-:-:S05]  /*299f0*/  @!P5 IMAD.IADD R7, R7, 0x1, -R15 ;  /* 0x000000010707d824 */ /* 0x000fca00078e0a0f */
[----:B------:R-:W-:Y:S01]  /*29a00*/  ISETP.GT.U32.AND P5, PT, R15, R7, PT ;  /* 0x000000070f00720c */ /* 0x000fe20003fa4070 */
[----:B------:R-:W-:Y:S01]  /*29a10*/  IMAD R3, R3, UR6, RZ ;  /* 0x0000000603037c24 */ /* 0x000fe2000f8e02ff */
[----:B------:R1:W-:Y:S01]  /*29a20*/  STL [R1+0xa28], R71 ;  /* 0x000a284701007387 */ /* 0x0003e20000100800 */
[----:B----4-:R-:W-:Y:S01]  /*29a30*/  ISETP.GT.U32.AND P6, PT, R15, R2, PT ;  /* 0x000000020f00720c */ /* 0x010fe20003fc4070 */
[----:B------:R-:W4:Y:S02]  /*29a40*/  LDCU UR6, c[0x0][0x3b0] ;  /* 0x00007600ff0677ac */ /* 0x000f240008000800 */
[----:B------:R3:W-:Y:S01]  /*29a50*/  STL [R1+0xa24], R5 ;  /* 0x000a240501007387 */ /* 0x0007e20000100800 */
[----:B0-----:R-:W-:-:S03]  /*29a60*/  SHF.R.S32.HI R4, RZ, 0x1f, R3 ;  /* 0x0000001fff047819 */ /* 0x001fc60000011403 */
[----:B-1----:R-:W4:Y:S03]  /*29a70*/  LDL R71, [R1+0x25cc] ;  /* 0x0025cc0001477983 */ /* 0x002f260000100800 */
[--C-:B------:R-:W-:Y:S01]  /*29a80*/  @!P5 IMAD.IADD R7, R7, 0x1, -R15.reuse ;  /* 0x000000010707d824 */ /* 0x100fe200078e0a0f */
[----:B---3--:R-:W-:Y:S01]  /*29a90*/  IADD3 R5, P5, PT, R3, R13, RZ ;  /* 0x0000000d03057210 */ /* 0x008fe20007fbe0ff */
[----:B--2---:R0:W-:Y:S04]  /*29aa0*/  STL [R1+0x38c], R77 ;  /* 0x00038c4d01007387 */ /* 0x0041e80000100800 */
[----:B------:R-:W2:Y:S01]  /*29ab0*/  LDL R3, [R1+0x25f0] ;  /* 0x0025f00001037983 */ /* 0x000ea20000100800 */
[----:B------:R-:W-:Y:S01]  /*29ac0*/  @!P6 IMAD.IADD R2, R2, 0x1, -R15 ;  /* 0x000000010202e824 */ /* 0x000fe200078e0a0f */
[----:B------:R-:W-:-:S02]  /*29ad0*/  PRMT R6, RZ, 0x7610, R6 ;  /* 0x00007610ff067816 */ /* 0x000fc40000000006 */
[----:B0-----:R-:W3:Y:S04]  /*29ae0*/  LDL R77, [R1+0x25d0] ;  /* 0x0025d000014d7983 */ /* 0x001ee80000100800 */
[----:B------:R0:W-:Y:S01]  /*29af0*/  STL [R1+0x1564], R5 ;  /* 0x0015640501007387 */ /* 0x0001e20000100800 */
[----:B------:R-:W-:-:S13]  /*29b00*/  ISETP.GT.U32.AND P3, PT, R15, R0, PT ;  /* 0x000000000f00720c */ /* 0x000fda0003f64070 */
[----:B------:R-:W-:Y:S01]  /*29b10*/  @!P3 IMAD.IADD R0, R0, 0x1, -R15 ;  /* 0x000000010000b824 */ /* 0x000fe200078e0a0f */
[----:B--2---:R-:W-:Y:S01]  /*29b20*/  ISETP.GE.AND P6, PT, R3, RZ, PT ;  /* 0x000000ff0300720c */ /* 0x004fe20003fc6270 */
[----:B------:R-:W-:Y:S02]  /*29b30*/  IMAD.X R3, R4, 0x1, R12, P5 ;  /* 0x0000000104037824 */ /* 0x000fe400028e060c */
[----:B------:R-:W-:Y:S02]  /*29b40*/  @P0 IMAD.MOV.U32 R4, RZ, RZ, R5 ;  /* 0x000000ffff040224 */ /* 0x000fe400078e0005 */
[----:B0-----:R-:W-:-:S05]  /*29b50*/  @P0 IMAD.MOV.U32 R5, RZ, RZ, R3 ;  /* 0x000000ffff050224 */ /* 0x001fca00078e0003 */
[----:B------:R0:W2:Y:S01]  /*29b60*/  @P0 LDG.E.U8 R6, desc[UR20][R4.64] ;  /* 0x0000001404060981 */ /* 0x0000a2000c1e1100 */
[C---:B------:R-:W-:Y:S02]  /*29b70*/  ISETP.GT.U32.AND P3, PT, R15.reuse, R74, PT ;  /* 0x0000004a0f00720c */ /* 0x040fe40003f64070 */
[----:B------:R-:W-:Y:S01]  /*29b80*/  ISETP.GT.U32.AND P4, PT, R15, R0, PT ;  /* 0x000000000f00720c */ /* 0x000fe20003f84070 */
[----:B0-----:R-:W-:-:S10]  /*29b90*/  IMAD.MOV.U32 R4, RZ, RZ, R7 ;  /* 0x000000ffff047224 */ /* 0x001fd400078e0007 */
[--C-:B------:R-:W-:Y:S02]  /*29ba0*/  @!P3 IMAD.IADD R74, R74, 0x1, -R15.reuse ;  /* 0x000000014a4ab824 */ /* 0x100fe400078e0a0f */
[----:B------:R-:W-:Y:S01]  /*29bb0*/  @!P4 IMAD.IADD R0, R0, 0x1, -R15 ;  /* 0x000000010000c824 */ /* 0x000fe200078e0a0f */
[C---:B------:R-:W-:Y:S02]  /*29bc0*/  ISETP.GT.U32.AND P4, PT, R15.reuse, R2, PT ;  /* 0x000000020f00720c */ /* 0x040fe40003f84070 */
[C---:B------:R-:W-:Y:S01]  /*29bd0*/  ISETP.GT.U32.AND P5, PT, R15.reuse, R74, PT ;  /* 0x0000004a0f00720c */ /* 0x040fe20003fa4070 */
[----:B------:R-:W-:Y:S01]  /*29be0*/  @!P6 IMAD.MOV R4, RZ, RZ, -R4 ;  /* 0x000000ffff04e224 */ /* 0x000fe200078e0a04 */
[----:B------:R-:W-:-:S04]  /*29bf0*/  ISETP.GT.U32.AND P6, PT, R15, R75, PT ;  /* 0x0000004b0f00720c */ /* 0x000fc80003fc4070 */
[----:B------:R-:W-:Y:S02]  /*29c00*/  SEL R4, R14, R4, !P1 ;  /* 0x000000040e047207 */ /* 0x000fe40004800000 */
[----:B------:R-:W-:Y:S02]  /*29c10*/  ISETP.GE.AND P3, PT, R16, RZ, PT ;  /* 0x000000ff1000720c */ /* 0x000fe40003f66270 */
[----:B------:R-:W2:Y:S01]  /*29c20*/  LDL.LU R16, [R1+0x3a0] ;  /* 0x0003a00001107983 */ /* 0x000ea20000300800 */
[--C-:B------:R-:W-:Y:S01]  /*29c30*/  @!P4 IMAD.IADD R2, R2, 0x1, -R15.reuse ;  /* 0x000000010202c824 */ /* 0x100fe200078e0a0f */
[----:B----4-:R-:W-:Y:S01]  /*29c40*/  ISETP.GE.AND P4, PT, R71, RZ, PT ;  /* 0x000000ff4700720c */ /* 0x010fe20003f86270 */
[----:B------:R-:W-:Y:S01]  /*29c50*/  IMAD R5, R4, UR13, RZ ;  /* 0x0000000d04057c24 */ /* 0x000fe2000f8e02ff */
[----:B------:R0:W-:Y:S01]  /*29c60*/  STL [R1+0x1560], R3 ;  /* 0x0015600301007387 */ /* 0x0001e20000100800 */
[--C-:B------:R-:W-:Y:S01]  /*29c70*/  @!P5 IMAD.IADD R74, R74, 0x1, -R15.reuse ;  /* 0x000000014a4ad824 */ /* 0x100fe200078e0a0f */
[----:B---3--:R-:W-:Y:S01]  /*29c80*/  ISETP.GE.AND P5, PT, R77, RZ, PT ;  /* 0x000000ff4d00720c */ /* 0x008fe20003fa6270 */
[----:B------:R-:W-:Y:S01]  /*29c90*/  @!P6 IMAD.IADD R75, R75, 0x1, -R15 ;  /* 0x000000014b4be824 */ /* 0x000fe200078e0a0f */
[----:B------:R-:W3:Y:S01]  /*29ca0*/  LDL R71, [R1+0x25d8] ;  /* 0x0025d80001477983 */ /* 0x000ee20000100800 */
[----:B------:R-:W-:Y:S01]  /*29cb0*/  PRMT R72, RZ, 0x7610, R72 ;  /* 0x00007610ff487816 */ /* 0x000fe20000000048 */
[----:B------:R-:W-:Y:S01]  /*29cc0*/  IMAD.MOV.U32 R4, RZ, RZ, R2 ;  /* 0x000000ffff047224 */ /* 0x000fe200078e0002 */
[----:B------:R-:W-:Y:S01]  /*29cd0*/  PRMT R93, RZ, 0x7610, R93 ;  /* 0x00007610ff5d7816 */ /* 0x000fe2000000005d */
[----:B------:R-:W1:Y:S01]  /*29ce0*/  LDCU UR13, c[0x0][0x3b0] ;  /* 0x00007600ff0d77ac */ /* 0x000e620008000800 */
[----:B0-----:R-:W-:-:S02]  /*29cf0*/  IMAD.MOV.U32 R3, RZ, RZ, R0 ;  /* 0x000000ffff037224 */ /* 0x001fc400078e0000 */
[----:B------:R-:W4:Y:S04]  /*29d00*/  LDL R0, [R1+0x25d4] ;  /* 0x0025d40001007983 */ /* 0x000f280000100800 */
[----:B------:R-:W3:Y:S04]  /*29d10*/  LDL.LU R77, [R1+0x3b0] ;  /* 0x0003b000014d7983 */ /* 0x000ee80000300800 */
[----:B--2---:R0:W-:Y:S02]  /*29d20*/  STL [R1+0x19ac], R6 ;  /* 0x0019ac0601007387 */ /* 0x0041e40000100800 */
[----:B0-----:R-:W-:-:S04]  /*29d30*/  IADD3 R6, P6, PT, R5, R13, RZ ;  /* 0x0000000d05067210 */ /* 0x001fc80007fde0ff */
[----:B------:R-:W-:-:S05]  /*29d40*/  LEA.HI.X.SX32 R7, R5, R12, 0x1, P6 ;  /* 0x0000000c05077211 */ /* 0x000fca00030f0eff */
[----:B------:R0:W2:Y:S01]  /*29d50*/  @P0 LDG.E.U8 R72, desc[UR20][R6.64] ;  /* 0x0000001406480981 */ /* 0x0000a2000c1e1100 */
[----:B------:R-:W-:Y:S01]  /*29d60*/  @!P3 IMAD.MOV R3, RZ, RZ, -R3 ;  /* 0x000000ffff03b224 */ /* 0x000fe200078e0a03 */
[----:B------:R-:W-:-:S04]  /*29d70*/  ISETP.GT.U32.AND P3, PT, R15, R92, PT ;  /* 0x0000005c0f00720c */ /* 0x000fc80003f64070 */
[----:B------:R-:W-:Y:S01]  /*29d80*/  SEL R3, R14, R3, !P1 ;  /* 0x000000030e037207 */ /* 0x000fe20004800000 */
[----:B------:R-:W-:-:S04]  /*29d90*/  @!P4 IMAD.MOV R4, RZ, RZ, -R4 ;  /* 0x000000ffff04c224 */ /* 0x000fc800078e0a04 */
[----:B------:R-:W-:-:S04]  /*29da0*/  IMAD R3, R3, UR6, RZ ;  /* 0x0000000603037c24 */ /* 0x000fc8000f8e02ff */
[----:B------:R-:W-:Y:S01]  /*29db0*/  @!P3 IMAD.IADD R92, R92, 0x1, -R15 ;  /* 0x000000015c5cb824 */ /* 0x000fe200078e0a0f */
[----:B------:R-:W-:Y:S01]  /*29dc0*/  IADD3 R2, P3, PT, R3, R13, RZ ;  /* 0x0000000d03027210 */ /* 0x000fe20007f7e0ff */
[----:B------:R0:W-:Y:S01]  /*29dd0*/  STL [R1+0xa20], R6 ;  /* 0x000a200601007387 */ /* 0x0001e20000100800 */
[----:B------:R-:W-:Y:S01]  /*29de0*/  ISETP.GT.U32.AND P6, PT, R15, R75, PT ;  /* 0x0000004b0f00720c */ /* 0x000fe20003fc4070 */
[----:B------:R-:W1:Y:S01]  /*29df0*/  LDCU UR6, c[0x0][0x3b0] ;  /* 0x00007600ff0677ac */ /* 0x000e620008000800 */
[----:B------:R-:W-:Y:S01]  /*29e00*/  LEA.HI.X.SX32 R5, R3, R12, 0x1, P3 ;  /* 0x0000000c03057211 */ /* 0x000fe200018f0eff */
[----:B------:R-:W-:Y:S01]  /*29e10*/  STL [R1+0xa18], R2 ;  /* 0x000a180201007387 */ /* 0x000fe20000100800 */
[----:B0-----:R-:W-:Y:S01]  /*29e20*/  SEL R6, R14, R4, !P1 ;  /* 0x000000040e067207 */ /* 0x001fe20004800000 */
[----:B------:R-:W-:Y:S02]  /*29e30*/  @P0 IMAD.MOV.U32 R4, RZ, RZ, R2 ;  /* 0x000000ffff040224 */ /* 0x000fe400078e0002 */
[----:B------:R-:W-:Y:S01]  /*29e40*/  STL [R1+0xa1c], R7 ;  /* 0x000a1c0701007387 */ /* 0x000fe20000100800 */
[----:B------:R-:W-:-:S03]  /*29e50*/  IMAD.MOV.U32 R3, RZ, RZ, R74 ;  /* 0x000000ffff037224 */ /* 0x000fc600078e004a */
[----:B------:R-:W-:Y:S04]  /*29e60*/  STL [R1+0xa14], R5 ;  /* 0x000a140501007387 */ /* 0x000fe80000100800 */
[----:B------:R0:W3:Y:S04]  /*29e70*/  @P0 LDG.E.U8 R93, desc[UR20][R4.64] ;  /* 0x00000014045d0981 */ /* 0x0000e8000c1e1100 */
[----:B--2---:R2:W-:Y:S04]  /*29e80*/  STL [R1+0x19a8], R72 ;  /* 0x0019a84801007387 */ /* 0x0045e80000100800 */
[----:B--2---:R-:W2:Y:S04]  /*29e90*/  LDL.LU R72, [R1+0x3b4] ;  /* 0x0003b40001487983 */ /* 0x004ea80000300800 */
[----:B------:R-:W2:Y:S04]  /*29ea0*/  LDL.LU R74, [R1+0x280c] ;  /* 0x00280c00014a7983 */ /* 0x000ea80000300800 */
[----:B------:R-:W2:Y:S01]  /*29eb0*/  LDL.LU R2, [R1+0x2808] ;  /* 0x0028080001027983 */ /* 0x000ea20000300800 */
[----:B------:R-:W-:-:S02]  /*29ec0*/  IMAD R6, R6, UR15, RZ ;  /* 0x0000000f06067c24 */ /* 0x000fc4000f8e02ff */
[----:B------:R-:W-:Y:S01]  /*29ed0*/  @!P6 IMAD.IADD R75, R75, 0x1, -R15 ;  /* 0x000000014b4be824 */ /* 0x000fe200078e0a0f */
[----:B------:R-:W-:Y:S01]  /*29ee0*/  ISETP.GT.U32.AND P4, PT, R15, R16, PT ;  /* 0x000000100f00720c */ /* 0x000fe20003f84070 */
[----:B------:R-:W-:Y:S01]  /*29ef0*/  @!P5 IMAD.MOV R3, RZ, RZ, -R3 ;  /* 0x000000ffff03d224 */ /* 0x000fe200078e0a03 */
[----:B0-----:R-:W-:Y:S01]  /*29f00*/  SHF.R.S32.HI R5, RZ, 0x1f, R6 ;  /* 0x0000001fff057819 */ /* 0x001fe20000011406 */
[----:B------:R-:W0:Y:S01]  /*29f10*/  LDCU UR15, c[0x0][0x3b0] ;  /* 0x00007600ff0f77ac */ /* 0x000e220008000800 */
[----:B------:R-:W-:Y:S02]  /*29f20*/  IADD3 R7, P6, PT, R6, R13, RZ ;  /* 0x0000000d06077210 */ /* 0x000fe40007fde0ff */
[----:B----4-:R-:W-:Y:S02]  /*29f30*/  ISETP.GE.AND P5, PT, R0, RZ, PT ;  /* 0x000000ff0000720c */ /* 0x010fe40003fa6270 */
[----:B------:R-:W-:Y:S01]  /*29f40*/  SEL R3, R14, R3, !P1 ;  /* 0x000000030e037207 */ /* 0x000fe20004800000 */
[----:B------:R-:W-:-:S02]  /*29f50*/  IMAD.X R5, R5, 0x1, R12, P6 ;  /* 0x0000000105057824 */ /* 0x000fc400030e060c */
[----:B------:R-:W-:Y:S01]  /*29f60*/  @P0 IMAD.MOV.U32 R6, RZ, RZ, R7 ;  /* 0x000000ffff060224 */ /* 0x000fe200078e0007 */
[----:B---3--:R3:W-:Y:S01]  /*29f70*/  STL [R1+0x1980], R93 ;  /* 0x0019805d01007387 */ /* 0x0087e20000100800 */
[----:B------:R-:W-:Y:S02]  /*29f80*/  IMAD.MOV.U32 R4, RZ, RZ, R75 ;  /* 0x000000ffff047224 */ /* 0x000fe400078e004b */
[----:B------:R-:W-:Y:S01]  /*29f90*/  IMAD R3, R3, UR5, RZ ;  /* 0x0000000503037c24 */ /* 0x000fe2000f8e02ff */
[----:B------:R-:W-:Y:S01]  /*29fa0*/  ISETP.GT.U32.AND P3, PT, R15, R92, PT ;  /* 0x0000005c0f00720c */ /* 0x000fe20003f64070 */
[----:B---3--:R-:W3:Y:S01]  /*29fb0*/  LDL.LU R93, [R1+0x2804] ;  /* 0x00280400015d7983 */ /* 0x008ee20000300800 */
[----:B------:R-:W-:Y:S01]  /*29fc0*/  @!P4 IMAD.IADD R16, R16, 0x1, -R15 ;  /* 0x000000011010c824 */ /* 0x000fe200078e0a0f */
[----:B------:R-:W-:Y:S01]  /*29fd0*/  PRMT R73, RZ, 0x7610, R73 ;  /* 0x00007610ff497816 */ /* 0x000fe20000000049 */
[----:B------:R-:W-:Y:S01]  /*29fe0*/  @!P5 IMAD.MOV R4, RZ, RZ, -R4 ;  /* 0x000000ffff04d224 */ /* 0x000fe200078e0a04 */
[----:B------:R-:W4:Y:S01]  /*29ff0*/  LDL R0, [R1+0x25b4] ;  /* 0x0025b40001007983 */ /* 0x000f220000100800 */
[----:B------:R-:W0:Y:S03]  /*2a000*/  LDCU UR5, c[0x0][0x3b0] ;  /* 0x00007600ff0577ac */ /* 0x000e260008000800 */
[----:B------:R1:W-:Y:S01]  /*2a010*/  STL [R1+0x156c], R7 ;  /* 0x00156c0701007387 */ /* 0x0003e20000100800 */
[----:B------:R-:W-:-:S02]  /*2a020*/  ISETP.GE.AND P4, PT, R71, RZ, PT ;  /* 0x000000ff4700720c */ /* 0x000fc40003f86270 */
[----:B------:R-:W-:Y:S01]  /*2a030*/  IADD3 R71, P5, PT, R3, R13, RZ ;  /* 0x0000000d03477210 */ /* 0x000fe20007fbe0ff */
[----:B-1----:R-:W-:Y:S01]  /*2a040*/  @P0 IMAD.MOV.U32 R7, RZ, RZ, R5 ;  /* 0x000000ffff070224 */ /* 0x002fe200078e0005 */
[----:B------:R1:W-:Y:S01]  /*2a050*/  STL [R1+0x1568], R5 ;  /* 0x0015680501007387 */ /* 0x0003e20000100800 */
[----:B--2---:R-:W-:Y:S02]  /*2a060*/  PRMT R74, RZ, 0x7610, R74 ;  /* 0x00007610ff4a7816 */ /* 0x004fe4000000004a */
[----:B------:R-:W-:Y:S01]  /*2a070*/  PRMT R2, RZ, 0x7610, R2 ;  /* 0x00007610ff027816 */ /* 0x000fe20000000002 */
[----:B------:R-:W-:-:S03]  /*2a080*/  @!P3 IMAD.IADD R92, R92, 0x1, -R15 ;  /* 0x000000015c5cb824 */ /* 0x000fc600078e0a0f */
[----:B------:R2:W3:Y:S01]  /*2a090*/  @P0 LDG.E.U8 R74, desc[UR20][R6.64] ;  /* 0x00000014064a0981 */ /* 0x0004e2000c1e1100 */
[----:B-1----:R-:W-:Y:S02]  /*2a0a0*/  LEA.HI.X.SX32 R5, R3, R12, 0x1, P5 ;  /* 0x0000000c03057211 */ /* 0x002fe400028f0eff */
[----:B------:R-:W-:Y:S01]  /*2a0b0*/  ISETP.GT.U32.AND P6, PT, R15, R16, PT ;  /* 0x000000100f00720c */ /* 0x000fe20003fc4070 */
[----:B------:R-:W3:Y:S01]  /*2a0c0*/  LDL R75, [R1+0x25b8] ;  /* 0x0025b800014b7983 */ /* 0x000ee20000100800 */
[----:B--2---:R-:W-:Y:S02]  /*2a0d0*/  @P0 IMAD.MOV.U32 R6, RZ, RZ, R71 ;  /* 0x000000ffff060224 */ /* 0x004fe400078e0047 */
[----:B------:R-:W-:-:S05]  /*2a0e0*/  @P0 IMAD.MOV.U32 R7, RZ, RZ, R5 ;  /* 0x000000ffff070224 */ /* 0x000fca00078e0005 */
[----:B------:R-:W2:Y:S01]  /*2a0f0*/  @P0 LDG.E.U8 R2, desc[UR20][R6.64] ;  /* 0x0000001406020981 */ /* 0x000ea2000c1e1100 */
[----:B------:R-:W-:-:S03]  /*2a100*/  IMAD.MOV.U32 R3, RZ, RZ, R92 ;  /* 0x000000ffff037224 */ /* 0x000fc600078e005c */
[----:B------:R-:W-:Y:S01]  /*2a110*/  STL [R1+0xa10], R71 ;  /* 0x000a104701007387 */ /* 0x000fe20000100800 */
[----:B------:R-:W-:Y:S02]  /*2a120*/  @!P4 IMAD.MOV R3, RZ, RZ, -R3 ;  /* 0x000000ffff03c224 */ /* 0x000fe400078e0a03 */
[----:B------:R-:W-:Y:S01]  /*2a130*/  @!P6 IMAD.IADD R16, R16, 0x1, -R15 ;  /* 0x000000011010e824 */ /* 0x000fe200078e0a0f */
[----:B----4-:R-:W-:Y:S02]  /*2a140*/  ISETP.GE.AND P4, PT, R0, RZ, PT ;  /* 0x000000ff0000720c */ /* 0x010fe40003f86270 */
[----:B---3--:R-:W-:Y:S01]  /*2a150*/  PRMT R93, RZ, 0x7610, R93 ;  /* 0x00007610ff5d7816 */ /* 0x008fe2000000005d */
[----:B------:R1:W-:Y:S04]  /*2a160*/  STL [R1+0x1940], R74 ;  /* 0x0019404a01007387 */ /* 0x0003e80000100800 */
[----:B-1----:R-:W3:Y:S04]  /*2a170*/  LDL.LU R74, [R1+0x3bc] ;  /* 0x0003bc00014a7983 */ /* 0x002ee80000300800 */
[----:B------:R1:W-:Y:S04]  /*2a180*/  STL [R1+0xa0c], R5 ;  /* 0x000a0c0501007387 */ /* 0x0003e80000100800 */
[----:B------:R-:W4:Y:S04]  /*2a190*/  LDL R0, [R1+0x25bc] ;  /* 0x0025bc0001007983 */ /* 0x000f280000100800 */
[----:B------:R-:W3:Y:S01]  /*2a1a0*/  LDL.LU R92, [R1+0x3c0] ;  /* 0x0003c000015c7983 */ /* 0x000ee20000300800 */
[----:B-1----:R-:W-:-:S02]  /*2a1b0*/  SEL R5, R14, R4, !P1 ;  /* 0x000000040e057207 */ /* 0x002fc40004800000 */
[----:B------:R-:W-:-:S03]  /*2a1c0*/  SEL R4, R14, R3, !P1 ;  /* 0x000000030e047207 */ /* 0x000fc60004800000 */
[----:B------:R-:W-:Y:S01]  /*2a1d0*/  IMAD R5, R5, UR13, RZ ;  /* 0x0000000d05057c24 */ /* 0x000fe2000f8e02ff */
[C---:B------:R-:W-:Y:S01]  /*2a1e0*/  ISETP.GT.U32.AND P3, PT, R15.reuse, R77, PT ;  /* 0x0000004d0f00720c */ /* 0x040fe20003f64070 */
[----:B------:R-:W-:Y:S01]  /*2a1f0*/  IMAD.MOV.U32 R3, RZ, RZ, R16 ;  /* 0x000000ffff037224 */ /* 0x000fe200078e0010 */
[----:B------:R-:W-:Y:S01]  /*2a200*/  ISETP.GT.U32.AND P5, PT, R15, R72, PT ;  /* 0x000000480f00720c */ /* 0x000fe20003fa4070 */
[----:B0-----:R-:W-:Y:S01]  /*2a210*/  IMAD R4, R4, UR15, RZ ;  /* 0x0000000f04047c24 */ /* 0x001fe2000f8e02ff */
[----:B------:R-:W-:Y:S01]  /*2a220*/  IADD3 R71, P6, PT, R5, R13, RZ ;  /* 0x0000000d05477210 */ /* 0x000fe20007fde0ff */
[----:B------:R-:W3:Y:S01]  /*2a230*/  LDL.LU R16, [R1+0x3b8] ;  /* 0x0003b80001107983 */ /* 0x000ee20000300800 */
[----:B------:R-:W-:Y:S01]  /*2a240*/  @!P4 IMAD.MOV R3, RZ, RZ, -R3 ;  /* 0x000000ffff03c224 */ /* 0x000fe200078e0a03 */
[----:B------:R-:W-:Y:S01]  /*2a250*/  PRMT R55, RZ, 0x7610, R55 ;  /* 0x00007610ff377816 */ /* 0x000fe20000000037 */
[----:B------:R-:W0:Y:S01]  /*2a260*/  LDCU UR13, c[0x0][0x3b0] ;  /* 0x00007600ff0d77ac */ /* 0x000e220008000800 */
[----:B--2---:R1:W-:Y:S01]  /*2a270*/  STL [R1+0x5a0], R2 ;  /* 0x0005a00201007387 */ /* 0x0043e20000100800 */
[----:B------:R-:W-:-:S02]  /*2a280*/  SHF.R.S32.HI R6, RZ, 0x1f, R4 ;  /* 0x0000001fff067819 */ /* 0x000fc40000011404 */
[----:B------:R-:W-:Y:S01]  /*2a290*/  LEA.HI.X.SX32 R5, R5, R12, 0x1, P6 ;  /* 0x0000000c05057211 */ /* 0x000fe200030f0eff */
[----:B------:R-:W-:Y:S01]  /*2a2a0*/  @!P3 IMAD.IADD R77, R77, 0x1, -R15 ;  /* 0x000000014d4db824 */ /* 0x000fe200078e0a0f */
[----:B------:R-:W-:Y:S01]  /*2a2b0*/  PRMT R7, RZ, 0x7610, R7 ;  /* 0x00007610ff077816 */ /* 0x000fe20000000007 */
[----:B------:R-:W-:Y:S01]  /*2a2c0*/  @!P5 IMAD.IADD R72, R72, 0x1, -R15 ;  /* 0x000000014848d824 */ /* 0x000fe200078e0a0f */
[----:B------:R-:W2:Y:S01]  /*2a2d0*/  LDCU UR15, c[0x0][0x3b0] ;  /* 0x00007600ff0f77ac */ /* 0x000ea20008000800 */
[----:B-1----:R-:W-:Y:S01]  /*2a2e0*/  IADD3 R2, P4, PT, R4, R13, RZ ;  /* 0x0000000d04027210 */ /* 0x002fe20007f9e0ff */
[----:B------:R-:W-:-:S05]  /*2a2f0*/  @P0 IMAD.MOV.U32 R4, RZ, RZ, R71 ;  /* 0x000000ffff040224 */ /* 0x000fca00078e0047 */
[----:B------:R1:W2:Y:S01]  /*2a300*/  @P0 LDG.E.U8 R93, desc[UR20][R4.64] ;  /* 0x00000014045d0981 */ /* 0x0002a2000c1e1100 */
[----:B------:R-:W-:Y:S01]  /*2a310*/  ISETP.GE.AND P6, PT, R75, RZ, PT ;  /* 0x000000ff4b00720c */ /* 0x000fe20003fc6270 */
[----:B------:R-:W-:Y:S02]  /*2a320*/  IMAD.X R75, R6, 0x1, R12, P4 ;  /* 0x00000001064b7824 */ /* 0x000fe400020e060c */
[----:B------:R0:W-:Y:S04]  /*2a330*/  STL [R1+0xa08], R71 ;  /* 0x000a084701007387 */ /* 0x0001e80000100800 */
[----:B------:R-:W-:Y:S01]  /*2a340*/  STL [R1+0x1574], R2 ;  /* 0x0015740201007387 */ /* 0x000fe20000100800 */
[----:B-1----:R-:W-:-:S03]  /*2a350*/  @P0 IMAD.MOV.U32 R4, RZ, RZ, R2 ;  /* 0x000000ffff040224 */ /* 0x002fc600078e0002 */
[----:B------:R1:W-:Y:S04]  /*2a360*/  STL [R1+0xa04], R5 ;  /* 0x000a040501007387 */ /* 0x0003e80000100800 */
[----:B0-----:R-:W3:Y:S01]  /*2a370*/  LDL.LU R71, [R1+0x2800] ;  /* 0x0028000001477983 */ /* 0x001ee20000300800 */
[----:B-1----:R-:W-:-:S03]  /*2a380*/  @P0 IMAD.MOV.U32 R5, RZ, RZ, R75 ;  /* 0x000000ffff050224 */ /* 0x002fc600078e004b */
[----:B------:R-:W-:Y:S04]  /*2a390*/  STL [R1+0x1570], R75 ;  /* 0x0015704b01007387 */ /* 0x000fe80000100800 */
[----:B------:R0:W3:Y:S01]  /*2a3a0*/  @P0 LDG.E.U8 R73, desc[UR20][R4.64] ;  /* 0x0000001404490981 */ /* 0x0000e2000c1e1100 */
[----:B------:R-:W-:-:S03]  /*2a3b0*/  ISETP.GT.U32.AND P3, PT, R15, R77, PT ;  /* 0x0000004d0f00720c */ /* 0x000fc60003f64070 */
[----:B--2---:R1:W-:Y:S04]  /*2a3c0*/  STL [R1+0x3a8], R93 ;  /* 0x0003a85d01007387 */ /* 0x0043e80000100800 */
[----:B-1----:R-:W2:Y:S04]  /*2a3d0*/  LDL R93, [R1+0x25c0] ;  /* 0x0025c000015d7983 */ /* 0x002ea80000100800 */
[----:B------:R-:W2:Y:S04]  /*2a3e0*/  LDL.LU R75, [R1+0x27fc] ;  /* 0x0027fc00014b7983 */ /* 0x000ea80000300800 */
[----:B------:R-:W2:Y:S01]  /*2a3f0*/  LDL.LU R2, [R1+0x27f8] ;  /* 0x0027f80001027983 */ /* 0x000ea20000300800 */
[----:B------:R-:W-:Y:S01]  /*2a400*/  @!P3 IMAD.IADD R77, R77, 0x1, -R15 ;  /* 0x000000014d4db824 */ /* 0x000fe200078e0a0f */
[----:B------:R-:W-:-:S02]  /*2a410*/  ISETP.GT.U32.AND P5, PT, R15, R72, PT ;  /* 0x000000480f00720c */ /* 0x000fc40003fa4070 */
[----:B------:R-:W-:Y:S01]  /*2a420*/  SEL R6, R14, R3, !P1 ;  /* 0x000000030e067207 */ /* 0x000fe20004800000 */
[----:B------:R-:W-:Y:S01]  /*2a430*/  IMAD.MOV.U32 R3, RZ, RZ, R77 ;  /* 0x000000ffff037224 */ /* 0x000fe200078e004d */
[----:B----4-:R-:W-:Y:S02]  /*2a440*/  ISETP.GE.AND P3, PT, R0, RZ, PT ;  /* 0x000000ff0000720c */ /* 0x010fe40003f66270 */
[----:B------:R-:W4:Y:S01]  /*2a450*/  LDL R0, [R1+0x25c4] ;  /* 0x0025c40001007983 */ /* 0x000f220000100800 */
[----:B------:R-:W-:Y:S01]  /*2a460*/  IMAD R6, R6, UR6, RZ ;  /* 0x0000000606067c24 */ /* 0x000fe2000f8e02ff */
[----:B---3--:R-:W-:Y:S01]  /*2a470*/  ISETP.GT.U32.AND P4, PT, R15, R74, PT ;  /* 0x0000004a0f00720c */ /* 0x008fe20003f84070 */
[----:B------:R-:W-:-:S04]  /*2a480*/  @!P6 IMAD.MOV R3, RZ, RZ, -R3 ;  /* 0x000000ffff03e224 */ /* 0x000fc800078e0a03 */
[----:B------:R-:W-:Y:S01]  /*2a490*/  @!P5 IMAD.IADD R72, R72, 0x1, -R15 ;  /* 0x000000014848d824 */ /* 0x000fe200078e0a0f */
[----:B0-----:R-:W-:Y:S01]  /*2a4a0*/  IADD3 R5, P6, PT, R6, R13, RZ ;  /* 0x0000000d06057210 */ /* 0x001fe20007fde0ff */
[----:B------:R0:W-:Y:S01]  /*2a4b0*/  STL [R1+0x3a4], R73 ;  /* 0x0003a44901007387 */ /* 0x0001e20000100800 */
[----:B------:R-:W-:Y:S01]  /*2a4c0*/  SEL R4, R14, R3, !P1 ;  /* 0x000000030e047207 */ /* 0x000fe20004800000 */
[----:B------:R-:W-:Y:S01]  /*2a4d0*/  IMAD.MOV.U32 R3, RZ, RZ, R72 ;  /* 0x000000ffff037224 */ /* 0x000fe200078e0048 */
[----:B------:R-:W-:Y:S01]  /*2a4e0*/  LEA.HI.X.SX32 R77, R6, R12, 0x1, P6 ;  /* 0x0000000c064d7211 */ /* 0x000fe200030f0eff */
[----:B------:R-:W1:Y:S02]  /*2a4f0*/  LDCU UR6, c[0x0][0x3b0] ;  /* 0x00007600ff0677ac */ /* 0x000e640008000800 */
[----:B------:R-:W-:Y:S02]  /*2a500*/  IMAD R6, R4, UR5, RZ ;  /* 0x0000000504067c24 */ /* 0x000fe4000f8e02ff */
[----:B------:R-:W-:Y:S01]  /*2a510*/  @P0 IMAD.MOV.U32 R4, RZ, RZ, R5 ;  /* 0x000000ffff040224 */ /* 0x000fe200078e0005 */
[----:B--2---:R-:W-:Y:S01]  /*2a520*/  PRMT R75, RZ, 0x7610, R75 ;  /* 0x00007610ff4b7816 */ /* 0x004fe2000000004b */
[----:B0-----:R-:W2:Y:S01]  /*2a530*/  LDL.LU R73, [R1+0x3c4] ;  /* 0x0003c40001497983 */ /* 0x001ea20000300800 */
[----:B------:R-:W-:Y:S01]  /*2a540*/  @!P3 IMAD.MOV R3, RZ, RZ, -R3 ;  /* 0x000000ffff03b224 */ /* 0x000fe200078e0a03 */
[----:B------:R-:W-:-:S02]  /*2a550*/  PRMT R2, RZ, 0x7610, R2 ;  /* 0x00007610ff027816 */ /* 0x000fc40000000002 */
[----:B------:R0:W-:Y:S01]  /*2a560*/  STL [R1+0xa00], R5 ;  /* 0x000a000501007387 */ /* 0x0001e20000100800 */
[----:B------:R-:W-:Y:S01]  /*2a570*/  ISETP.GT.U32.AND P5, PT, R15, R92, PT ;  /* 0x0000005c0f00720c */ /* 0x000fe20003fa4070 */
[----:B------:R-:W-:Y:S01]  /*2a580*/  @!P4 IMAD.IADD R74, R74, 0x1, -R15 ;  /* 0x000000014a4ac824 */ /* 0x000fe200078e0a0f */
[----:B------:R-:W3:Y:S01]  /*2a590*/  LDCU UR5, c[0x0][0x3b0] ;  /* 0x00007600ff0577ac */ /* 0x000ee20008000800 */
[----:B------:R-:W2:Y:S04]  /*2a5a0*/  LDL.LU R72, [R1+0x27f4] ;  /* 0x0027f40001487983 */ /* 0x000ea80000300800 */
[----:B------:R1:W-:Y:S01]  /*2a5b0*/  STL [R1+0x9fc], R77 ;  /* 0x0009fc4d01007387 */ /* 0x0003e20000100800 */
[----:B0-----:R-:W-:-:S05]  /*2a5c0*/  @P0 IMAD.MOV.U32 R5, RZ, RZ, R77 ;  /* 0x000000ffff050224 */ /* 0x001fca00078e004d */
[----:B------:R0:W2:Y:S01]  /*2a5d0*/  @P0 LDG.E.U8 R75, desc[UR20][R4.64] ;  /* 0x00000014044b0981 */ /* 0x0000a2000c1e1100 */
[----:B-1----:R-:W-:-:S04]  /*2a5e0*/  IADD3 R77, P3, PT, R6, R13, RZ ;  /* 0x0000000d064d7210 */ /* 0x002fc80007f7e0ff */
[----:B0-----:R-:W-:Y:S01]  /*2a5f0*/  LEA.HI.X.SX32 R5, R6, R12, 0x1, P3 ;  /* 0x0000000c06057211 */ /* 0x001fe200018f0eff */
[----:B------:R-:W-:-:S05]  /*2a600*/  @P0 IMAD.MOV.U32 R4, RZ, RZ, R77 ;  /* 0x000000ffff040224 */ /* 0x000fca00078e004d */
[----:B------:R-:W3:Y:S01]  /*2a610*/  @P0 LDG.E.U8 R2, desc[UR20][R4.64] ;  /* 0x0000001404020981 */ /* 0x000ee2000c1e1100 */
[--C-:B------:R-:W-:Y:S01]  /*2a620*/  @!P5 IMAD.IADD R92, R92, 0x1, -R15.reuse ;  /* 0x000000015c5cd824 */ /* 0x100fe200078e0a0f */
[----:B------:R-:W-:Y:S02]  /*2a630*/  ISETP.GE.AND P5, PT, R93, RZ, PT ;  /* 0x000000ff5d00720c */ /* 0x000fe40003fa6270 */
[----:B------:R-:W-:Y:S02]  /*2a640*/  ISETP.GT.U32.AND P6, PT, R15, R74, PT ;  /* 0x0000004a0f00720c */ /* 0x000fe40003fc4070 */
[----:B------:R-:W-:Y:S01]  /*2a650*/  SEL R3, R14, R3, !P1 ;  /* 0x000000030e037207 */ /* 0x000fe20004800000 */
[----:B--2---:R0:W-:Y:S04]  /*2a660*/  STL [R1+0x364], R75 ;  /* 0x0003644b01007387 */ /* 0x0041e80000100800 */
[----:B0-----:R-:W2:Y:S04]  /*2a670*/  LDL R75, [R1+0x25a0] ;  /* 0x0025a000014b7983 */ /* 0x001ea80000100800 */
[----:B------:R0:W-:Y:S04]  /*2a680*/  STL [R1+0x9f8], R77 ;  /* 0x0009f84d01007387 */ /* 0x0001e80000100800 */
[----:B------:R-:W2:Y:S04]  /*2a690*/  LDL.LU R93, [R1+0x3c8] ;  /* 0x0003c800015d7983 */ /* 0x000ea80000300800 */
[----:B------:R-:W-:Y:S04]  /*2a6a0*/  STL [R1+0x9f4], R5 ;  /* 0x0009f40501007387 */ /* 0x000fe80000100800 */
[----:B0-----:R-:W2:Y:S04]  /*2a6b0*/  LDL.LU R77, [R1+0x3cc] ;  /* 0x0003cc00014d7983 */ /* 0x001ea80000300800 */
[----:B---3--:R0:W-:Y:S04]  /*2a6c0*/  STL [R1+0x3a0], R2 ;  /* 0x0003a00201007387 */ /* 0x0081e80000100800 */
[----:B0-----:R-:W3:Y:S01]  /*2a6d0*/  LDL.LU R2, [R1+0x27f0] ;  /* 0x0027f00001027983 */ /* 0x001ee20000300800 */
[----:B------:R-:W-:Y:S01]  /*2a6e0*/  IMAD R6, R3, UR6, RZ ;  /* 0x0000000603067c24 */ /* 0x000fe2000f8e02ff */
[----:B------:R-:W0:Y:S01]  /*2a6f0*/  LDCU UR6, c[0x0][0x3b0] ;  /* 0x00007600ff0677ac */ /* 0x000e220008000800 */
[----:B------:R-:W-:Y:S01]  /*2a700*/  @!P6 IMAD.IADD R74, R74, 0x1, -R15 ;  /* 0x000000014a4ae824 */ /* 0x000fe200078e0a0f */
[----:B------:R-:W-:-:S02]  /*2a710*/  ISETP.GT.U32.AND P3, PT, R15, R92, PT ;  /* 0x0000005c0f00720c */ /* 0x000fc40003f64070 */
[----:B------:R-:W-:Y:S01]  /*2a720*/  SHF.R.S32.HI R4, RZ, 0x1f, R6 ;  /* 0x0000001fff047819 */ /* 0x000fe20000011406 */
[----:B------:R-:W-:Y:S01]  /*2a730*/  IMAD.MOV.U32 R3, RZ, RZ, R74 ;  /* 0x000000ffff037224 */ /* 0x000fe200078e004a */
[----:B------:R-:W-:-:S03]  /*2a740*/  IADD3 R5, P6, PT, R6, R13, RZ ;  /* 0x0000000d06057210 */ /* 0x000fc60007fde0ff */
[----:B------:R-:W-:Y:S01]  /*2a750*/  @!P5 IMAD.MOV R3, RZ, RZ, -R3 ;  /* 0x000000ffff03d224 */ /* 0x000fe200078e0a03 */
[----:B----4-:R-:W-:Y:S01]  /*2a760*/  ISETP.GE.AND P5, PT, R0, RZ, PT ;  /* 0x000000ff0000720c */ /* 0x010fe20003fa6270 */
[----:B------:R-:W-:Y:S01]  /*2a770*/  IMAD.X R74, R4, 0x1, R12, P6 ;  /* 0x00000001044a7824 */ /* 0x000fe200030e060c */
[----:B------:R1:W-:Y:S01]  /*2a780*/  STL [R1+0x157c], R5 ;  /* 0x00157c0501007387 */ /* 0x0003e20000100800 */
[----:B------:R-:W-:Y:S01]  /*2a790*/  @P0 IMAD.MOV.U32 R4, RZ, RZ, R5 ;  /* 0x000000ffff040224 */ /* 0x000fe200078e0005 */
[----:B------:R-:W-:Y:S01]  /*2a7a0*/  SEL R3, R14, R3, !P1 ;  /* 0x000000030e037207 */ /* 0x000fe20004800000 */
[----:B------:R-:W-:Y:S01]  /*2a7b0*/  @!P3 IMAD.IADD R92, R92, 0x1, -R15 ;  /* 0x000000015c5cb824 */ /* 0x000fe200078e0a0f */
[----:B------:R-:W4:Y:S01]  /*2a7c0*/  LDL R0, [R1+0x25a4] ;  /* 0x0025a40001007983 */ /* 0x000f220000100800 */
[----:B-1----:R-:W-:-:S05]  /*2a7d0*/  @P0 IMAD.MOV.U32 R5, RZ, RZ, R74 ;  /* 0x000000ffff050224 */ /* 0x002fca00078e004a */
[----:B------:R1:W4:Y:S04]  /*2a7e0*/  @P0 LDG.E.U8 R55, desc[UR20][R4.64] ;  /* 0x0000001404370981 */ /* 0x000328000c1e1100 */
[----:B------:R2:W-:Y:S01]  /*2a7f0*/  STL [R1+0x1578], R74 ;  /* 0x0015784a01007387 */ /* 0x0005e20000100800 */
[----:B-1----:R-:W-:Y:S02]  /*2a800*/  IMAD.MOV.U32 R4, RZ, RZ, R92 ;  /* 0x000000ffff047224 */ /* 0x002fe400078e005c */
[----:B0-----:R-:W-:Y:S01]  /*2a810*/  IMAD R5, R3, UR6, RZ ;  /* 0x0000000603057c24 */ /* 0x001fe2000f8e02ff */
[----:B------:R-:W-:Y:S01]  /*2a820*/  ISETP.GT.U32.AND P4, PT, R15, R16, PT ;  /* 0x000000100f00720c */ /* 0x000fe20003f84070 */
[----:B------:R-:W-:Y:S01]  /*2a830*/  @!P5 IMAD.MOV R4, RZ, RZ, -R4 ;  /* 0x000000ffff04d224 */ /* 0x000fe200078e0a04 */
[----:B---3--:R-:W-:Y:S01]  /*2a840*/  PRMT R2, RZ, 0x7610, R2 ;  /* 0x00007610ff027816 */ /* 0x008fe20000000002 */
[----:B------:R-:W0:Y:S01]  /*2a850*/  LDCU UR6, c[0x0][0x3b0] ;  /* 0x00007600ff0677ac */ /* 0x000e220008000800 */
[----:B--2---:R-:W-:-:S02]  /*2a860*/  IADD3 R74, P5, PT, R5, R13, RZ ;  /* 0x0000000d054a7210 */ /* 0x004fc40007fbe0ff */
[----:B------:R-:W-:Y:S02]  /*2a870*/  SEL R6, R14, R4, !P1 ;  /* 0x000000040e067207 */ /* 0x000fe40004800000 */
[----:B------:R-:W-:Y:S01]  /*2a880*/  LEA.HI.X.SX32 R5, R5, R12, 0x1, P5 ;  /* 0x0000000c05057211 */ /* 0x000fe200028f0eff */
[----:B------:R-:W-:-:S05]  /*2a890*/  @P0 IMAD.MOV.U32 R4, RZ, RZ, R74 ;  /* 0x000000ffff040224 */ /* 0x000fca00078e004a */
[----:B------:R1:W2:Y:S01]  /*2a8a0*/  @P0 LDG.E.U8 R2, desc[UR20][R4.64] ;  /* 0x0000001404020981 */ /* 0x0002a2000c1e1100 */
[----:B------:R-:W-:-:S05]  /*2a8b0*/  @!P4 IMAD.IADD R16, R16, 0x1, -R15 ;  /* 0x000000011010c824 */ /* 0x000fca00078e0a0f */
[----:B------:R-:W-:Y:S02]  /*2a8c0*/  ISETP.GT.U32.AND P4, PT, R15, R16, PT ;  /* 0x000000100f00720c */ /* 0x000fe40003f84070 */
[----:B------:R-:W-:Y:S02]  /*2a8d0*/  ISETP.GE.AND P3, PT, R75, RZ, PT ;  /* 0x000000ff4b00720c */ /* 0x000fe40003f66270 */
[----:B------:R-:W-:-:S09]  /*2a8e0*/  ISETP.GT.U32.AND P6, PT, R15, R73, PT ;  /* 0x000000490f00720c */ /* 0x000fd20003fc4070 */
[----:B------:R-:W-:Y:S01]  /*2a8f0*/  @!P4 IMAD.IADD R16, R16, 0x1, -R15 ;  /* 0x000000011010c824 */ /* 0x000fe200078e0a0f */
[----:B------:R-:W-:-:S03]  /*2a900*/  ISETP.GT.U32.AND P4, PT, R15, R93, PT ;  /* 0x0000005d0f00720c */ /* 0x000fc60003f84070 */
[----:B------:R-:W-:Y:S01]  /*2a910*/  IMAD.MOV.U32 R3, RZ, RZ, R16 ;  /* 0x000000ffff037224 */ /* 0x000fe200078e0010 */
[----:B------:R-:W-:Y:S01]  /*2a920*/  ISETP.GT.U32.AND P5, PT, R15, R77, PT ;  /* 0x0000004d0f00720c */ /* 0x000fe20003fa4070 */
[----:B------:R-:W3:Y:S02]  /*2a930*/  LDL R16, [R1+0x25a8] ;  /* 0x0025a80001107983 */ /* 0x000ee40000100800 */
[----:B------:R-:W-:Y:S02]  /*2a940*/  @!P3 IMAD.MOV R3, RZ, RZ, -R3 ;  /* 0x000000ffff03b224 */ /* 0x000fe400078e0a03 */
[----:B------:R-:W-:Y:S03]  /*2a950*/  STL [R1+0x9f0], R74 ;  /* 0x0009f04a01007387 */ /* 0x000fe60000100800 */
[----:B------:R-:W-:Y:S01]  /*2a960*/  SEL R3, R14, R3, !P1 ;  /* 0x000000030e037207 */ /* 0x000fe20004800000 */
[----:B----4-:R4:W-:Y:S01]  /*2a970*/  STL [R1+0x39c], R55 ;  /* 0x00039c3701007387 */ /* 0x0109e20000100800 */
[----:B------:R-:W-:Y:S01]  /*2a980*/  IMAD R6, R6, UR5, RZ ;  /* 0x0000000506067c24 */ /* 0x000fe2000f8e02ff */
[----:B------:R-:W-:Y:S01]  /*2a990*/  PRMT R72, RZ, 0x7610, R72 ;  /* 0x00007610ff487816 */ /* 0x000fe20000000048 */
[--C-:B------:R-:W-:Y:S01]  /*2a9a0*/  @!P6 IMAD.IADD R73, R73, 0x1, -R15.reuse ;  /* 0x000000014949e824 */ /* 0x100fe200078e0a0f */
[----:B------:R-:W-:Y:S01]  /*2a9b0*/  ISETP.GE.AND P6, PT, R0, RZ, PT ;  /* 0x000000ff0000720c */ /* 0x000fe20003fc6270 */
[----:B------:R-:W-:Y:S01]  /*2a9c0*/  IMAD R3, R3, UR13, RZ ;  /* 0x0000000d03037c24 */ /* 0x000fe2000f8e02ff */
[----:B------:R-:W0:Y:S01]  /*2a9d0*/  LDCU UR13, c[0x0][0x3b0] ;  /* 0x00007600ff0d77ac */ /* 0x000e220008000800 */
[----:B----4-:R-:W4:Y:S01]  /*2a9e0*/  LDL.LU R55, [R1+0x3dc] ;  /* 0x0003dc0001377983 */ /* 0x010f220000300800 */
[--C-:B------:R-:W-:Y:S01]  /*2a9f0*/  @!P4 IMAD.IADD R93, R93, 0x1, -R15.reuse ;  /* 0x000000015d5dc824 */ /* 0x100fe200078e0a0f */
[----:B------:R-:W-:Y:S01]  /*2aa00*/  PRMT R18, RZ, 0x7610, R18 ;  /* 0x00007610ff127816 */ /* 0x000fe20000000012 */
[----:B------:R-:W-:Y:S01]  /*2aa10*/  @!P5 IMAD.IADD R77, R77, 0x1, -R15 ;  /* 0x000000014d4dd824 */ /* 0x000fe200078e0a0f */
[----:B------:R1:W-:Y:S01]  /*2aa20*/  STL [R1+0x9ec], R5 ;  /* 0x0009ec0501007387 */ /* 0x0003e20000100800 */
[----:B------:R-:W0:Y:S03]  /*2aa30*/  LDCU UR5, c[0x0][0x3b0] ;  /* 0x00007600ff0577ac */ /* 0x000e260008000800 */
[----:B------:R-:W3:Y:S04]  /*2aa40*/  LDL.LU R92, [R1+0x3d0] ;  /* 0x0003d000015c7983 */ /* 0x000ee80000300800 */
[----:B------:R-:W3:Y:S01]  /*2aa50*/  LDL R74, [R1+0x25ac] ;  /* 0x0025ac00014a7983 */ /* 0x000ee20000100800 */
[----:B-1----:R-:W-:-:S03]  /*2aa60*/  IADD3 R5, P4, PT, R6, R13, RZ ;  /* 0x0000000d06057210 */ /* 0x002fc60007f9e0ff */
[----:B------:R-:W3:Y:S01]  /*2aa70*/  LDL.LU R0, [R1+0x3d4] ;  /* 0x0003d40001007983 */ /* 0x000ee20000300800 */
[----:B------:R-:W-:-:S03]  /*2aa80*/  SHF.R.S32.HI R4, RZ, 0x1f, R3 ;  /* 0x0000001fff047819 */ /* 0x000fc60000011403 */
[----:B------:R-:W3:Y:S04]  /*2aa90*/  LDL.LU R75, [R1+0x3e0] ;  /* 0x0003e000014b7983 */ /* 0x000ee80000300800 */
[----:B--2---:R1:W-:Y:S04]  /*2aaa0*/  STL [R1+0x398], R2 ;  /* 0x0003980201007387 */ /* 0x0043e80000100800 */
[----:B------:R2:W-:Y:S01]  /*2aab0*/  STL [R1+0x9e8], R5 ;  /* 0x0009e80501007387 */ /* 0x0005e20000100800 */
[----:B-1----:R-:W-:Y:S02]  /*2aac0*/  IADD3 R2, P5, PT, R3, R13, RZ ;  /* 0x0000000d03027210 */ /* 0x002fe40007fbe0ff */
[----:B------:R-:W-:-:S03]  /*2aad0*/  LEA.HI.X.SX32 R3, R6, R12, 0x1, P4 ;  /* 0x0000000c06037211 */ /* 0x000fc600020f0eff */
[----:B------:R-:W-:Y:S02]  /*2aae0*/  IMAD.X R6, R4, 0x1, R12, P5 ;  /* 0x0000000104067824 */ /* 0x000fe400028e060c */
[----:B------:R-:W-:Y:S02]  /*2aaf0*/  @P0 IMAD.MOV.U32 R4, RZ, RZ, R5 ;  /* 0x000000ffff040224 */ /* 0x000fe400078e0005 */
[----:B--2---:R-:W-:-:S05]  /*2ab00*/  @P0 IMAD.MOV.U32 R5, RZ, RZ, R3 ;  /* 0x000000ffff050224 */ /* 0x004fca00078e0003 */
[----:B------:R1:W2:Y:S01]  /*2ab10*/  @P0 LDG.E.U8 R72, desc[UR20][R4.64] ;  /* 0x0000001404480981 */ /* 0x0002a2000c1e1100 */
[----:B------:R-:W-:-:S03]  /*2ab20*/  ISETP.GT.U32.AND P3, PT, R15, R73, PT ;  /* 0x000000490f00720c */ /* 0x000fc60003f64070 */
[----:B------:R-:W-:Y:S04]  /*2ab30*/  STL [R1+0x1584], R2 ;  /* 0x0015840201007387 */ /* 0x000fe80000100800 */
[----:B------:R0:W-:Y:S01]  /*2ab40*/  STL [R1+0x9e4], R3 ;  /* 0x0009e40301007387 */ /* 0x0001e20000100800 */
[----:B-1----:R-:W-:Y:S02]  /*2ab50*/  @P0 IMAD.MOV.U32 R4, RZ, RZ, R2 ;  /* 0x000000ffff040224 */ /* 0x002fe400078e0002 */
[----:B------:R-:W-:-:S03]  /*2ab60*/  @P0 IMAD.MOV.U32 R5, RZ, RZ, R6 ;  /* 0x000000ffff050224 */ /* 0x000fc600078e0006 */
[----:B------:R-:W-:Y:S02]  /*2ab70*/  @!P3 IMAD.IADD R73, R73, 0x1, -R15 ;  /* 0x000000014949b824 */ /* 0x000fe400078e0a0f */
[----:B------:R1:W3:Y:S02]  /*2ab80*/  @P0 LDG.E.U8 R7, desc[UR20][R4.64] ;  /* 0x0000001404070981 */ /* 0x0002e4000c1e1100 */
[----:B0-----:R-:W-:Y:S01]  /*2ab90*/  IMAD.MOV.U32 R3, RZ, RZ, R73 ;  /* 0x000000ffff037224 */ /* 0x001fe200078e0049 */
[C---:B----4-:R-:W-:Y:S01]  /*2aba0*/  ISETP.GT.U32.AND P5, PT, R15.reuse, R55, PT ;  /* 0x000000370f00720c */ /* 0x050fe20003fa4070 */
[----:B--2---:R0:W-:Y:S04]  /*2abb0*/  STL [R1+0x394], R72 ;  /* 0x0003944801007387 */ /* 0x0041e80000100800 */
[----:B0-----:R-:W2:Y:S04]  /*2abc0*/  LDL.LU R72, [R1+0x27ec] ;  /* 0x0027ec0001487983 */ /* 0x001ea80000300800 */
[----:B------:R0:W-:Y:S04]  /*2abd0*/  STL [R1+0x1580], R6 ;  /* 0x0015800601007387 */ /* 0x0001e80000100800 */
[----:B------:R-:W4:Y:S04]  /*2abe0*/  LDL.LU R73, [R1+0x27e8] ;  /* 0x0027e80001497983 */ /* 0x000f280000300800 */
[----:B------:R-:W2:Y:S01]  /*2abf0*/  LDL.LU R2, [R1+0x27e4] ;  /* 0x0027e40001027983 */ /* 0x000ea20000300800 */
[----:B------:R-:W-:Y:S01]  /*2ac00*/  @!P6 IMAD.MOV R3, RZ, RZ, -R3 ;  /* 0x000000ffff03e224 */ /* 0x000fe200078e0a03 */
[----:B------:R-:W-:-:S04]  /*2ac10*/  ISETP.GT.U32.AND P3, PT, R15, R93, PT ;  /* 0x0000005d0f00720c */ /* 0x000fc80003f64070 */
[----:B------:R-:W-:Y:S01]  /*2ac20*/  SEL R3, R14, R3, !P1 ;  /* 0x000000030e037207 */ /* 0x000fe20004800000 */
[----:B------:R-:W-:-:S04]  /*2ac30*/  @!P5 IMAD.IADD R55, R55, 0x1, -R15 ;  /* 0x000000013737d824 */ /* 0x000fc800078e0a0f */
[----:B-1----:R-:W-:Y:S01]  /*2ac40*/  IMAD R5, R3, UR6, RZ ;  /* 0x0000000603057c24 */ /* 0x002fe2000f8e02ff */
[----:B---3--:R-:W-:Y:S01]  /*2ac50*/  ISETP.GE.AND P6, PT, R16, RZ, PT ;  /* 0x000000ff1000720c */ /* 0x008fe20003fc6270 */
[----:B------:R-:W1:Y:S01]  /*2ac60*/  LDCU UR6, c[0x0][0x3b0] ;  /* 0x00007600ff0677ac */ /* 0x000e620008000800 */
[----:B------:R-:W3:Y:S01]  /*2ac70*/  LDL R16, [R1+0x25b0] ;  /* 0x0025b00001107983 */ /* 0x000ee20000100800 */
[----:B------:R-:W-:Y:S01]  /*2ac80*/  @!P3 IMAD.IADD R93, R93, 0x1, -R15 ;  /* 0x000000015d5db824 */ /* 0x000fe200078e0a0f */
[----:B0-----:R-:W-:-:S04]  /*2ac90*/  IADD3 R6, P5, PT, R5, R13, RZ ;  /* 0x0000000d05067210 */ /* 0x001fc80007fbe0ff */
[----:B------:R-:W-:Y:S01]  /*2aca0*/  LEA.HI.X.SX32 R5, R5, R12, 0x1, P5 ;  /* 0x0000000c05057211 */ /* 0x000fe200028f0eff */
[----:B------:R-:W-:Y:S02]  /*2acb0*/  IMAD.MOV.U32 R4, RZ, RZ, R93 ;  /* 0x000000ffff047224 */ /* 0x000fe400078e005d */
[----:B------:R-:W3:Y:S04]  /*2acc0*/  LDL R93, [R1+0x258c] ;  /* 0x00258c00015d7983 */ /* 0x000ee80000100800 */
[----:B------:R-:W-:Y:S04]  /*2acd0*/  STL [R1+0x9e0], R6 ;  /* 0x0009e00601007387 */ /* 0x000fe80000100800 */
[----:B------:R-:W-:Y:S04]  /*2ace0*/  STL [R1+0x9dc], R5 ;  /* 0x0009dc0501007387 */ /* 0x000fe80000100800 */
[----:B------:R0:W-:Y:S02]  /*2acf0*/  STL [R1+0x390], R7 ;  /* 0x0003900701007387 */ /* 0x0001e40000100800 */
[----:B0-----:R-:W-:Y:S01]  /*2ad00*/  @P0 IMAD.MOV.U32 R7, RZ, RZ, R5 ;  /* 0x000000ffff070224 */ /* 0x001fe200078e0005 */
[----:B------:R-:W-:-:S02]  /*2ad10*/  ISETP.GT.U32.AND P4, PT, R15, R77, PT ;  /* 0x0000004d0f00720c */ /* 0x000fc40003f84070 */
[----:B--2---:R-:W-:-:S06]  /*2ad20*/  PRMT R2, RZ, 0x7610, R2 ;  /* 0x00007610ff027816 */ /* 0x004fcc0000000002 */
[----:B------:R0:W2:Y:S05]  /*2ad30*/  @P0 LDG.E.U8 R2, desc[UR20][R6.64] ;  /* 0x0000001406020981 */ /* 0x0000aa000c1e1100 */
[----:B------:R-:W-:Y:S01]  /*2ad40*/  @!P4 IMAD.IADD R77, R77, 0x1, -R15 ;  /* 0x000000014d4dc824 */ /* 0x000fe200078e0a0f */
[----:B------:R-:W-:-:S03]  /*2ad50*/  ISETP.GE.AND P4, PT, R74, RZ, PT ;  /* 0x000000ff4a00720c */ /* 0x000fc60003f86270 */
[----:B------:R-:W-:Y:S01]  /*2ad60*/  IMAD.MOV.U32 R3, RZ, RZ, R77 ;  /* 0x000000ffff037224 */ /* 0x000fe200078e004d */
[----:B------:R-:W-:-:S09]  /*2ad70*/  ISETP.GT.U32.AND P3, PT, R15, R92, PT ;  /* 0x0000005c0f00720c */ /* 0x000fd20003f64070 */
[----:B------:R-:W-:Y:S01]  /*2ad80*/  @!P4 IMAD.MOV R3, RZ, RZ, -R3 ;  /* 0x000000ffff03c224 */ /* 0x000fe200078e0a03 */
[----:B------:R-:W-:-:S04]  /*2ad90*/  ISETP.GT.U32.AND P4, PT, R15, R55, PT ;  /* 0x000000370f00720c */ /* 0x000fc80003f84070 */
[----:B------:R-:W-:-:S05]  /*2ada0*/  SEL R3, R14, R3, !P1 ;  /* 0x000000030e037207 */ /* 0x000fca0004800000 */
[----:B------:R-:W-:Y:S02]  /*2adb0*/  IMAD R3, R3, UR15, RZ ;  /* 0x0000000f03037c24 */ /* 0x000fe4000f8e02ff */
[----:B------:R-:W-:Y:S02]  /*2adc0*/  @!P6 IMAD.MOV R4, RZ, RZ, -R4 ;  /* 0x000000ffff04e224 */ /* 0x000fe400078e0a04 */
[----:B------:R-:W-:Y:S01]  /*2add0*/  @!P4 IMAD.IADD R55, R55, 0x1, -R15 ;  /* 0x000000013737c824 */ /* 0x000fe200078e0a0f */
[----:B------:R-:W-:Y:S01]  /*2ade0*/  SHF.R.S32.HI R5, RZ, 0x1f, R3 ;  /* 0x0000001fff057819 */ /* 0x000fe20000011403 */
[----:B------:R-:W-:Y:S01]  /*2adf0*/  @!P3 IMAD.IADD R92, R92, 0x1, -R15 ;  /* 0x000000015c5cb824 */ /* 0x000fe200078e0a0f */
[----:B0-----:R-:W-:Y:S02]  /*2ae00*/  IADD3 R6, P4, PT, R3, R13, RZ ;  /* 0x0000000d03067210 */ /* 0x001fe40007f9e0ff */
[----:B------:R-:W-:Y:S02]  /*2ae10*/  ISETP.GT.U32.AND P3, PT, R15, R75, PT ;  /* 0x0000004b0f00720c */ /* 0x000fe40003f64070 */
[----:B------:R-:W-:Y:S01]  /*2ae20*/  PRMT R3, RZ, 0x7610, R3 ;  /* 0x00007610ff037816 */ /* 0x000fe20000000003 */
[----:B------:R-:W-:Y:S01]  /*2ae30*/  IMAD.X R7, R5, 0x1, R12, P4 ;  /* 0x0000000105077824 */ /* 0x000fe200020e060c */
[----:B------:R-:W-:-:S02]  /*2ae40*/  ISETP.GT.U32.AND P6, PT, R15, R0, PT ;  /* 0x000000000f00720c */ /* 0x000fc40003fc4070 */
[----:B------:R-:W-:Y:S02]  /*2ae50*/  SEL R4, R14, R4, !P1 ;  /* 0x000000040e047207 */ /* 0x000fe40004800000 */
[----:B------:R-:W4:Y:S03]  /*2ae60*/  @P0 LDG.E.U8 R3, desc[UR20][R6.64] ;  /* 0x0000001406030981 */ /* 0x000f26000c1e1100 */
[----:B------:R-:W-:Y:S01]  /*2ae70*/  IMAD R4, R4, UR13, RZ ;  /* 0x0000000d04047c24 */ /* 0x000fe2000f8e02ff */
[----:B--2---:R0:W-:Y:S01]  /*2ae80*/  STL [R1+0x388], R2 ;  /* 0x0003880201007387 */ /* 0x0041e20000100800 */
[----:B------:R-:W-:-:S03]  /*2ae90*/  @!P3 IMAD.IADD R75, R75, 0x1, -R15 ;  /* 0x000000014b4bb824 */ /* 0x000fc600078e0a0f */
[----:B------:R-:W-:Y:S01]  /*2aea0*/  IADD3 R74, P3, PT, R4, R13, RZ ;  /* 0x0000000d044a7210 */ /* 0x000fe20007f7e0ff */
[----:B------:R-:W-:Y:S01]  /*2aeb0*/  @!P6 IMAD.IADD R0, R0, 0x1, -R15 ;  /* 0x000000010000e824 */ /* 0x000fe200078e0a0f */
[----:B---3--:R-:W-:Y:S01]  /*2aec0*/  ISETP.GE.AND P6, PT, R16, RZ, PT ;  /* 0x000000ff1000720c */ /* 0x008fe20003fc6270 */
[----:B------:R-:W2:Y:S01]  /*2aed0*/  LDCU UR13, c[0x0][0x3b0] ;  /* 0x00007600ff0d77ac */ /* 0x000ea20008000800 */
[----:B------:R-:W-:Y:S01]  /*2aee0*/  LEA.HI.X.SX32 R4, R4, R12, 0x1, P3 ;  /* 0x0000000c04047211 */ /* 0x000fe200018f0eff */
[----:B0-----:R-:W3:Y:S01]  /*2aef0*/  LDL R2, [R1+0x2590] ;  /* 0x0025900001027983 */ /* 0x001ee20000100800 */
[----:B------:R-:W-:-:S03]  /*2af00*/  ISETP.GE.AND P3, PT, R93, RZ, PT ;  /* 0x000000ff5d00720c */ /* 0x000fc60003f66270 */
[----:B------:R-:W2:Y:S04]  /*2af10*/  LDL.LU R77, [R1+0x3e4] ;  /* 0x0003e400014d7983 */ /* 0x000ea80000300800 */
[----:B------:R-:W2:Y:S01]  /*2af20*/  LDL.LU R16, [R1+0x3f0] ;  /* 0x0003f00001107983 */ /* 0x000ea20000300800 */
[----:B------:R-:W-:-:S03]  /*2af30*/  @P0 IMAD.MOV.U32 R5, RZ, RZ, R4 ;  /* 0x000000ffff050224 */ /* 0x000fc600078e0004 */
[----:B------:R-:W-:Y:S04]  /*2af40*/  STL [R1+0x9d8], R74 ;  /* 0x0009d84a01007387 */ /* 0x000fe80000100800 */
[----:B------:R-:W2:Y:S04]  /*2af50*/  LDL.LU R93, [R1+0x3d8] ;  /* 0x0003d800015d7983 */ /* 0x000ea80000300800 */
[----:B------:R-:W-:Y:S04]  /*2af60*/  STL [R1+0x158c], R6 ;  /* 0x00158c0601007387 */ /* 0x000fe80000100800 */
[----:B------:R0:W-:Y:S02]  /*2af70*/  STL [R1+0x9d4], R4 ;  /* 0x0009d40401007387 */ /* 0x0001e40000100800 */
[----:B0-----:R-:W-:Y:S01]  /*2af80*/  @P0 IMAD.MOV.U32 R4, RZ, RZ, R74 ;  /* 0x000000ffff040224 */ /* 0x001fe200078e004a */
[C---:B------:R-:W-:Y:S01]  /*2af90*/  ISETP.GT.U32.AND P5, PT, R15.reuse, R92, PT ;  /* 0x0000005c0f00720c */ /* 0x040fe20003fa4070 */
[----:B------:R-:W2:Y:S04]  /*2afa0*/  LDL.LU R74, [R1+0x27e0] ;  /* 0x0027e000014a7983 */ /* 0x000ea80000300800 */
[----:B------:R0:W2:Y:S04]  /*2afb0*/  @P0 LDG.E.U8 R18, desc[UR20][R4.64] ;  /* 0x0000001404120981 */ /* 0x0000a8000c1e1100 */
[----:B------:R1:W-:Y:S04]  /*2afc0*/  STL [R1+0x1588], R7 ;  /* 0x0015880701007387 */ /* 0x0003e80000100800 */
[----:B------:R-:W-:Y:S01]  /*2afd0*/  @!P5 IMAD.IADD R92, R92, 0x1, -R15 ;  /* 0x000000015c5cd824 */ /* 0x000fe200078e0a0f */
[C---:B------:R-:W-:Y:S01]  /*2afe0*/  ISETP.GT.U32.AND P5, PT, R15.reuse, R0, PT ;  /* 0x000000000f00720c */ /* 0x040fe20003fa4070 */
[----:B0-----:R-:W-:Y:S01]  /*2aff0*/  IMAD.MOV.U32 R4, RZ, RZ, R55 ;  /* 0x000000ffff047224 */ /* 0x001fe200078e0037 */
[----:B----4-:R0:W-:Y:S01]  /*2b000*/  STL [R1+0x34c], R3 ;  /* 0x00034c0301007387 */ /* 0x0101e20000100800 */
[----:B------:R-:W-:-:S02]  /*2b010*/  ISETP.GT.U32.AND P4, PT, R15, R75, PT ;  /* 0x0000004b0f00720c */ /* 0x000fc40003f84070 */
[----:B------:R-:W-:Y:S01]  /*2b020*/  @!P6 IMAD.MOV R4, RZ, RZ, -R4 ;  /* 0x000000ffff04e224 */ /* 0x000fe200078e0a04 */
[----:B-1----:R-:W4:Y:S01]  /*2b030*/  LDL R7, [R1+0x2598] ;  /* 0x0025980001077983 */ /* 0x002f220000100800 */
[----:B0-----:R-:W-:-:S04]  /*2b040*/  IMAD.MOV.U32 R3, RZ, RZ, R92 ;  /* 0x000000ffff037224 */ /* 0x001fc800078e005c */
[----:B------:R-:W-:Y:S01]  /*2b050*/  @!P3 IMAD.MOV R3, RZ, RZ, -R3 ;  /* 0x000000ffff03b224 */ /* 0x000fe200078e0a03 */
[----:B------:R-:W-:Y:S01]  /*2b060*/  SEL R5, R14, R4, !P1 ;  /* 0x000000040e057207 */ /* 0x000fe20004800000 */
[----:B------:R-:W-:-:S03]  /*2b070*/  @!P5 IMAD.IADD R0, R0, 0x1, -R15 ;  /* 0x000000010000d824 */ /* 0x000fc600078e0a0f */
[----:B------:R-:W-:Y:S01]  /*2b080*/  SEL R4, R14, R3, !P1 ;  /* 0x000000030e047207 */ /* 0x000fe20004800000 */
[----:B------:R-:W-:Y:S01]  /*2b090*/  IMAD R5, R5, UR6, RZ ;  /* 0x0000000605057c24 */ /* 0x000fe2000f8e02ff */
[----:B------:R-:W-:Y:S01]  /*2b0a0*/  PRMT R6, RZ, 0x7610, R6 ;  /* 0x00007610ff067816 */ /* 0x000fe20000000006 */
[----:B------:R-:W-:Y:S01]  /*2b0b0*/  IMAD.MOV.U32 R3, RZ, RZ, R0 ;  /* 0x000000ffff037224 */ /* 0x000fe200078e0000 */
[----:B------:R-:W-:Y:S01]  /*2b0c0*/  PRMT R22, RZ, 0x7610, R22 ;  /* 0x00007610ff167816 */ /* 0x000fe20000000016 */
[----:B------:R-:W-:Y:S01]  /*2b0d0*/  IMAD R4, R4, UR5, RZ ;  /* 0x0000000504047c24 */ /* 0x000fe2000f8e02ff */
[----:B------:R-:W0:Y:S01]  /*2b0e0*/  LDCU UR6, c[0x0][0x3b0] ;  /* 0x00007600ff0677ac */ /* 0x000e220008000800 */
[----:B------:R-:W-:Y:S01]  /*2b0f0*/  @!P4 IMAD.IADD R75, R75, 0x1, -R15 ;  /* 0x000000014b4bc824 */ /* 0x000fe200078e0a0f */
[----:B------:R-:W-:Y:S01]  /*2b100*/  IADD3 R55, P4, PT, R5, R13, RZ ;  /* 0x0000000d05377210 */ /* 0x000fe20007f9e0ff */
[----:B------:R-:W1:Y:S01]  /*2b110*/  LDCU UR5, c[0x0][0x3b0] ;  /* 0x00007600ff0577ac */ /* 0x000e620008000800 */
[----:B---3--:R-:W-:-:S13]  /*2b120*/  ISETP.GE.AND P6, PT, R2, RZ, PT ;  /* 0x000000ff0200720c */ /* 0x008fda0003fc6270 */
[----:B------:R-:W-:Y:S01]  /*2b130*/  @!P6 IMAD.MOV R3, RZ, RZ, -R3 ;  /* 0x000000ffff03e224 */ /* 0x000fe200078e0a03 */
[----:B------:R-:W-:-:S04]  /*2b140*/  IADD3 R92, P6, PT, R4, R13, RZ ;  /* 0x0000000d045c7210 */ /* 0x000fc80007fde0ff */
[-C--:B------:R-:W-:Y:S01]  /*2b150*/  LEA.HI.X.SX32 R0, R4, R12.reuse, 0x1, P6 ;  /* 0x0000000c04007211 */ /* 0x080fe200030f0eff */
[----:B--2---:R2:W-:Y:S04]  /*2b160*/  STL [R1+0x384], R18 ;  /* 0x0003841201007387 */ /* 0x0045e80000100800 */
[----:B--2---:R-:W2:Y:S04]  /*2b170*/  LDL.LU R18, [R1+0x3ec] ;  /* 0x0003ec0001127983 */ /* 0x004ea80000300800 */
[----:B------:R-:W3:Y:S04]  /*2b180*/  LDL.LU R2, [R1+0x3e8] ;  /* 0x0003e80001027983 */ /* 0x000ee80000300800 */
[----:B------:R-:W-:Y:S04]  /*2b190*/  STL [R1+0x9d0], R55 ;  /* 0x0009d03701007387 */ /* 0x000fe80000100800 */
[----:B------:R-:W-:Y:S04]  /*2b1a0*/  STL [R1+0x9c8], R92 ;  /* 0x0009c85c01007387 */ /* 0x000fe80000100800 */
[----:B------:R-:W2:Y:S01]  /*2b1b0*/  LDL R4, [R1+0x2594] ;  /* 0x0025940001047983 */ /* 0x000ea20000100800 */
[----:B------:R-:W-:-:S02]  /*2b1c0*/  LEA.HI.X.SX32 R5, R5, R12, 0x1, P4 ;  /* 0x0000000c05057211 */ /* 0x000fc400020f0eff */
[----:B------:R-:W-:-:S03]  /*2b1d0*/  PRMT R74, RZ, 0x7610, R74 ;  /* 0x00007610ff4a7816 */ /* 0x000fc6000000004a */
[----:B------:R0:W-:Y:S01]  /*2b1e0*/  STL [R1+0x9cc], R5 ;  /* 0x0009cc0501007387 */ /* 0x0001e20000100800 */
[----:B------:R-:W-:Y:S02]  /*2b1f0*/  ISETP.GT.U32.AND P3, PT, R15, R77, PT ;  /* 0x0000004d0f00720c */ /* 0x000fe40003f64070 */
[----:B--2---:R-:W-:Y:S01]  /*2b200*/  ISETP.GE.AND P4, PT, R4, RZ, PT ;  /* 0x000000ff0400720c */ /* 0x004fe20003f86270 */
[----:B------:R-:W-:-:S05]  /*2b210*/  @P0 IMAD.MOV.U32 R4, RZ, RZ, R55 ;  /* 0x000000ffff040224 */ /* 0x000fca00078e0037 */
[----:B------:R2:W3:Y:S02]  /*2b220*/  @P0 LDG.E.U8 R74, desc[UR20][R4.64] ;  /* 0x00000014044a0981 */ /* 0x0004e4000c1e1100 */
[----:B--2---:R-:W-:Y:S02]  /*2b230*/  @P0 IMAD.MOV.U32 R4, RZ, RZ, R92 ;  /* 0x000000ffff040224 */ /* 0x004fe400078e005c */
[----:B0-----:R-:W-:-:S05]  /*2b240*/  @P0 IMAD.MOV.U32 R5, RZ, RZ, R0 ;  /* 0x000000ffff050224 */ /* 0x001fca00078e0000 */
[----:B------:R0:W2:Y:S01]  /*2b250*/  @P0 LDG.E.U8 R6, desc[UR20][R4.64] ;  /* 0x0000001404060981 */ /* 0x0000a2000c1e1100 */
[----:B------:R-:W-:Y:S01]  /*2b260*/  @!P3 IMAD.IADD R77, R77, 0x1, -R15 ;  /* 0x000000014d4db824 */ /* 0x000fe200078e0a0f */
[----:B------:R-:W-:-:S04]  /*2b270*/  SEL R3, R14, R3, !P1 ;  /* 0x000000030e037207 */ /* 0x000fc80004800000 */
[C---:B------:R-:W-:Y:S01]  /*2b280*/  ISETP.GT.U32.AND P6, PT, R15.reuse, R77, PT ;  /* 0x0000004d0f00720c */ /* 0x040fe20003fc4070 */
[----:B------:R-:W-:Y:S01]  /*2b290*/  STL [R1+0x9c4], R0 ;  /* 0x0009c40001007387 */ /* 0x000fe20000100800 */
[----:B------:R-:W-:Y:S01]  /*2b2a0*/  ISETP.GT.U32.AND P5, PT, R15, R16, PT ;  /* 0x000000100f00720c */ /* 0x000fe20003fa4070 */
[----:B------:R-:W-:Y:S01]  /*2b2b0*/  IMAD R3, R3, UR13, RZ ;  /* 0x0000000d03037c24 */ /* 0x000fe2000f8e02ff */
[----:B------:R-:W-:Y:S01]  /*2b2c0*/  ISETP.GT.U32.AND P3, PT, R15, R93, PT ;  /* 0x0000005d0f00720c */ /* 0x000fe20003f64070 */
[----:B------:R-:W2:Y:S01]  /*2b2d0*/  LDL R55, [R1+0x259c] ;  /* 0x00259c0001377983 */ /* 0x000ea20000100800 */
[----:B0-----:R-:W-:Y:S01]  /*2b2e0*/  IMAD.MOV.U32 R4, RZ, RZ, R75 ;  /* 0x000000ffff047224 */ /* 0x001fe200078e004b */
[----:B------:R-:W0:Y:S01]  /*2b2f0*/  LDCU UR13, c[0x0][0x3b0] ;  /* 0x00007600ff0d77ac */ /* 0x000e220008000800 */
[----:B------:R-:W-:-:S05]  /*2b300*/  SHF.R.S32.HI R5, RZ, 0x1f, R3 ;  /* 0x0000001fff057819 */ /* 0x000fca0000011403 */
[--C-:B------:R-:W-:Y:S02]  /*2b310*/  @!P6 IMAD.IADD R77, R77, 0x1, -R15.reuse ;  /* 0x000000014d4de824 */ /* 0x100fe400078e0a0f */
[--C-:B------:R-:W-:Y:S01]  /*2b320*/  @!P5 IMAD.IADD R16, R16, 0x1, -R15.reuse ;  /* 0x000000011010d824 */ /* 0x100fe200078e0a0f */
[----:B----4-:R-:W-:Y:S01]  /*2b330*/  ISETP.GE.AND P5, PT, R7, RZ, PT ;  /* 0x000000ff0700720c */ /* 0x010fe20003fa6270 */
[----:B---3--:R3:W-:Y:S04]  /*2b340*/  STL [R1+0x380], R74 ;  /* 0x0003804a01007387 */ /* 0x0087e80000100800 */
[----:B---3--:R-:W3:Y:S04]  /*2b350*/  LDL.LU R74, [R1+0x27dc] ;  /* 0x0027dc00014a7983 */ /* 0x008ee80000300800 */
[----:B------:R-:W4:Y:S04]  /*2b360*/  LDL.LU R0, [R1+0x27d8] ;  /* 0x0027d80001007983 */ /* 0x000f280000300800 */
[----:B------:R-:W3:Y:S04]  /*2b370*/  LDL R92, [R1+0x2578] ;  /* 0x00257800015c7983 */ /* 0x000ee80000100800 */
[----:B--2---:R2:W-:Y:S01]  /*2b380*/  STL [R1+0x37c], R6 ;  /* 0x00037c0601007387 */ /* 0x0045e20000100800 */
[----:B------:R-:W-:Y:S01]  /*2b390*/  @!P3 IMAD.IADD R93, R93, 0x1, -R15 ;  /* 0x000000015d5db824 */ /* 0x000fe200078e0a0f */
[----:B--2---:R-:W-:Y:S01]  /*2b3a0*/  IADD3 R6, P6, PT, R3, R13, RZ ;  /* 0x0000000d03067210 */ /* 0x004fe20007fde0ff */
[----:B------:R-:W-:Y:S01]  /*2b3b0*/  @!P4 IMAD.MOV R4, RZ, RZ, -R4 ;  /* 0x000000ffff04c224 */ /* 0x000fe200078e0a04 */
[----:B------:R-:W2:Y:S03]  /*2b3c0*/  LDL.LU R75, [R1+0x3fc] ;  /* 0x0003fc00014b7983 */ /* 0x000ea60000300800 */
[----:B------:R-:W-:-:S04]  /*2b3d0*/  IMAD.X R5, R5, 0x1, R12, P6 ;  /* 0x0000000105057824 */ /* 0x000fc800030e060c */
[----:B------:R-:W-:-:S05]  /*2b3e0*/  @P0 IMAD.MOV.U32 R7, RZ, RZ, R5 ;  /* 0x000000ffff070224 */ /* 0x000fca00078e0005 */
[----:B------:R0:W2:Y:S01]  /*2b3f0*/  @P0 LDG.E.U8 R22, desc[UR20][R6.64] ;  /* 0x0000001406160981 */ /* 0x0000a2000c1e1100 */
[----:B------:R-:W-:Y:S01]  /*2b400*/  IMAD.MOV.U32 R3, RZ, RZ, R77 ;  /* 0x000000ffff037224 */ /* 0x000fe200078e004d */
[C---:B------:R-:W-:Y:S02]  /*2b410*/  ISETP.GT.U32.AND P4, PT, R15.reuse, R93, PT ;  /* 0x0000005d0f00720c */ /* 0x040fe40003f84070 */
[C---:B------:R-:W-:Y:S02]  /*2b420*/  ISETP.GT.U32.AND P3, PT, R15.reuse, R16, PT ;  /* 0x000000100f00720c */ /* 0x040fe40003f64070 */
[C---:B------:R-:W-:Y:S01]  /*2b430*/  ISETP.GT.U32.AND P6, PT, R15.reuse, R2, PT ;  /* 0x000000020f00720c */ /* 0x040fe20003fc4070 */
[----:B------:R-:W-:Y:S01]  /*2b440*/  @!P5 IMAD.MOV R3, RZ, RZ, -R3 ;  /* 0x000000ffff03d224 */ /* 0x000fe200078e0a03 */
[----:B------:R-:W-:Y:S02]  /*2b450*/  ISETP.GT.U32.AND P5, PT, R15, R18, PT ;  /* 0x000000120f00720c */ /* 0x000fe40003fa4070 */
[C---:B------:R-:W-:Y:S01]  /*2b460*/  SEL R4, R14.reuse, R4, !P1 ;  /* 0x000000040e047207 */ /* 0x040fe20004800000 */
[----:B------:R0:W-:Y:S01]  /*2b470*/  STL [R1+0x1594], R6 ;  /* 0x0015940601007387 */ /* 0x0001e20000100800 */
[----:B------:R-:W-:-:S03]  /*2b480*/  SEL R3, R14, R3, !P1 ;  /* 0x000000030e037207 */ /* 0x000fc60004800000 */
[----:B------:R-:W2:Y:S04]  /*2b490*/  LDL.LU R77, [R1+0x400] ;  /* 0x00040000014d7983 */ /* 0x000ea80000300800 */
[----:B------:R1:W-:Y:S01]  /*2b4a0*/  STL [R1+0x1590], R5 ;  /* 0x0015900501007387 */ /* 0x0003e20000100800 */
[--C-:B------:R-:W-:Y:S02]  /*2b4b0*/  @!P4 IMAD.IADD R93, R93, 0x1, -R15.reuse ;  /* 0x000000015d5dc824 */ /* 0x100fe400078e0a0f */
[----:B0-----:R-:W-:Y:S02]  /*2b4c0*/  IMAD R6, R3, UR6, RZ ;  /* 0x0000000603067c24 */ /* 0x001fe4000f8e02ff */
[----:B------:R-:W-:Y:S02]  /*2b4d0*/  @!P3 IMAD.IADD R16, R16, 0x1, -R15 ;  /* 0x000000011010b824 */ /* 0x000fe400078e0a0f */
[----:B-1----:R-:W-:-:S02]  /*2b4e0*/  IMAD R5, R4, UR6, RZ ;  /* 0x0000000604057c24 */ /* 0x002fc4000f8e02ff */
[----:B------:R-:W-:-:S03]  /*2b4f0*/  @!P6 IMAD.IADD R2, R2, 0x1, -R15 ;  /* 0x000000010202e824 */ /* 0x000fc600078e0a0f */
[CC--:B------:R-:W-:Y:S01]  /*2b500*/  IADD3 R7, P6, PT, R5.reuse, R13.reuse, RZ ;  /* 0x0000000d05077210 */ /* 0x0c0fe20007fde0ff */
[----:B------:R-:W-:Y:S02]  /*2b510*/  @!P5 IMAD.IADD R18, R18, 0x1, -R15 ;  /* 0x000000011212d824 */ /* 0x000fe400078e0a0f */
[----:B------:R-:W-:Y:S01]  /*2b520*/  IMAD.MOV.U32 R3, RZ, RZ, R93 ;  /* 0x000000ffff037224 */ /* 0x000fe200078e005d */
[C---:B------:R-:W-:Y:S01]  /*2b530*/  IADD3 R93, P5, PT, R6.reuse, R13, RZ ;  /* 0x0000000d065d7210 */ /* 0x040fe20007fbe0ff */
[----:B------:R-:W-:Y:S01]  /*2b540*/  IMAD.MOV.U32 R4, RZ, RZ, R16 ;  /* 0x000000ffff047224 */ /* 0x000fe200078e0010 */
[-C--:B------:R-:W-:Y:S02]  /*2b550*/  LEA.HI.X.SX32 R16, R5, R12.reuse, 0x1, P6 ;  /* 0x0000000c05107211 */ /* 0x080fe400030f0eff */
[----:B------:R-:W-:Y:S02]  /*2b560*/  ISETP.GE.AND P3, PT, R55, RZ, PT ;  /* 0x000000ff3700720c */ /* 0x000fe40003f66270 */
[----:B------:R-:W-:Y:S01]  /*2b570*/  LEA.HI.X.SX32 R5, R6, R12, 0x1, P5 ;  /* 0x0000000c06057211 */ /* 0x000fe200028f0eff */
[----:B------:R-:W-:Y:S01]  /*2b580*/  @P0 IMAD.MOV.U32 R6, RZ, RZ, R7 ;  /* 0x000000ffff060224 */ /* 0x000fe200078e0007 */
[----:B----4-:R-:W-:-:S02]  /*2b590*/  PRMT R0, RZ, 0x7610, R0 ;  /* 0x00007610ff007816 */ /* 0x010fc40000000000 */
[----:B---3--:R-:W-:Y:S01]  /*2b5a0*/  ISETP.GE.AND P4, PT, R92, RZ, PT ;  /* 0x000000ff5c00720c */ /* 0x008fe20003f86270 */
[----:B--2---:R0:W-:Y:S04]  /*2b5b0*/  STL [R1+0x378], R22 ;  /* 0x0003781601007387 */ /* 0x0041e80000100800 */
[----:B------:R-:W2:Y:S04]  /*2b5c0*/  LDL R55, [R1+0x2580] ;  /* 0x0025800001377983 */ /* 0x000ea80000100800 */
[----:B0-----:R-:W3:Y:S04]  /*2b5d0*/  LDL R22, [R1+0x257c] ;  /* 0x00257c0001167983 */ /* 0x001ee80000100800 */
[----:B------:R-:W4:Y:S04]  /*2b5e0*/  LDL.LU R92, [R1+0x3f8] ;  /* 0x0003f800015c7983 */ /* 0x000f280000300800 */
[----:B------:R0:W-:Y:S02]  /*2b5f0*/  STL [R1+0x9c0], R7 ;  /* 0x0009c00701007387 */ /* 0x0001e40000100800 */
[----:B0-----:R-:W-:-:S05]  /*2b600*/  @P0 IMAD.MOV.U32 R7, RZ, RZ, R16 ;  /* 0x000000ffff070224 */ /* 0x001fca00078e0010 */
[----:B------:R0:W2:Y:S04]  /*2b610*/  @P0 LDG.E.U8 R0, desc[UR20][R6.64] ;  /* 0x0000001406000981 */ /* 0x0000a8000c1e1100 */
[----:B------:R-:W-:Y:S04]  /*2b620*/  STL [R1+0x9b8], R93 ;  /* 0x0009b85d01007387 */ /* 0x000fe80000100800 */
[----:B------:R1:W-:Y:S01]  /*2b630*/  STL [R1+0x9bc], R16 ;  /* 0x0009bc1001007387 */ /* 0x0003e20000100800 */
[----:B------:R-:W-:Y:S01]  /*2b640*/  PRMT R74, RZ, 0x7610, R74 ;  /* 0x00007610ff4a7816 */ /* 0x000fe2000000004a */
[----:B0-----:R-:W-:-:S02]  /*2b650*/  @P0 IMAD.MOV.U32 R6, RZ, RZ, R93 ;  /* 0x000000ffff060224 */ /* 0x001fc400078e005d */
[----:B-1----:R-:W4:Y:S01]  /*2b660*/  LDL.LU R16, [R1+0x27d4] ;  /* 0x0027d40001107983 */ /* 0x002f220000300800 */
[----:B------:R-:W-:-:S05]  /*2b670*/  @P0 IMAD.MOV.U32 R7, RZ, RZ, R5 ;  /* 0x000000ffff070224 */ /* 0x000fca00078e0005 */
[----:B------:R0:W4:Y:S01]  /*2b680*/  @P0 LDG.E.U8 R74, desc[UR20][R6.64] ;  /* 0x00000014064a0981 */ /* 0x000122000c1e1100 */
[----:B------:R-:W-:Y:S01]  /*2b690*/  @!P3 IMAD.MOV R4, RZ, RZ, -R4 ;  /* 0x000000ffff04b224 */ /* 0x000fe200078e0a04 */
[C---:B------:R-:W-:Y:S02]  /*2b6a0*/  ISETP.GT.U32.AND P3, PT, R15.reuse, R18, PT ;  /* 0x000000120f00720c */ /* 0x040fe40003f64070 */
[----:B--2---:R1:W-:Y:S04]  /*2b6b0*/  STL [R1+0x374], R0 ;  /* 0x0003740001007387 */ /* 0x0043e80000100800 */
[----:B-1----:R-:W2:Y:S01]  /*2b6c0*/  LDL.LU R0, [R1+0x27d0] ;  /* 0x0027d00001007983 */ /* 0x002ea20000300800 */
[C---:B------:R-:W-:Y:S01]  /*2b6d0*/  ISETP.GT.U32.AND P6, PT, R15.reuse, R77, PT ;  /* 0x0000004d0f00720c */ /* 0x040fe20003fc4070 */
[----:B------:R-:W-:Y:S01]  /*2b6e0*/  @!P4 IMAD.MOV R3, RZ, RZ, -R3 ;  /* 0x000000ffff03c224 */ /* 0x000fe200078e0a03 */
[----:B------:R-:W-:-:S02]  /*2b6f0*/  ISETP.GT.U32.AND P4, PT, R15, R2, PT ;  /* 0x000000020f00720c */ /* 0x000fc40003f84070 */
[----:B------:R-:W-:Y:S02]  /*2b700*/  SEL R4, R14, R4, !P1 ;  /* 0x000000040e047207 */ /* 0x000fe40004800000 */
[--C-:B------:R-:W-:Y:S01]  /*2b710*/  @!P3 IMAD.IADD R18, R18, 0x1, -R15.reuse ;  /* 0x000000011212b824 */ /* 0x100fe200078e0a0f */
[----:B---3--:R-:W-:Y:S01]  /*2b720*/  ISETP.GE.AND P3, PT, R22, RZ, PT ;  /* 0x000000ff1600720c */ /* 0x008fe20003f66270 */
[----:B------:R1:W-:Y:S01]  /*2b730*/  STL [R1+0x9b4], R5 ;  /* 0x0009b40501007387 */ /* 0x0003e20000100800 */
[----:B0-----:R-:W-:Y:S01]  /*2b740*/  IMAD R6, R4, UR5, RZ ;  /* 0x0000000504067c24 */ /* 0x001fe2000f8e02ff */
[----:B----4-:R-:W-:Y:S01]  /*2b750*/  PRMT R16, RZ, 0x7610, R16 ;  /* 0x00007610ff107816 */ /* 0x010fe20000000010 */
[----:B------:R-:W-:Y:S01]  /*2b760*/  IMAD.MOV.U32 R4, RZ, RZ, R18 ;  /* 0x000000ffff047224 */ /* 0x000fe200078e0012 */
[----:B------:R-:W3:Y:S01]  /*2b770*/  LDL.LU R93, [R1+0x3f4] ;  /* 0x0003f400015d7983 */ /* 0x000ee20000300800 */
[--C-:B------:R-:W-:Y:S01]  /*2b780*/  @!P6 IMAD.IADD R77, R77, 0x1, -R15.reuse ;  /* 0x000000014d4de824 */ /* 0x100fe200078e0a0f */
[----:B------:R-:W-:Y:S01]  /*2b790*/  SHF.R.S32.HI R7, RZ, 0x1f, R6 ;  /* 0x0000001fff077819 */ /* 0x000fe20000011406 */
[----:B------:R-:W-:Y:S01]  /*2b7a0*/  @!P4 IMAD.IADD R2, R2, 0x1, -R15 ;  /* 0x000000010202c824 */ /* 0x000fe200078e0a0f */
[----:B-1----:R-:W-:Y:S01]  /*2b7b0*/  SEL R5, R14, R3, !P1 ;  /* 0x000000030e057207 */ /* 0x002fe20004800000 */
[----:B------:R-:W0:Y:S01]  /*2b7c0*/  LDCU UR5, c[0x0][0x3b0] ;  /* 0x00007600ff0577ac */ /* 0x000e220008000800 */
[----:B------:R-:W-:-:S03]  /*2b7d0*/  IADD3 R18, P6, PT, R6, R13, RZ ;  /* 0x0000000d06127210 */ /* 0x000fc60007fde0ff */
[----:B------:R-:W-:Y:S02]  /*2b7e0*/  IMAD R5, R5, UR6, RZ ;  /* 0x0000000605057c24 */ /* 0x000fe4000f8e02ff */
[----:B------:R-:W-:Y:S02]  /*2b7f0*/  IMAD.X R7, R7, 0x1, R12, P6 ;  /* 0x0000000107077824 */ /* 0x000fe400030e060c */
[----:B------:R-:W-:Y:S02]  /*2b800*/  @P0 IMAD.MOV.U32 R6, RZ, RZ, R18 ;  /* 0x000000ffff060224 */ /* 0x000fe400078e0012 */
[----:B------:R-:W-:Y:S02]  /*2b810*/  IMAD.MOV.U32 R3, RZ, RZ, R2 ;  /* 0x000000ffff037224 */ /* 0x000fe400078e0002 */
[----:B------:R-:W-:Y:S01]  /*2b820*/  @!P3 IMAD.MOV R4, RZ, RZ, -R4 ;  /* 0x000000ffff04b224 */ /* 0x000fe200078e0a04 */
[C---:B------:R-:W-:Y:S01]  /*2b830*/  IADD3 R2, P3, PT, R5.reuse, R13, RZ ;  /* 0x0000000d05027210 */ /* 0x040fe20007f7e0ff */
[----:B------:R1:W4:Y:S03]  /*2b840*/  @P0 LDG.E.U8 R16, desc[UR20][R6.64] ;  /* 0x0000001406100981 */ /* 0x000326000c1e1100 */
[----:B------:R-:W-:Y:S01]  /*2b850*/  LEA.HI.X.SX32 R5, R5, R12, 0x1, P3 ;  /* 0x0000000c05057211 */ /* 0x000fe200018f0eff */
[----:B------:R0:W-:Y:S01]  /*2b860*/  STL [R1+0x370], R74 ;  /* 0x0003704a01007387 */ /* 0x0001e20000100800 */
[----:B-1----:R-:W-:Y:S01]  /*2b870*/  SEL R6, R14, R4, !P1 ;  /* 0x000000040e067207 */ /* 0x002fe20004800000 */
[----:B------:R-:W-:Y:S01]  /*2b880*/  @P0 IMAD.MOV.U32 R4, RZ, RZ, R2 ;  /* 0x000000ffff040224 */ /* 0x000fe200078e0002 */
[----:B------:R-:W-:Y:S01]  /*2b890*/  ISETP.GE.AND P4, PT, R55, RZ, PT ;  /* 0x000000ff3700720c */ /* 0x000fe20003f86270 */
[----:B0-----:R-:W3:Y:S04]  /*2b8a0*/  LDL.LU R74, [R1+0x27cc] ;  /* 0x0027cc00014a7983 */ /* 0x001ee80000300800 */
[----:B------:R-:W3:Y:S04]  /*2b8b0*/  LDL R22, [R1+0x2584] ;  /* 0x0025840001167983 */ /* 0x000ee80000100800 */
[----:B------:R-:W3:Y:S01]  /*2b8c0*/  LDL R55, [R1+0x2588] ;  /* 0x0025880001377983 */ /* 0x000ee20000100800 */
[----:B--2---:R-:W-:-:S06]  /*2b8d0*/  PRMT R0, RZ, 0x7610, R0 ;  /* 0x00007610ff007816 */ /* 0x004fcc0000000000 */
[----:B------:R0:W2:Y:S01]  /*2b8e0*/  @P0 LDG.E.U8 R0, desc[UR20][R4.64] ;  /* 0x0000001404000981 */ /* 0x0000a2000c1e1100 */
[C---:B------:R-:W-:Y:S02]  /*2b8f0*/  ISETP.GT.U32.AND P5, PT, R15.reuse, R75, PT ;  /* 0x0000004b0f00720c */ /* 0x040fe40003fa4070 */
[C---:B------:R-:W-:Y:S01]  /*2b900*/  ISETP.GT.U32.AND P3, PT, R15.reuse, R92, PT ;  /* 0x0000005c0f00720c */ /* 0x040fe20003f64070 */
[----:B------:R-:W-:Y:S01]  /*2b910*/  @!P4 IMAD.MOV R3, RZ, RZ, -R3 ;  /* 0x000000ffff03c224 */ /* 0x000fe200078e0a03 */
[----:B------:R-:W-:-:S09]  /*2b920*/  ISETP.GT.U32.AND P4, PT, R15, R77, PT ;  /* 0x0000004d0f00720c */ /* 0x000fd20003f84070 */
[----:B------:R-:W-:-:S05]  /*2b930*/  @!P5 IMAD.IADD R75, R75, 0x1, -R15 ;  /* 0x000000014b4bd824 */ /* 0x000fca00078e0a0f */
[----:B------:R-:W-:Y:S01]  /*2b940*/  ISETP.GT.U32.AND P5, PT, R15, R75, PT ;  /* 0x0000004b0f00720c */ /* 0x000fe20003fa4070 */
[----:B------:R-:W-:Y:S01]  /*2b950*/  IMAD R6, R6, UR6, RZ ;  /* 0x0000000606067c24 */ /* 0x000fe2000f8e02ff */
[----:B------:R1:W-:Y:S01]  /*2b960*/  STL [R1+0x159c], R18 ;  /* 0x00159c1201007387 */ /* 0x0003e20000100800 */
[----:B------:R-:W-:-:S03]  /*2b970*/  @!P3 IMAD.IADD R92, R92, 0x1, -R15 ;  /* 0x000000015c5cb824 */ /* 0x000fc600078e0a0f */
[----:B------:R-:W-:Y:S04]  /*2b980*/  STL [R1+0x9b0], R2 ;  /* 0x0009b00201007387 */ /* 0x000fe80000100800 */
[----:B------:R0:W-:Y:S04]  /*2b990*/  STL [R1+0x1598], R7 ;  /* 0x0015980701007387 */ /* 0x0001e80000100800 */
[----:B------:R-:W-:Y:S04]  /*2b9a0*/  STL [R1+0x9ac], R5 ;  /* 0x0009ac0501007387 */ /* 0x000fe80000100800 */
[----:B-1----:R-:W2:Y:S01]  /*2b9b0*/  LDL.LU R18, [R1+0x40c] ;  /* 0x00040c0001127983 */ /* 0x002ea20000300800 */
[----:B0-----:R-:W-:-:S03]  /*2b9c0*/  IADD3 R7, P3, PT, R6, R13, RZ ;  /* 0x0000000d06077210 */ /* 0x001fc60007f7e0ff */
[----:B----4-:R0:W-:Y:S01]  /*2b9d0*/  STL [R1+0x36c], R16 ;  /* 0x00036c1001007387 */ /* 0x0101e20000100800 */
[--C-:B------:R-:W-:Y:S01]  /*2b9e0*/  @!P5 IMAD.IADD R75, R75, 0x1, -R15.reuse ;  /* 0x000000014b4bd824 */ /* 0x100fe200078e0a0f */
[----:B------:R-:W-:Y:S01]  /*2b9f0*/  LEA.HI.X.SX32 R6, R6, R12, 0x1, P3 ;  /* 0x0000000c06067211 */ /* 0x000fe200018f0eff */
[----:B------:R-:W-:Y:S01]  /*2ba00*/  @!P4 IMAD.IADD R77, R77, 0x1, -R15 ;  /* 0x000000014d4dc824 */ /* 0x000fe200078e0a0f */
[----:B---3--:R-:W-:Y:S01]  /*2ba10*/  ISETP.GE.AND P5, PT, R22, RZ, PT ;  /* 0x000000ff1600720c */ /* 0x008fe20003fa6270 */
[----:B0-----:R-:W3:Y:S01]  /*2ba20*/  LDL.LU R16, [R1+0x404] ;  /* 0x0004040001107983 */ /* 0x001ee20000300800 */
[----:B------:R-:W-:-:S03]  /*2ba30*/  ISETP.GE.AND P4, PT, R55, RZ, PT ;  /* 0x000000ff3700720c */ /* 0x000fc60003f86270 */
[----:B------:R-:W4:Y:S01]  /*2ba40*/  LDL.LU R2, [R1+0x27c8] ;  /* 0x0027c80001027983 */ /* 0x000f220000300800 */
[----:B------:R-:W-:Y:S02]  /*2ba50*/  ISETP.GT.U32.AND P6, PT, R15, R93, PT ;  /* 0x0000005d0f00720c */ /* 0x000fe40003fc4070 */
[----:B------:R-:W-:Y:S02]  /*2ba60*/  SEL R3, R14, R3, !P1 ;  /* 0x000000030e037207 */ /* 0x000fe40004800000 */
[----:B------:R-:W-:-:S03]  /*2ba70*/  PRMT R74, RZ, 0x7610, R74 ;  /* 0x00007610ff4a7816 */ /* 0x000fc6000000004a */
[----:B------:R-:W-:Y:S02]  /*2ba80*/  IMAD R3, R3, UR13, RZ ;  /* 0x0000000d03037c24 */ /* 0x000fe4000f8e02ff */
[----:B------:R-:W-:Y:S01]  /*2ba90*/  IMAD.MOV.U32 R4, RZ, RZ, R75 ;  /* 0x000000ffff047224 */ /* 0x000fe200078e004b */
[----:B------:R-:W-:Y:S01]  /*2baa0*/  PRMT R17, RZ, 0x7610, R17 ;  /* 0x00007610ff117816 */ /* 0x000fe20000000011 */
[----:B------:R-:W0:Y:S01]  /*2bab0*/  LDCU UR13, c[0x0][0x3a8] ;  /* 0x00007500ff0d77ac */ /* 0x000e220008000800 */
[----:B------:R-:W-:Y:S01]  /*2bac0*/  SHF.R.S32.HI R5, RZ, 0x1f, R3 ;  /* 0x0000001fff057819 */ /* 0x000fe20000011403 */
[----:B------:R-:W-:Y:S01]  /*2bad0*/  @!P6 IMAD.IADD R93, R93, 0x1, -R15 ;  /* 0x000000015d5de824 */ /* 0x000fe200078e0a0f */
[----:B------:R-:W-:-:S05]  /*2bae0*/  IADD3 R75, P6, PT, R3, R13, RZ ;  /* 0x0000000d034b7210 */ /* 0x000fca0007fde0ff */
[----:B------:R-:W-:Y:S01]  /*2baf0*/  IMAD.X R5, R5, 0x1, R12, P6 ;  /* 0x0000000105057824 */ /* 0x000fe200030e060c */
[----:B--2---:R1:W-:Y:S04]  /*2bb00*/  STL [R1+0x368], R0 ;  /* 0x0003680001007387 */ /* 0x0043e80000100800 */
[----:B-1----:R-:W2:Y:S04]  /*2bb10*/  LDL.LU R0, [R1+0x27c4] ;  /* 0x0027c40001007983 */ /* 0x002ea80000300800 */
[----:B------:R-:W2:Y:S04]  /*2bb20*/  LDL R22, [R1+0x2564] ;  /* 0x0025640001167983 */ /* 0x000ea80000100800 */
[----:B------:R-:W2:Y:S04]  /*2bb30*/  LDL R55, [R1+0x2568] ;  /* 0x0025680001377983 */ /* 0x000ea80000100800 */
[----:B------:R1:W-:Y:S04]  /*2bb40*/  STL [R1+0x9a8], R7 ;  /* 0x0009a80701007387 */ /* 0x0003e80000100800 */
[----:B------:R0:W-:Y:S01]  /*2bb50*/  STL [R1+0x9a4], R6 ;  /* 0x0009a40601007387 */ /* 0x0001e20000100800 */
[----:B-1----:R-:W-:-:S04]  /*2bb60*/  @P0 LOP3.LUT R7, R7, R6, RZ, 0x3c, !PT ;  /* 0x0000000607070212 */ /* 0x002fc800078e3cff */
[----:B0-----:R-:W-:-:S04]  /*2bb70*/  @P0 LOP3.LUT R6, R7, R6, RZ, 0x3c, !PT ;  /* 0x0000000607060212 */ /* 0x001fc800078e3cff */
[----:B------:R-:W-:-:S05]  /*2bb80*/  @P0 LOP3.LUT R7, R7, R6, RZ, 0x3c, !PT ;  /* 0x0000000607070212 */ /* 0x000fca00078e3cff */
[----:B------:R0:W2:Y:S02]  /*2bb90*/  @P0 LDG.E.U8 R74, desc[UR20][R6.64] ;  /* 0x00000014064a0981 */ /* 0x0000a4000c1e1100 */
[----:B0-----:R-:W-:Y:S02]  /*2bba0*/  @P0 IMAD.MOV.U32 R6, RZ, RZ, R75 ;  /* 0x000000ffff060224 */ /* 0x001fe400078e004b */
[----:B------:R-:W-:-:S05]  /*2bbb0*/  @P0 IMAD.MOV.U32 R7, RZ, RZ, R5 ;  /* 0x000000ffff070224 */ /* 0x000fca00078e0005 */
[----:B------:R0:W2:Y:S01]  /*2bbc0*/  @P0 LDG.E.U8 R17, desc[UR20][R6.64] ;  /* 0x0000001406110981 */ /* 0x0000a2000c1e1100 */
[----:B------:R-:W-:Y:S01]  /*2bbd0*/  IMAD.MOV.U32 R3, RZ, RZ, R77 ;  /* 0x000000ffff037224 */ /* 0x000fe200078e004d */
[C---:B------:R-:W-:Y:S01]  /*2bbe0*/  ISETP.GT.U32.AND P3, PT, R15.reuse, R92, PT ;  /* 0x0000005c0f00720c */ /* 0x040fe20003f64070 */
[----:B------:R-:W-:Y:S01]  /*2bbf0*/  @!P5 IMAD.MOV R4, RZ, RZ, -R4 ;  /* 0x000000ffff04d224 */ /* 0x000fe200078e0a04 */
[C---:B------:R-:W-:Y:S02]  /*2bc00*/  ISETP.GT.U32.AND P5, PT, R15.reuse, R93, PT ;  /* 0x0000005d0f00720c */ /* 0x040fe40003fa4070 */
[C---:B---3--:R-:W-:Y:S01]  /*2bc10*/  ISETP.GT.U32.AND P6, PT, R15.reuse, R16, PT ;  /* 0x000000100f00720c */ /* 0x048fe20003fc4070 */
[----:B------:R-:W-:Y:S01]  /*2bc20*/  @!P4 IMAD.MOV R3, RZ, RZ, -R3 ;  /* 0x000000ffff03c224 */ /* 0x000fe200078e0a03 */
[----:B------:R-:W-:Y:S01]  /*2bc30*/  ISETP.GT.U32.AND P4, PT, R15, R18, PT ;  /* 0x000000120f00720c */ /* 0x000fe20003f84070 */
[----:B------:R-:W-:Y:S01]  /*2bc40*/  STL [R1+0x15a4], R75 ;  /* 0x0015a44b01007387 */ /* 0x000fe20000100800 */
[----:B------:R-:W-:-:S02]  /*2bc50*/  SEL R4, R14, R4, !P1 ;  /* 0x000000040e047207 */ /* 0x000fc40004800000 */
[----:B------:R-:W-:-:S03]  /*2bc60*/  SEL R3, R14, R3, !P1 ;  /* 0x000000030e037207 */ /* 0x000fc60004800000 */
[--C-:B------:R-:W-:Y:S02]  /*2bc70*/  @!P3 IMAD.IADD R92, R92, 0x1, -R15.reuse ;  /* 0x000000015c5cb824 */ /* 0x100fe400078e0a0f */
[----:B0-----:R-:W-:Y:S02]  /*2bc80*/  IMAD R6, R3, UR6, RZ ;  /* 0x0000000603067c24 */ /* 0x001fe4000f8e02ff */
[--C-:B------:R-:W-:Y:S02]  /*2bc90*/  @!P5 IMAD.IADD R93, R93, 0x1, -R15.reuse ;  /* 0x000000015d5dd824 */ /* 0x100fe400078e0a0f */
[--C-:B------:R-:W-:Y:S02]  /*2bca0*/  @!P6 IMAD.IADD R16, R16, 0x1, -R15.reuse ;  /* 0x000000011010e824 */ /* 0x100fe400078e0a0f */
[----:B------:R-:W-:Y:S02]  /*2bcb0*/  @!P4 IMAD.IADD R18, R18, 0x1, -R15 ;  /* 0x000000011212c824 */ /* 0x000fe400078e0a0f */
[----:B------:R-:W-:Y:S01]  /*2bcc0*/  IMAD.MOV.U32 R3, RZ, RZ, R93 ;  /* 0x000000ffff037224 */ /* 0x000fe200078e005d */
[----:B----4-:R-:W-:-:S02]  /*2bcd0*/  PRMT R2, RZ, 0x7610, R2 ;  /* 0x00007610ff027816 */ /* 0x010fc40000000002 */
[----:B--2---:R-:W-:Y:S02]  /*2bce0*/  ISETP.GE.AND P3, PT, R22, RZ, PT ;  /* 0x000000ff1600720c */ /* 0x004fe40003f66270 */
[----:B------:R-:W-:Y:S02]  /*2bcf0*/  ISETP.GE.AND P5, PT, R55, RZ, PT ;  /* 0x000000ff3700720c */ /* 0x000fe40003fa6270 */
[----:B------:R-:W-:Y:S01]  /*2bd00*/  PRMT R0, RZ, 0x7610, R0 ;  /* 0x00007610ff007816 */ /* 0x000fe20000000000 */
[----:B------:R0:W-:Y:S04]  /*2bd10*/  STL [R1+0x324], R74 ;  /* 0x0003244a01007387 */ /* 0x0001e80000100800 */
[----:B0-----:R-:W2:Y:S04]  /*2bd20*/  LDL.LU R74, [R1+0x424] ;  /* 0x00042400014a7983 */ /* 0x001ea80000300800 */
[----:B------:R-:W3:Y:S04]  /*2bd30*/  LDL.LU R77, [R1+0x408] ;  /* 0x00040800014d7983 */ /* 0x000ee80000300800 */
[----:B------:R0:W-:Y:S04]  /*2bd40*/  STL [R1+0x15a0], R5 ;  /* 0x0015a00501007387 */ /* 0x0001e80000100800 */
[----:B------:R-:W4:Y:S01]  /*2bd50*/  LDL.LU R75, [R1+0x27c0] ;  /* 0x0027c000014b7983 */ /* 0x000f220000300800 */
[----:B0-----:R-:W-:-:S02]  /*2bd60*/  IMAD R5, R4, UR6, RZ ;  /* 0x0000000604057c24 */ /* 0x001fc4000f8e02ff */
[----:B------:R-:W-:-:S03]  /*2bd70*/  IMAD.MOV.U32 R4, RZ, RZ, R92 ;  /* 0x000000ffff047224 */ /* 0x000fc600078e005c */
[CC--:B------:R-:W-:Y:S02]  /*2bd80*/  IADD3 R7, P6, PT, R5.reuse, R13.reuse, RZ ;  /* 0x0000000d05077210 */ /* 0x0c0fe40007fde0ff */
[C---:B------:R-:W-:Y:S01]  /*2bd90*/  IADD3 R92, P4, PT, R6.reuse, R13, RZ ;  /* 0x0000000d065c7210 */ /* 0x040fe20007f9e0ff */
[----:B------:R0:W-:Y:S01]  /*2bda0*/  STL [R1+0x360], R17 ;  /* 0x0003601101007387 */ /* 0x0001e20000100800 */
[-C--:B------:R-:W-:Y:S02]  /*2bdb0*/  LEA.HI.X.SX32 R93, R5, R12.reuse, 0x1, P6 ;  /* 0x0000000c055d7211 */ /* 0x080fe400030f0eff */
[----:B------:R-:W-:Y:S01]  /*2bdc0*/  LEA.HI.X.SX32 R5, R6, R12, 0x1, P4 ;  /* 0x0000000c06057211 */ /* 0x000fe200020f0eff */
[----:B------:R-:W4:Y:S01]  /*2bdd0*/  LDL R55, [R1+0x2570] ;  /* 0x0025700001377983 */ /* 0x000f220000100800 */
[----:B------:R-:W-:-:S03]  /*2bde0*/  @P0 IMAD.MOV.U32 R6, RZ, RZ, R7 ;  /* 0x000000ffff060224 */ /* 0x000fc600078e0007 */
[----:B0-----:R-:W4:Y:S04]  /*2bdf0*/  LDL R17, [R1+0x256c] ;  /* 0x00256c0001117983 */ /* 0x001f280000100800 */
[----:B------:R-:W4:Y:S04]  /*2be00*/  LDL.LU R22, [R1+0x420] ;  /* 0x0004200001167983 */ /* 0x000f280000300800 */
[----:B------:R0:W-:Y:S02]  /*2be10*/  STL [R1+0x9a0], R7 ;  /* 0x0009a00701007387 */ /* 0x0001e40000100800 */
[----:B0-----:R-:W-:-:S05]  /*2be20*/  @P0 IMAD.MOV.U32 R7, RZ, RZ, R93 ;  /* 0x000000ffff070224 */ /* 0x001fca00078e005d */
[----:B------:R0:W4:Y:S02]  /*2be30*/  @P0 LDG.E.U8 R2, desc[UR20][R6.64] ;  /* 0x0000001406020981 */ /* 0x000124000c1e1100 */
[----:B0-----:R-:W-:Y:S02]  /*2be40*/  @P0 IMAD.MOV.U32 R6, RZ, RZ, R92 ;  /* 0x000000ffff060224 */ /* 0x001fe400078e005c */
[----:B------:R-:W-:Y:S01]  /*2be50*/  @P0 IMAD.MOV.U32 R7, RZ, RZ, R5 ;  /* 0x000000ffff070224 */ /* 0x000fe200078e0005 */
[----:B------:R-:W-:Y:S04]  /*2be60*/  STL [R1+0x998], R92 ;  /* 0x0009985c01007387 */ /* 0x000fe80000100800 */
[----:B------:R0:W4:Y:S04]  /*2be70*/  @P0 LDG.E.U8 R0, desc[UR20][R6.64] ;  /* 0x0000001406000981 */ /* 0x000128000c1e1100 */
[----:B------:R1:W-:Y:S04]  /*2be80*/  STL [R1+0x99c], R93 ;  /* 0x00099c5d01007387 */ /* 0x0003e80000100800 */
[----:B-1----:R-:W4:Y:S01]  /*2be90*/  LDL.LU R93, [R1+0x27bc] ;  /* 0x0027bc00015d7983 */ /* 0x002f220000300800 */
[----:B------:R-:W-:Y:S01]  /*2bea0*/  @!P5 IMAD.MOV R3, RZ, RZ, -R3 ;  /* 0x000000ffff03d224 */ /* 0x000fe200078e0a03 */
[C---:B------:R-:W-:Y:S01]  /*2beb0*/  ISETP.GT.U32.AND P5, PT, R15.reuse, R16, PT ;  /* 0x000000100f00720c */ /* 0x040fe20003fa4070 */
[----:B------:R-:W-:Y:S01]  /*2bec0*/  @!P3 IMAD.MOV R4, RZ, RZ, -R4 ;  /* 0x000000ffff04b224 */ /* 0x000fe200078e0a04 */
[----:B------:R-:W-:Y:S01]  /*2bed0*/  ISETP.GT.U32.AND P3, PT, R15, R18, PT ;  /* 0x000000120f00720c */ /* 0x000fe20003f64070 */
[----:B------:R1:W-:Y:S03]  /*2bee0*/  STL [R1+0x994], R5 ;  /* 0x0009940501007387 */ /* 0x0003e60000100800 */
[----:B------:R-:W-:-:S05]  /*2bef0*/  SEL R4, R14, R4, !P1 ;  /* 0x000000040e047207 */ /* 0x000fca0004800000 */
[----:B0-----:R-:W-:Y:S01]  /*2bf00*/  IMAD R6, R4, UR5, RZ ;  /* 0x0000000504067c24 */ /* 0x001fe2000f8e02ff */
[----:B------:R-:W-:Y:S01]  /*2bf10*/  PRMT R20, RZ, 0x7610, R20 ;  /* 0x00007610ff147816 */ /* 0x000fe20000000014 */
[--C-:B------:R-:W-:Y:S01]  /*2bf20*/  @!P5 IMAD.IADD R16, R16, 0x1, -R15.reuse ;  /* 0x000000011010d824 */ /* 0x100fe200078e0a0f */
[----:B-1----:R-:W-:Y:S01]  /*2bf30*/  SEL R5, R14, R3, !P1 ;  /* 0x000000030e057207 */ /* 0x002fe20004800000 */
[----:B------:R-:W-:Y:S01]  /*2bf40*/  @!P3 IMAD.IADD R18, R18, 0x1, -R15 ;  /* 0x000000011212b824 */ /* 0x000fe200078e0a0f */
[----:B------:R-:W-:Y:S01]  /*2bf50*/  SHF.R.S32.HI R7, RZ, 0x1f, R6 ;  /* 0x0000001fff077819 */ /* 0x000fe20000011406 */
[----:B------:R-:W0:Y:S02]  /*2bf60*/  LDCU UR5, c[0x0][0x3a4] ;  /* 0x00007480ff0577ac */ /* 0x000e240008000800 */
[----:B------:R-:W-:Y:S02]  /*2bf70*/  IMAD R5, R5, UR6, RZ ;  /* 0x0000000605057c24 */ /* 0x000fe4000f8e02ff */
[----:B------:R-:W-:-:S02]  /*2bf80*/  IMAD.MOV.U32 R3, RZ, RZ, R16 ;  /* 0x000000ffff037224 */ /* 0x000fc400078e0010 */
[----:B------:R-:W-:Y:S01]  /*2bf90*/  IMAD.MOV.U32 R4, RZ, RZ, R18 ;  /* 0x000000ffff047224 */ /* 0x000fe200078e0012 */
[C---:B--2---:R-:W-:Y:S02]  /*2bfa0*/  ISETP.GT.U32.AND P4, PT, R15.reuse, R74, PT ;  /* 0x0000004a0f00720c */ /* 0x044fe40003f84070 */
[----:B---3--:R-:W-:-:S11]  /*2bfb0*/  ISETP.GT.U32.AND P6, PT, R15, R77, PT ;  /* 0x0000004d0f00720c */ /* 0x008fd60003fc4070 */
[--C-:B------:R-:W-:Y:S01]  /*2bfc0*/  @!P4 IMAD.IADD R74, R74, 0x1, -R15.reuse ;  /* 0x000000014a4ac824 */ /* 0x100fe200078e0a0f */
[-C--:B------:R-:W-:Y:S01]  /*2bfd0*/  IADD3 R16, P4, PT, R5, R13.reuse, RZ ;  /* 0x0000000d05107210 */ /* 0x080fe20007f9e0ff */
[----:B------:R-:W-:Y:S01]  /*2bfe0*/  @!P6 IMAD.IADD R77, R77, 0x1, -R15 ;  /* 0x000000014d4de824 */ /* 0x000fe200078e0a0f */
[----:B------:R-:W-:Y:S02]  /*2bff0*/  IADD3 R6, P6, PT, R6, R13, RZ ;  /* 0x0000000d06067210 */ /* 0x000fe40007fde0ff */
[----:B----4-:R-:W-:Y:S02]  /*2c000*/  PRMT R75, RZ, 0x7610, R75 ;  /* 0x00007610ff4b7816 */ /* 0x010fe4000000004b */
[----:B------:R-:W-:Y:S01]  /*2c010*/  LEA.HI.X.SX32 R5, R5, R12, 0x1, P4 ;  /* 0x0000000c05057211 */ /* 0x000fe200020f0eff */
[----:B------:R-:W-:-:S05]  /*2c020*/  IMAD.X R7, R7, 0x1, R12, P6 ;  /* 0x0000000107077824 */ /* 0x000fca00030e060c */
[----:B------:R1:W2:Y:S01]  /*2c030*/  @P0 LDG.E.U8 R75, desc[UR20][R6.64] ;  /* 0x00000014064b0981 */ /* 0x0002a2000c1e1100 */
[----:B------:R-:W-:Y:S02]  /*2c040*/  ISETP.GE.AND P5, PT, R55, RZ, PT ;  /* 0x000000ff3700720c */ /* 0x000fe40003fa6270 */
[----:B------:R-:W-:Y:S01]  /*2c050*/  ISETP.GE.AND P3, PT, R17, RZ, PT ;  /* 0x000000ff1100720c */ /* 0x000fe20003f66270 */
[----:B------:R3:W-:Y:S04]  /*2c060*/  STL [R1+0x35c], R2 ;  /* 0x00035c0201007387 */ /* 0x0007e80000100800 */
[----:B---3--:R-:W3:Y:S04]  /*2c070*/  LDL.LU R2, [R1+0x41c] ;  /* 0x00041c0001027983 */ /* 0x008ee80000300800 */
[----:B------:R-:W4:Y:S04]  /*2c080*/  LDL.LU R92, [R1+0x27b8] ;  /* 0x0027b800015c7983 */ /* 0x000f280000300800 */
[----:B------:R0:W-:Y:S04]  /*2c090*/  STL [R1+0x358], R0 ;  /* 0x0003580001007387 */ /* 0x0001e80000100800 */
[----:B0-----:R-:W4:Y:S04]  /*2c0a0*/  LDL.LU R0, [R1+0x27b4] ;  /* 0x0027b40001007983 */ /* 0x001f280000300800 */
[----:B------:R-:W4:Y:S04]  /*2c0b0*/  LDL R17, [R1+0x2574] ;  /* 0x0025740001117983 */ /* 0x000f280000100800 */
[----:B------:R-:W4:Y:S01]  /*2c0c0*/  LDL R55, [R1+0x2550] ;  /* 0x0025500001377983 */ /* 0x000f220000100800 */
[----:B------:R-:W-:-:S03]  /*2c0d0*/  PRMT R93, RZ, 0x7610, R93 ;  /* 0x00007610ff5d7816 */ /* 0x000fc6000000005d */
[----:B------:R-:W4:Y:S04]  /*2c0e0*/  LDL.LU R18, [R1+0x450] ;  /* 0x0004500001127983 */ /* 0x000f280000300800 */
[----:B------:R1:W-:Y:S04]  /*2c0f0*/  STL [R1+0x15ac], R6 ;  /* 0x0015ac0601007387 */ /* 0x0003e80000100800 */
[----:B------:R-:W-:Y:S04]  /*2c100*/  STL [R1+0x5a8], R16 ;  /* 0x0005a81001007387 */ /* 0x000fe80000100800 */
[----:B------:R0:W-:Y:S01]  /*2c110*/  STL [R1+0x15a8], R7 ;  /* 0x0015a80701007387 */ /* 0x0001e20000100800 */
[----:B-1----:R-:W-:-:S02]  /*2c120*/  @P0 IMAD.MOV.U32 R6, RZ, RZ, R16 ;  /* 0x000000ffff060224 */ /* 0x002fc400078e0010 */
[----:B0-----:R-:W-:-:S05]  /*2c130*/  @P0 IMAD.MOV.U32 R7, RZ, RZ, R5 ;  /* 0x000000ffff070224 */ /* 0x001fca00078e0005 */
[----:B------:R0:W4:Y:S01]  /*2c140*/  @P0 LDG.E.U8 R93, desc[UR20][R6.64] ;  /* 0x00000014065d0981 */ /* 0x000122000c1e1100 */
[----:B------:R-:W-:Y:S02]  /*2c150*/  @!P3 IMAD.MOV R4, RZ, RZ, -R4 ;  /* 0x000000ffff04b224 */ /* 0x000fe400078e0a04 */
[----:B------:R-:W-:Y:S01]  /*2c160*/  @!P5 IMAD.MOV R3, RZ, RZ, -R3 ;  /* 0x000000ffff03d224 */ /* 0x000fe200078e0a03 */
[C---:B------:R-:W-:Y:S02]  /*2c170*/  ISETP.GT.U32.AND P3, PT, R15.reuse, R74, PT ;  /* 0x0000004a0f00720c */ /* 0x040fe40003f64070 */
[C---:B------:R-:W-:Y:S02]  /*2c180*/  ISETP.GT.U32.AND P5, PT, R15.reuse, R77, PT ;  /* 0x0000004d0f00720c */ /* 0x040fe40003fa4070 */
[----:B------:R-:W-:Y:S02]  /*2c190*/  ISETP.GT.U32.AND P4, PT, R15, R22, PT ;  /* 0x000000160f00720c */ /* 0x000fe40003f84070 */
[----:B------:R-:W-:-:S02]  /*2c1a0*/  SEL R4, R14, R4, !P1 ;  /* 0x000000040e047207 */ /* 0x000fc40004800000 */
[----:B------:R-:W-:-:S03]  /*2c1b0*/  SEL R3, R14, R3, !P1 ;  /* 0x000000030e037207 */ /* 0x000fc60004800000 */
[----:B0-----:R-:W-:Y:S01]  /*2c1c0*/  IMAD R6, R4, UR6, RZ ;  /* 0x0000000604067c24 */ /* 0x001fe2000f8e02ff */
[----:B------:R0:W-:Y:S01]  /*2c1d0*/  STL [R1+0x5a4], R5 ;  /* 0x0005a40501007387 */ /* 0x0001e20000100800 */
[--C-:B------:R-:W-:Y:S02]  /*2c1e0*/  @!P3 IMAD.IADD R74, R74, 0x1, -R15.reuse ;  /* 0x000000014a4ab824 */ /* 0x100fe400078e0a0f */
[--C-:B------:R-:W-:Y:S02]  /*2c1f0*/  @!P5 IMAD.IADD R77, R77, 0x1, -R15.reuse ;  /* 0x000000014d4dd824 */ /* 0x100fe400078e0a0f */
[----:B------:R-:W-:Y:S02]  /*2c200*/  @!P4 IMAD.IADD R22, R22, 0x1, -R15 ;  /* 0x000000011616c824 */ /* 0x000fe400078e0a0f */
[----:B0-----:R-:W-:Y:S02]  /*2c210*/  IMAD R5, R3, UR6, RZ ;  /* 0x0000000603057c24 */ /* 0x001fe4000f8e02ff */
[----:B------:R-:W-:-:S02]  /*2c220*/  IMAD.MOV.U32 R3, RZ, RZ, R77 ;  /* 0x000000ffff037224 */ /* 0x000fc400078e004d */
[----:B------:R-:W-:Y:S01]  /*2c230*/  IMAD.MOV.U32 R4, RZ, RZ, R74 ;  /* 0x000000ffff047224 */ /* 0x000fe200078e004a */
[----:B------:R-:W-:-:S04]  /*2c240*/  IADD3 R77, P4, PT, R5, R13, RZ ;  /* 0x0000000d054d7210 */ /* 0x000fc80007f9e0ff */
[----:B------:R-:W-:Y:S01]  /*2c250*/  LEA.HI.X.SX32 R5, R5, R12, 0x1, P4 ;  /* 0x0000000c05057211 */ /* 0x000fe200020f0eff */
[----:B--2---:R0:W-:Y:S04]  /*2c260*/  STL [R1+0x354], R75 ;  /* 0x0003544b01007387 */ /* 0x0041e80000100800 */
[----:B0-----:R-:W2:Y:S04]  /*2c270*/  LDL.LU R75, [R1+0x44c] ;  /* 0x00044c00014b7983 */ /* 0x001ea80000300800 */
[----:B------:R-:W2:Y:S01]  /*2c280*/  LDL.LU R16, [R1+0x27b0] ;  /* 0x0027b00001107983 */ /* 0x000ea20000300800 */
[----:B---3--:R-:W-:-:S13]  /*2c290*/  ISETP.GT.U32.AND P6, PT, R15, R2, PT ;  /* 0x000000020f00720c */ /* 0x008fda0003fc4070 */
[----:B------:R-:W-:Y:S01]  /*2c2a0*/  @!P6 IMAD.IADD R2, R2, 0x1, -R15 ;  /* 0x000000010202e824 */ /* 0x000fe200078e0a0f */
[----:B------:R-:W-:-:S04]  /*2c2b0*/  IADD3 R7, P6, PT, R6, R13, RZ ;  /* 0x0000000d06077210 */ /* 0x000fc80007fde0ff */
[----:B------:R-:W-:Y:S02]  /*2c2c0*/  LEA.HI.X.SX32 R6, R6, R12, 0x1, P6 ;  /* 0x0000000c06067211 */ /* 0x000fe400030f0eff */
[----:B----4-:R-:W-:Y:S02]  /*2c2d0*/  ISETP.GE.AND P3, PT, R17, RZ, PT ;  /* 0x000000ff1100720c */ /* 0x010fe40003f66270 */
[----:B------:R-:W-:Y:S02]  /*2c2e0*/  ISETP.GE.AND P5, PT, R55, RZ, PT ;  /* 0x000000ff3700720c */ /* 0x000fe40003fa6270 */
[----:B------:R-:W-:Y:S02]  /*2c2f0*/  PRMT R92, RZ, 0x7610, R92 ;  /* 0x00007610ff5c7816 */ /* 0x000fe4000000005c */
[----:B------:R-:W-:Y:S01]  /*2c300*/  PRMT R0, RZ, 0x7610, R0 ;  /* 0x00007610ff007816 */ /* 0x000fe20000000000 */
[----:B------:R0:W-:Y:S04]  /*2c310*/  STL [R1+0x350], R93 ;  /* 0x0003505d01007387 */ /* 0x0001e80000100800 */
[----:B0-----:R-:W3:Y:S04]  /*2c320*/  LDL.LU R93, [R1+0x27ac] ;  /* 0x0027ac00015d7983 */ /* 0x001ee80000300800 */
[----:B------:R-:W4:Y:S04]  /*2c330*/  LDL R17, [R1+0x2554] ;  /* 0x0025540001117983 */ /* 0x000f280000100800 */
[----:B------:R-:W3:Y:S04]  /*2c340*/  LDL R55, [R1+0x2558] ;  /* 0x0025580001377983 */ /* 0x000ee80000100800 */
[----:B------:R-:W3:Y:S04]  /*2c350*/  LDL.LU R74, [R1+0x448] ;  /* 0x00044800014a7983 */ /* 0x000ee80000300800 */
[----:B------:R0:W-:Y:S04]  /*2c360*/  STL [R1+0x5b0], R7 ;  /* 0x0005b00701007387 */ /* 0x0001e80000100800 */
[----:B------:R-:W-:Y:S04]  /*2c370*/  STL [R1+0x5b8], R77 ;  /* 0x0005b84d01007387 */ /* 0x000fe80000100800 */
[----:B------:R1:W-:Y:S01]  /*2c380*/  STL [R1+0x5ac], R6 ;  /* 0x0005ac0601007387 */ /* 0x0003e20000100800 */
[----:B0-----:R-:W-:-:S04]  /*2c390*/  @P0 LOP3.LUT R7, R7, R6, RZ, 0x3c, !PT ;  /* 0x0000000607070212 */ /* 0x001fc800078e3cff */
[----:B-1----:R-:W-:-:S04]  /*2c3a0*/  @P0 LOP3.LUT R6, R7, R6, RZ, 0x3c, !PT ;  /* 0x0000000607060212 */ /* 0x002fc800078e3cff */
[----:B------:R-:W-:-:S05]  /*2c3b0*/  @P0 LOP3.LUT R7, R7, R6, RZ, 0x3c, !PT ;  /* 0x0000000607070212 */ /* 0x000fca00078e3cff */
[----:B------:R0:W3:Y:S02]  /*2c3c0*/  @P0 LDG.E.U8 R92, desc[UR20][R6.64] ;  /* 0x00000014065c0981 */ /* 0x0000e4000c1e1100 */
[----:B0-----:R-:W-:Y:S02]  /*2c3d0*/  @P0 IMAD.MOV.U32 R6, RZ, RZ, R77 ;  /* 0x000000ffff060224 */ /* 0x001fe400078e004d */
[----:B------:R-:W-:-:S05]  /*2c3e0*/  @P0 IMAD.MOV.U32 R7, RZ, RZ, R5 ;  /* 0x000000ffff070224 */ /* 0x000fca00078e0005 */
[----:B------:R0:W3:Y:S01]  /*2c3f0*/  @P0 LDG.E.U8 R0, desc[UR20][R6.64] ;  /* 0x0000001406000981 */ /* 0x0000e2000c1e1100 */
        /* <DEDUP_REMOVED lines=16> */
[----:B------:R-:W-:Y:S02]  /*2c500*/  LEA.HI.X.SX32 R5, R5, R12, 0x1, P4 ;  /* 0x0000000c05057211 */ /* 0x000fe400020f0eff */
[----:B--2---:R-:W-:-:S13]  /*2c510*/  ISETP.GT.U32.AND P6, PT, R15, R75, PT ;  /* 0x0000004b0f00720c */ /* 0x004fda0003fc4070 */
[----:B------:R-:W-:Y:S01]  /*2c520*/  @!P6 IMAD.IADD R75, R75, 0x1, -R15 ;  /* 0x000000014b4be824 */ /* 0x000fe200078e0a0f */
[----:B------:R-:W-:-:S04]  /*2c530*/  IADD3 R7, P6, PT, R6, R13, RZ ;  /* 0x0000000d06077210 */ /* 0x000fc80007fde0ff */
[----:B------:R-:W-:Y:S02]  /*2c540*/  LEA.HI.X.SX32 R6, R6, R12, 0x1, P6 ;  /* 0x0000000c06067211 */ /* 0x000fe400030f0eff */
[----:B------:R-:W-:Y:S02]  /*2c550*/  PRMT R16, RZ, 0x7610, R16 ;  /* 0x00007610ff107816 */ /* 0x000fe40000000010 */
[----:B----4-:R-:W-:Y:S02]  /*2c560*/  ISETP.GE.AND P3, PT, R17, RZ, PT ;  /* 0x000000ff1100720c */ /* 0x010fe40003f66270 */
[----:B---3--:R-:W-:Y:S02]  /*2c570*/  ISETP.GE.AND P5, PT, R55, RZ, PT ;  /* 0x000000ff3700720c */ /* 0x008fe40003fa6270 */
[----:B------:R-:W-:Y:S01]  /*2c580*/  PRMT R93, RZ, 0x7610, R93 ;  /* 0x00007610ff5d7816 */ /* 0x000fe2000000005d */
[----:B------:R0:W-:Y:S04]  /*2c590*/  STL [R1+0x348], R92 ;  /* 0x0003485c01007387 */ /* 0x0001e80000100800 */
[----:B0-----:R-:W2:Y:S04]  /*2c5a0*/  LDL.LU R92, [R1+0x444] ;  /* 0x00044400015c7983 */ /* 0x001ea80000300800 */
[----:B------:R-:W3:Y:S04]  /*2c5b0*/  LDL.LU R77, [R1+0x27a8] ;  /* 0x0027a800014d7983 */ /* 0x000ee80000300800 */
[----:B------:R0:W-:Y:S04]  /*2c5c0*/  STL [R1+0x344], R0 ;  /* 0x0003440001007387 */ /* 0x0001e80000100800 */
[----:B0-----:R-:W4:Y:S04]  /*2c5d0*/  LDL.LU R0, [R1+0x27a4] ;  /* 0x0027a40001007983 */ /* 0x001f280000300800 */
[----:B------:R-:W3:Y:S04]  /*2c5e0*/  LDL R17, [R1+0x255c] ;  /* 0x00255c0001117983 */ /* 0x000ee80000100800 */
[----:B------:R-:W4:Y:S04]  /*2c5f0*/  LDL R55, [R1+0x2560] ;  /* 0x0025600001377983 */ /* 0x000f280000100800 */
[----:B------:R-:W4:Y:S04]  /*2c600*/  LDL.LU R22, [R1+0x468] ;  /* 0x0004680001167983 */ /* 0x000f280000300800 */
[----:B------:R0:W-:Y:S04]  /*2c610*/  STL [R1+0x5c0], R7 ;  /* 0x0005c00701007387 */ /* 0x0001e80000100800 */
[----:B------:R-:W-:Y:S04]  /*2c620*/  STL [R1+0x5c8], R2 ;  /* 0x0005c80201007387 */ /* 0x000fe80000100800 */
[----:B------:R1:W-:Y:S01]  /*2c630*/  STL [R1+0x5bc], R6 ;  /* 0x0005bc0601007387 */ /* 0x0003e20000100800 */
[----:B0-----:R-:W-:-:S04]  /*2c640*/  @P0 LOP3.LUT R7, R7, R6, RZ, 0x3c, !PT ;  /* 0x0000000607070212 */ /* 0x001fc800078e3cff */
[----:B-1----:R-:W-:-:S04]  /*2c650*/  @P0 LOP3.LUT R6, R7, R6, RZ, 0x3c, !PT ;  /* 0x0000000607060212 */ /* 0x002fc800078e3cff */
[----:B------:R-:W-:-:S05]  /*2c660*/  @P0 LOP3.LUT R7, R7, R6, RZ, 0x3c, !PT ;  /* 0x0000000607070212 */ /* 0x000fca00078e3cff */
[----:B------:R0:W4:Y:S02]  /*2c670*/  @P0 LDG.E.U8 R16, desc[UR20][R6.64] ;  /* 0x0000001406100981 */ /* 0x000124000c1e1100 */
[----:B0-----:R-:W-:Y:S02]  /*2c680*/  @P0 IMAD.MOV.U32 R6, RZ, RZ, R2 ;  /* 0x000000ffff060224 */ /* 0x001fe400078e0002 */
[----:B------:R-:W-:-:S05]  /*2c690*/  @P0 IMAD.MOV.U32 R7, RZ, RZ, R5 ;  /* 0x000000ffff070224 */ /* 0x000fca00078e0005 */
        /* <DEDUP_REMOVED lines=20> */
[C---:B------:R-:W-:Y:S02]  /*2c7e0*/  IADD3 R7, P6, PT, R6.reuse, R13, RZ ;  /* 0x0000000d06077210 */ /* 0x040fe40007fde0ff */
[----:B---3--:R-:W-:Y:S02]  /*2c7f0*/  ISETP.GE.AND P3, PT, R17, RZ, PT ;  /* 0x000000ff1100720c */ /* 0x008fe40003f66270 */
[----:B----4-:R-:W-:Y:S02]  /*2c800*/  ISETP.GE.AND P5, PT, R55, RZ, PT ;  /* 0x000000ff3700720c */ /* 0x010fe40003fa6270 */
[----:B------:R-:W-:Y:S02]  /*2c810*/  LEA.HI.X.SX32 R6, R6, R12, 0x1, P6 ;  /* 0x0000000c06067211 */ /* 0x000fe400030f0eff */
[----:B------:R-:W-:Y:S02]  /*2c820*/  PRMT R77, RZ, 0x7610, R77 ;  /* 0x00007610ff4d7816 */ /* 0x000fe4000000004d */
        /* <DEDUP_REMOVED lines=694> */
[----:B------:R-:W4:Y:S04]  /*2f390*/  LDL R17, [R1+0x24d4] ;  /* 0x0024d40001117983 */ /* 0x000f280000100800 */
        /* <DEDUP_REMOVED lines=23> */
[----:B------:R-:W-:Y:S01]  /*2f510*/  @!P5 IMAD.IADD R16, R16, 0x1, -R15 ;  /* 0x000000011010d824 */ /* 0x000fe200078e0a0f */
[C---:B------:R-:W-:Y:S01]  /*2f520*/  IADD3 R7, P4, PT, R6.reuse, R13, RZ ;  /* 0x0000000d06077210 */ /* 0x040fe20007f9e0ff */
[----:B0-----:R-:W-:Y:S02]  /*2f530*/  IMAD R5, R3, UR6, RZ ;  /* 0x0000000603057c24 */ /* 0x001fe4000f8e02ff */
[----:B------:R-:W-:Y:S01]  /*2f540*/  IMAD.MOV.U32 R3, RZ, RZ, R16 ;  /* 0x000000ffff037224 */ /* 0x000fe200078e0010 */
[----:B------:R-:W-:Y:S01]  /*2f550*/  LEA.HI.X.SX32 R6, R6, R12, 0x1, P4 ;  /* 0x0000000c06067211 */ /* 0x000fe200020f0eff */
[----:B------:R-:W-:Y:S01]  /*2f560*/  IMAD.MOV.U32 R4, RZ, RZ, R22 ;  /* 0x000000ffff047224 */ /* 0x000fe200078e0016 */
[----:B--2---:R-:W-:-:S02]  /*2f570*/  ISETP.GT.U32.AND P6, PT, R15, R77, PT ;  /* 0x0000004d0f00720c */ /* 0x004fc40003fc4070 */
[----:B---3--:R-:W-:-:S11]  /*2f580*/  PRMT R75, RZ, 0x7610, R75 ;  /* 0x00007610ff4b7816 */ /* 0x008fd6000000004b */
[----:B------:R-:W-:Y:S01]  /*2f590*/  @!P6 IMAD.IADD R77, R77, 0x1, -R15 ;  /* 0x000000014d4de824 */ /* 0x000fe200078e0a0f */
[----:B------:R-:W-:Y:S02]  /*2f5a0*/  IADD3 R16, P6, PT, R5, R13, RZ ;  /* 0x0000000d05107210 */ /* 0x000fe40007fde0ff */
[----:B----4-:R-:W-:Y:S02]  /*2f5b0*/  ISETP.GE.AND P3, PT, R17, RZ, PT ;  /* 0x000000ff1100720c */ /* 0x010fe40003f66270 */
[----:B------:R-:W-:Y:S02]  /*2f5c0*/  ISETP.GE.AND P5, PT, R55, RZ, PT ;  /* 0x000000ff3700720c */ /* 0x000fe40003fa6270 */
[----:B------:R-:W-:Y:S02]  /*2f5d0*/  LEA.HI.X.SX32 R5, R5, R12, 0x1, P6 ;  /* 0x0000000c05057211 */ /* 0x000fe400030f0eff */
        /* <DEDUP_REMOVED lines=853> */
[----:B--2---:R-:W-:-:S13]  /*32b30*/  ISETP.GT.U32.AND P6, PT, R15, R77, PT ;  /* 0x0000004d0f00720c */ /* 0x004fda0003fc4070 */
[----:B------:R-:W-:Y:S01]  /*32b40*/  @!P6 IMAD.IADD R77, R77, 0x1, -R15 ;  /* 0x000000014d4de824 */ /* 0x000fe200078e0a0f */
[----:B------:R-:W-:Y:S02]  /*32b50*/  IADD3 R2, P6, PT, R5, R13, RZ ;  /* 0x0000000d05027210 */ /* 0x000fe40007fde0ff */
[----:B---3--:R-:W-:Y:S02]  /*32b60*/  ISETP.GE.AND P3, PT, R17, RZ, PT ;  /* 0x000000ff1100720c */ /* 0x008fe40003f66270 */
[----:B----4-:R-:W-:Y:S02]  /*32b70*/  ISETP.GE.AND P4, PT, R55, RZ, PT ;  /* 0x000000ff3700720c */ /* 0x010fe40003f86270 */
        /* <DEDUP_REMOVED lines=37> */
[----:B------:R-:W-:-:S02]  /*32dd0*/  PRMT R60, RZ, 0x7610, R60 ;  /* 0x00007610ff3c7816 */ /* 0x000fc4000000003c */
[----:B--2---:R-:W-:-:S13]  /*32de0*/  ISETP.GT.U32.AND P6, PT, R15, R92, PT ;  /* 0x0000005c0f00720c */ /* 0x004fda0003fc4070 */
[----:B------:R-:W-:Y:S01]  /*32df0*/  @!P6 IMAD.IADD R92, R92, 0x1, -R15 ;  /* 0x000000015c5ce824 */ /* 0x000fe200078e0a0f */
[----:B------:R-:W-:Y:S02]  /*32e00*/  IADD3 R77, P6, PT, R5, R13, RZ ;  /* 0x0000000d054d7210 */ /* 0x000fe40007fde0ff */
[----:B---3--:R-:W-:Y:S02]  /*32e10*/  ISETP.GE.AND P3, PT, R17, RZ, PT ;  /* 0x000000ff1100720c */ /* 0x008fe40003f66270 */
[----:B----4-:R-:W-:Y:S02]  /*32e20*/  ISETP.GE.AND P4, PT, R55, RZ, PT ;  /* 0x000000ff3700720c */ /* 0x010fe40003f86270 */
[----:B------:R-:W-:Y:S02]  /*32e30*/  PRMT R0, RZ, 0x7610, R0 ;  /* 0x00007610ff007816 */ /* 0x000fe40000000000 */
[----:B------:R-:W-:Y:S01]  /*32e40*/  LEA.HI.X.SX32 R5, R5, R12, 0x1, P6 ;  /* 0x0000000c05057211 */ /* 0x000fe200030f0eff */
        /* <DEDUP_REMOVED lines=40> */
[----:B------:R-:W-:Y:S01]  /*330d0*/  PRMT R93, RZ, 0x7610, R93 ;  /* 0x00007610ff5d7816 */ /* 0x000fe2000000005d */
[----:B------:R0:W-:Y:S04]  /*330e0*/  STL [R1+0x208], R0 ;  /* 0x0002080001007387 */ /* 0x0001e80000100800 */
[----:B0-----:R-:W2:Y:S04]  /*330f0*/  LDL.LU R0, [R1+0x434] ;  /* 0x0004340001007983 */ /* 0x001ea80000300800 */
[----:B------:R-:W3:Y:S04]  /*33100*/  LDL.LU R77, [R1+0x2668] ;  /* 0x00266800014d7983 */ /* 0x000ee80000300800 */
[----:B------:R0:W-:Y:S04]  /*33110*/  STL [R1+0x204], R60 ;  /* 0x0002043c01007387 */ /* 0x0001e80000100800 */
[----:B------:R-:W4:Y:S04]  /*33120*/  LDL R55, [R1+0x2418] ;  /* 0x0024180001377983 */ /* 0x000f280000100800 */
[----:B0-----:R-:W2:Y:S04]  /*33130*/  LDL R60, [R1+0x2414] ;  /* 0x00241400013c7983 */ /* 0x001ea80000100800 */
[----:B------:R-:W2:Y:S04]  /*33140*/  LDL.LU R17, [R1+0x42c] ;  /* 0x00042c0001117983 */ /* 0x000ea80000300800 */
[----:B------:R-:W2:Y:S04]  /*33150*/  LDL.LU R18, [R1+0x414] ;  /* 0x0004140001127983 */ /* 0x000ea80000300800 */
[----:B------:R0:W-:Y:S04]  /*33160*/  STL [R1+0x860], R7 ;  /* 0x0008600701007387 */ /* 0x0001e80000100800 */
[----:B------:R-:W-:Y:S04]  /*33170*/  STL [R1+0x868], R92 ;  /* 0x0008685c01007387 */ /* 0x000fe80000100800 */
[----:B------:R1:W-:Y:S01]  /*33180*/  STL [R1+0x85c], R6 ;  /* 0x00085c0601007387 */ /* 0x0003e20000100800 */
[----:B0-----:R-:W-:-:S04]  /*33190*/  @P0 LOP3.LUT R7, R7, R6, RZ, 0x3c, !PT ;  /* 0x0000000607070212 */ /* 0x001fc800078e3cff */
[----:B-1----:R-:W-:-:S04]  /*331a0*/  @P0 LOP3.LUT R6, R7, R6, RZ, 0x3c, !PT ;  /* 0x0000000607060212 */ /* 0x002fc800078e3cff */
[----:B------:R-:W-:-:S05]  /*331b0*/  @P0 LOP3.LUT R7, R7, R6, RZ, 0x3c, !PT ;  /* 0x0000000607070212 */ /* 0x000fca00078e3cff */
[----:B------:R0:W2:Y:S01]  /*331c0*/  @P0 LDG.E.U8 R93, desc[UR20][R6.64] ;  /* 0x00000014065d0981 */ /* 0x0000a2000c1e1100 */
[----:B------:R-:W-:Y:S02]  /*331d0*/  LEA.HI.X.SX32 R5, R5, R12, 0x1, P6 ;  /* 0x0000000c05057211 */ /* 0x000fe400030f0eff */
[----:B------:R-:W-:Y:S01]  /*331e0*/  PRMT R2, RZ, 0x7610, R2 ;  /* 0x00007610ff027816 */ /* 0x000fe20000000002 */
[----:B0-----:R-:W-:Y:S02]  /*331f0*/  @P0 IMAD.MOV.U32 R6, RZ, RZ, R92 ;  /* 0x000000ffff060224 */ /* 0x001fe400078e005c */
[----:B------:R-:W-:-:S05]  /*33200*/  @P0 IMAD.MOV.U32 R7, RZ, RZ, R5 ;  /* 0x000000ffff070224 */ /* 0x000fca00078e0005 */
[----:B------:R0:W3:Y:S01]  /*33210*/  @P0 LDG.E.U8 R2, desc[UR20][R6.64] ;  /* 0x0000001406020981 */ /* 0x0000e2000c1e1100 */
[----:B------:R-:W-:Y:S02]  /*33220*/  @!P3 IMAD.MOV R4, RZ, RZ, -R4 ;  /* 0x000000ffff04b224 */ /* 0x000fe400078e0a04 */
[----:B------:R-:W-:Y:S01]  /*33230*/  @!P4 IMAD.MOV R3, RZ, RZ, -R3 ;  /* 0x000000ffff03c224 */ /* 0x000fe200078e0a03 */
[C---:B------:R-:W-:Y:S02]  /*33240*/  ISETP.GT.U32.AND P5, PT, R15.reuse, R22, PT ;  /* 0x000000160f00720c */ /* 0x040fe40003fa4070 */
[C---:B------:R-:W-:Y:S02]  /*33250*/  ISETP.GT.U32.AND P3, PT, R15.reuse, R16, PT ;  /* 0x000000100f00720c */ /* 0x040fe40003f64070 */
[C---:B------:R-:W-:Y:S02]  /*33260*/  ISETP.GT.U32.AND P4, PT, R15.reuse, R20, PT ;  /* 0x000000140f00720c */ /* 0x040fe40003f84070 */
[----:B------:R-:W-:Y:S01]  /*33270*/  SEL R4, R14, R4, !P1 ;  /* 0x000000040e047207 */ /* 0x000fe20004800000 */
[----:B--2---:R1:W-:Y:S04]  /*33280*/  STL [R1+0x1d0], R93 ;  /* 0x0001d05d01007387 */ /* 0x0043e80000100800 */
[----:B-1----:R-:W2:Y:S01]  /*33290*/  LDL.LU R93, [R1+0x2664] ;  /* 0x00266400015d7983 */ /* 0x002ea20000300800 */
[----:B------:R-:W-:-:S02]  /*332a0*/  ISETP.GT.U32.AND P6, PT, R15, R0, PT ;  /* 0x000000000f00720c */ /* 0x000fc40003fc4070 */
[----:B------:R-:W-:Y:S01]  /*332b0*/  SEL R3, R14, R3, !P1 ;  /* 0x000000030e037207 */ /* 0x000fe20004800000 */
[----:B0-----:R-:W-:Y:S01]  /*332c0*/  IMAD R6, R4, UR6, RZ ;  /* 0x0000000604067c24 */ /* 0x001fe2000f8e02ff */
[----:B------:R0:W-:Y:S01]  /*332d0*/  STL [R1+0x864], R5 ;  /* 0x0008640501007387 */ /* 0x0001e20000100800 */
[--C-:B------:R-:W-:Y:S02]  /*332e0*/  @!P5 IMAD.IADD R22, R22, 0x1, -R15.reuse ;  /* 0x000000011616d824 */ /* 0x100fe400078e0a0f */
[--C-:B------:R-:W-:Y:S02]  /*332f0*/  @!P3 IMAD.IADD R16, R16, 0x1, -R15.reuse ;  /* 0x000000011010b824 */ /* 0x100fe400078e0a0f */
[----:B------:R-:W-:Y:S01]  /*33300*/  @!P4 IMAD.IADD R20, R20, 0x1, -R15 ;  /* 0x000000011414c824 */ /* 0x000fe200078e0a0f */
[----:B------:R-:W-:Y:S01]  /*33310*/  IADD3 R7, P5, PT, R6, R13, RZ ;  /* 0x0000000d06077210 */ /* 0x000fe20007fbe0ff */
[----:B------:R-:W2:Y:S04]  /*33320*/  LDL.LU R92, [R1+0x2660] ;  /* 0x00266000015c7983 */ /* 0x000ea80000300800 */
[----:B---3--:R1:W-:Y:S01]  /*33330*/  STL [R1+0x200], R2 ;  /* 0x0002000201007387 */ /* 0x0083e20000100800 */
[----:B0-----:R-:W-:Y:S01]  /*33340*/  IMAD R5, R3, UR6, RZ ;  /* 0x0000000603057c24 */ /* 0x001fe2000f8e02ff */
[----:B------:R-:W-:-:S02]  /*33350*/  ISETP.GE.AND P3, PT, R60, RZ, PT ;  /* 0x000000ff3c00720c */ /* 0x000fc40003f66270 */
[----:B----4-:R-:W-:Y:S01]  /*33360*/  ISETP.GE.AND P4, PT, R55, RZ, PT ;  /* 0x000000ff3700720c */ /* 0x010fe20003f86270 */
[----:B------:R-:W-:Y:S02]  /*33370*/  @!P6 IMAD.IADD R0, R0, 0x1, -R15 ;  /* 0x000000010000e824 */ /* 0x000fe400078e0a0f */
[----:B------:R-:W-:Y:S01]  /*33380*/  IMAD.MOV.U32 R3, RZ, RZ, R20 ;  /* 0x000000ffff037224 */ /* 0x000fe200078e0014 */
[----:B------:R-:W-:Y:S01]  /*33390*/  LEA.HI.X.SX32 R6, R6, R12, 0x1, P5 ;  /* 0x0000000c06067211 */ /* 0x000fe200028f0eff */
[----:B-1----:R-:W3:Y:S04]  /*333a0*/  LDL.LU R2, [R1+0x265c] ;  /* 0x00265c0001027983 */ /* 0x002ee80000300800 */
[----:B------:R-:W4:Y:S04]  /*333b0*/  LDL R60, [R1+0x2404] ;  /* 0x00240400013c7983 */ /* 0x000f280000100800 */
[----:B------:R-:W3:Y:S01]  /*333c0*/  LDL R55, [R1+0x2408] ;  /* 0x0024080001377983 */ /* 0x000ee20000100800 */
[----:B------:R-:W-:Y:S01]  /*333d0*/  IMAD.MOV.U32 R4, RZ, RZ, R16 ;  /* 0x000000ffff047224 */ /* 0x000fe200078e0010 */
[----:B------:R-:W-:-:S02]  /*333e0*/  IADD3 R20, P6, PT, R5, R13, RZ ;  /* 0x0000000d05147210 */ /* 0x000fc40007fde0ff */
[----:B------:R-:W3:Y:S04]  /*333f0*/  LDL.LU R16, [R1+0x2658] ;  /* 0x0026580001107983 */ /* 0x000ee80000300800 */
[----:B------:R0:W-:Y:S04]  /*33400*/  STL [R1+0x870], R7 ;  /* 0x0008700701007387 */ /* 0x0001e80000100800 */
[----:B------:R-:W-:Y:S04]  /*33410*/  STL [R1+0x878], R20 ;  /* 0x0008781401007387 */ /* 0x000fe80000100800 */
[----:B------:R1:W-:Y:S01]  /*33420*/  STL [R1+0x86c], R6 ;  /* 0x00086c0601007387 */ /* 0x0003e20000100800 */
[----:B0-----:R-:W-:-:S04]  /*33430*/  @P0 LOP3.LUT R7, R7, R6, RZ, 0x3c, !PT ;  /* 0x0000000607070212 */ /* 0x001fc800078e3cff */
[----:B-1----:R-:W-:-:S04]  /*33440*/  @P0 LOP3.LUT R6, R7, R6, RZ, 0x3c, !PT ;  /* 0x0000000607060212 */ /* 0x002fc800078e3cff */
[----:B------:R-:W-:Y:S02]  /*33450*/  @P0 LOP3.LUT R7, R7, R6, RZ, 0x3c, !PT ;  /* 0x0000000607070212 */ /* 0x000fe400078e3cff */
[----:B--2---:R-:W-:-:S06]  /*33460*/  PRMT R93, RZ, 0x7610, R93 ;  /* 0x00007610ff5d7816 */ /* 0x004fcc000000005d */
[----:B------:R0:W2:Y:S01]  /*33470*/  @P0 LDG.E.U8 R93, desc[UR20][R6.64] ;  /* 0x00000014065d0981 */ /* 0x0000a2000c1e1100 */
[----:B------:R-:W-:Y:S01]  /*33480*/  @!P3 IMAD.MOV R4, RZ, RZ, -R4 ;  /* 0x000000ffff04b224 */ /* 0x000fe200078e0a04 */
[----:B------:R-:W-:Y:S02]  /*33490*/  PRMT R11, RZ, 0x7610, R11 ;  /* 0x00007610ff0b7816 */ /* 0x000fe4000000000b */
[----:B------:R-:W-:Y:S02]  /*334a0*/  LEA.HI.X.SX32 R5, R5, R12, 0x1, P6 ;  /* 0x0000000c05057211 */ /* 0x000fe400030f0eff */
[----:B0-----:R-:W-:Y:S01]  /*334b0*/  SEL R6, R14, R4, !P1 ;  /* 0x000000040e067207 */ /* 0x001fe20004800000 */
[----:B------:R-:W-:-:S05]  /*334c0*/  @P0 IMAD.MOV.U32 R4, RZ, RZ, R20 ;  /* 0x000000ffff040224 */ /* 0x000fca00078e0014 */
[----:B------:R-:W3:Y:S01]  /*334d0*/  @P0 LDG.E.U8 R11, desc[UR20][R4.64] ;  /* 0x00000014040b0981 */ /* 0x000ee2000c1e1100 */
[C---:B------:R-:W-:Y:S01]  /*334e0*/  ISETP.GT.U32.AND P5, PT, R15.reuse, R17, PT ;  /* 0x000000110f00720c */ /* 0x040fe20003fa4070 */
[----:B------:R-:W-:Y:S01]  /*334f0*/  @!P4 IMAD.MOV R3, RZ, RZ, -R3 ;  /* 0x000000ffff03c224 */ /* 0x000fe200078e0a03 */
[----:B------:R-:W-:Y:S01]  /*33500*/  ISETP.GT.U32.AND P4, PT, R15, R18, PT ;  /* 0x000000120f00720c */ /* 0x000fe20003f84070 */
[----:B--2---:R0:W-:Y:S04]  /*33510*/  STL [R1+0x1fc], R93 ;  /* 0x0001fc5d01007387 */ /* 0x0041e80000100800 */
[----:B0-----:R-:W2:Y:S01]  /*33520*/  LDL.LU R93, [R1+0x2654] ;  /* 0x00265400015d7983 */ /* 0x001ea20000300800 */
[----:B------:R-:W-:-:S05]  /*33530*/  IMAD R6, R6, UR6, RZ ;  /* 0x0000000606067c24 */ /* 0x000fca000f8e02ff */
[----:B------:R-:W-:Y:S01]  /*33540*/  @!P5 IMAD.IADD R17, R17, 0x1, -R15 ;  /* 0x000000011111d824 */ /* 0x000fe200078e0a0f */
[----:B------:R-:W-:Y:S01]  /*33550*/  STL [R1+0x874], R5 ;  /* 0x0008740501007387 */ /* 0x000fe20000100800 */
[----:B------:R-:W-:-:S03]  /*33560*/  IADD3 R7, P5, PT, R6, R13, RZ ;  /* 0x0000000d06077210 */ /* 0x000fc60007fbe0ff */
[----:B---3--:R0:W-:Y:S01]  /*33570*/  STL [R1+0x1f8], R11 ;  /* 0x0001f80b01007387 */ /* 0x0081e20000100800 */
[----:B------:R-:W-:Y:S01]  /*33580*/  @!P4 IMAD.IADD R18, R18, 0x1, -R15 ;  /* 0x000000011212c824 */ /* 0x000fe200078e0a0f */
[----:B------:R-:W-:Y:S02]  /*33590*/  ISETP.GE.AND P4, PT, R55, RZ, PT ;  /* 0x000000ff3700720c */ /* 0x000fe40003f86270 */
[----:B------:R-:W-:Y:S01]  /*335a0*/  LEA.HI.X.SX32 R6, R6, R12, 0x1, P5 ;  /* 0x0000000c06067211 */ /* 0x000fe200028f0eff */
[----:B0-----:R-:W3:Y:S04]  /*335b0*/  LDL R11, [R1+0x23f4] ;  /* 0x0023f400010b7983 */ /* 0x001ee80000100800 */
[----:B------:R-:W3:Y:S04]  /*335c0*/  LDL.LU R20, [R1+0x428] ;  /* 0x0004280001147983 */ /* 0x000ee80000300800 */
[----:B------:R-:W3:Y:S04]  /*335d0*/  LDL.LU R55, [R1+0x418] ;  /* 0x0004180001377983 */ /* 0x000ee80000300800 */
[----:B------:R0:W-:Y:S04]  /*335e0*/  STL [R1+0x880], R7 ;  /* 0x0008800701007387 */ /* 0x0001e80000100800 */
[----:B------:R1:W-:Y:S01]  /*335f0*/  STL [R1+0x87c], R6 ;  /* 0x00087c0601007387 */ /* 0x0003e20000100800 */
[----:B0-----:R-:W-:-:S04]  /*33600*/  @P0 LOP3.LUT R7, R7, R6, RZ, 0x3c, !PT ;  /* 0x0000000607070212 */ /* 0x001fc800078e3cff */
[----:B-1----:R-:W-:-:S04]  /*33610*/  @P0 LOP3.LUT R6, R7, R6, RZ, 0x3c, !PT ;  /* 0x0000000607060212 */ /* 0x002fc800078e3cff */
[----:B------:R-:W-:Y:S02]  /*33620*/  @P0 LOP3.LUT R7, R7, R6, RZ, 0x3c, !PT ;  /* 0x0000000607070212 */ /* 0x000fe400078e3cff */
[----:B--2---:R-:W-:-:S06]  /*33630*/  PRMT R93, RZ, 0x7610, R93 ;  /* 0x00007610ff5d7816 */ /* 0x004fcc000000005d */
[----:B------:R-:W2:Y:S01]  /*33640*/  @P0 LDG.E.U8 R93, desc[UR20][R6.64] ;  /* 0x00000014065d0981 */ /* 0x000ea2000c1e1100 */
[----:B------:R-:W-:-:S13]  /*33650*/  ISETP.GT.U32.AND P3, PT, R15, R22, PT ;  /* 0x000000160f00720c */ /* 0x000fda0003f64070 */
[----:B------:R-:W-:-:S04]  /*33660*/  @!P3 IMAD.IADD R22, R22, 0x1, -R15 ;  /* 0x000000011616b824 */ /* 0x000fc800078e0a0f */
[----:B------:R-:W-:Y:S02]  /*33670*/  IMAD.MOV.U32 R4, RZ, RZ, R22 ;  /* 0x000000ffff047224 */ /* 0x000fe400078e0016 */
[----:B------:R-:W3:Y:S04]  /*33680*/  LDL.LU R22, [R1+0x410] ;  /* 0x0004100001167983 */ /* 0x000ee80000300800 */
[----:B--2---:R0:W-:Y:S04]  /*33690*/  STL [R1+0x1f4], R93 ;  /* 0x0001f45d01007387 */ /* 0x0041e80000100800 */
[----:B0-----:R-:W2:Y:S04]  /*336a0*/  LDL.LU R93, [R1+0x2650] ;  /* 0x00265000015d7983 */ /* 0x001ea80000300800 */
[----:B------:R-:W2:Y:S01]  /*336b0*/  LDL R6, [R1+0x240c] ;  /* 0x00240c0001067983 */ /* 0x000ea20000100800 */
[----:B------:R-:W-:-:S02]  /*336c0*/  ISETP.GT.U32.AND P6, PT, R15, R0, PT ;  /* 0x000000000f00720c */ /* 0x000fc40003fc4070 */
[----:B------:R-:W-:Y:S02]  /*336d0*/  SEL R3, R14, R3, !P1 ;  /* 0x000000030e037207 */ /* 0x000fe40004800000 */
[----:B----4-:R-:W-:-:S03]  /*336e0*/  ISETP.GE.AND P3, PT, R60, RZ, PT ;  /* 0x000000ff3c00720c */ /* 0x010fc60003f66270 */
[----:B------:R-:W-:Y:S01]  /*336f0*/  IMAD R3, R3, UR6, RZ ;  /* 0x0000000603037c24 */ /* 0x000fe2000f8e02ff */
[----:B------:R-:W-:-:S05]  /*33700*/  PRMT R5, RZ, 0x7610, R5 ;  /* 0x00007610ff057816 */ /* 0x000fca0000000005 */
[----:B------:R-:W-:Y:S01]  /*33710*/  @!P6 IMAD.IADD R0, R0, 0x1, -R15 ;  /* 0x000000010000e824 */ /* 0x000fe200078e0a0f */
[----:B------:R-:W-:-:S04]  /*33720*/  IADD3 R60, P6, PT, R3, R13, RZ ;  /* 0x0000000d033c7210 */ /* 0x000fc80007fde0ff */
[----:B------:R-:W-:Y:S02]  /*33730*/  LEA.HI.X.SX32 R7, R3, R12, 0x1, P6 ;  /* 0x0000000c03077211 */ /* 0x000fe400030f0eff */
[----:B--2---:R-:W-:Y:S01]  /*33740*/  ISETP.GE.AND P6, PT, R6, RZ, PT ;  /* 0x000000ff0600720c */ /* 0x004fe20003fc6270 */
[----:B------:R-:W-:-:S05]  /*33750*/  @P0 IMAD.MOV.U32 R6, RZ, RZ, R60 ;  /* 0x000000ffff060224 */ /* 0x000fca00078e003c */
[----:B------:R-:W2:Y:S01]  /*33760*/  @P0 LDG.E.U8 R5, desc[UR20][R6.64] ;  /* 0x0000001406050981 */ /* 0x000ea2000c1e1100 */
[C---:B------:R-:W-:Y:S01]  /*33770*/  ISETP.GT.U32.AND P5, PT, R15.reuse, R17, PT ;  /* 0x000000110f00720c */ /* 0x040fe20003fa4070 */
[----:B------:R-:W-:Y:S02]  /*33780*/  @!P3 IMAD.MOV R4, RZ, RZ, -R4 ;  /* 0x000000ffff04b224 */ /* 0x000fe400078e0a04 */
[----:B------:R0:W-:Y:S01]  /*33790*/  STL [R1+0x888], R60 ;  /* 0x0008883c01007387 */ /* 0x0001e20000100800 */
[----:B------:R-:W-:Y:S01]  /*337a0*/  IMAD.MOV.U32 R3, RZ, RZ, R0 ;  /* 0x000000ffff037224 */ /* 0x000fe200078e0000 */
[C---:B------:R-:W-:Y:S02]  /*337b0*/  ISETP.GT.U32.AND P3, PT, R15.reuse, R18, PT ;  /* 0x000000120f00720c */ /* 0x040fe40003f64070 */
[----:B------:R-:W-:Y:S04]  /*337c0*/  STL [R1+0x884], R7 ;  /* 0x0008840701007387 */ /* 0x000fe80000100800 */
[----:B------:R-:W4:Y:S01]  /*337d0*/  LDL.LU R0, [R1+0x264c] ;  /* 0x00264c0001007983 */ /* 0x000f220000300800 */
[----:B------:R-:W-:Y:S01]  /*337e0*/  @!P4 IMAD.MOV R3, RZ, RZ, -R3 ;  /* 0x000000ffff03c224 */ /* 0x000fe200078e0a03 */
[----:B---3--:R-:W-:Y:S01]  /*337f0*/  ISETP.GT.U32.AND P4, PT, R15, R20, PT ;  /* 0x000000140f00720c */ /* 0x008fe20003f84070 */
[----:B------:R-:W-:-:S03]  /*33800*/  @!P5 IMAD.IADD R17, R17, 0x1, -R15 ;  /* 0x000000011111d824 */ /* 0x000fc600078e0a0f */
[----:B------:R-:W-:Y:S01]  /*33810*/  SEL R3, R14, R3, !P1 ;  /* 0x000000030e037207 */ /* 0x000fe20004800000 */
[----:B------:R-:W-:Y:S01]  /*33820*/  @!P3 IMAD.IADD R18, R18, 0x1, -R15 ;  /* 0x000000011212b824 */ /* 0x000fe200078e0a0f */
[----:B------:R-:W-:-:S07]  /*33830*/  ISETP.GE.AND P5, PT, R11, RZ, PT ;  /* 0x000000ff0b00720c */ /* 0x000fce0003fa6270 */
[----:B------:R-:W-:Y:S01]  /*33840*/  @!P4 IMAD.IADD R20, R20, 0x1, -R15 ;  /* 0x000000011414c824 */ /* 0x000fe200078e0a0f */
[----:B------:R-:W-:Y:S02]  /*33850*/  PRMT R16, RZ, 0x7610, R16 ;  /* 0x00007610ff107816 */ /* 0x000fe40000000010 */
[----:B------:R-:W-:Y:S01]  /*33860*/  PRMT R8, RZ, 0x7610, R8 ;  /* 0x00007610ff087816 */ /* 0x000fe20000000008 */
[----:B--2---:R1:W-:Y:S04]  /*33870*/  STL [R1+0x1f0], R5 ;  /* 0x0001f00501007387 */ /* 0x0043e80000100800 */
[----:B0-----:R-:W2:Y:S01]  /*33880*/  LDL R60, [R1+0x23f8] ;  /* 0x0023f800013c7983 */ /* 0x001ea20000100800 */
[----:B-1----:R-:W-:Y:S01]  /*33890*/  SEL R5, R14, R4, !P1 ;  /* 0x000000040e057207 */ /* 0x002fe20004800000 */
[----:B------:R-:W-:-:S02]  /*338a0*/  IMAD.MOV.U32 R4, RZ, RZ, R17 ;  /* 0x000000ffff047224 */ /* 0x000fc400078e0011 */
[----:B------:R-:W3:Y:S02]  /*338b0*/  LDL R17, [R1+0x23fc] ;  /* 0x0023fc0001117983 */ /* 0x000ee40000100800 */
[----:B------:R-:W-:Y:S02]  /*338c0*/  IMAD R6, R5, UR6, RZ ;  /* 0x0000000605067c24 */ /* 0x000fe4000f8e02ff */
[----:B------:R-:W-:Y:S02]  /*338d0*/  @!P6 IMAD.MOV R4, RZ, RZ, -R4 ;  /* 0x000000ffff04e224 */ /* 0x000fe400078e0a04 */
[----:B------:R-:W-:Y:S01]  /*338e0*/  IMAD R5, R3, UR6, RZ ;  /* 0x0000000603057c24 */ /* 0x000fe2000f8e02ff */
[----:B------:R-:W-:Y:S01]  /*338f0*/  IADD3 R7, P6, PT, R6, R13, RZ ;  /* 0x0000000d06077210 */ /* 0x000fe20007fde0ff */
[----:B------:R-:W-:-:S03]  /*33900*/  IMAD.MOV.U32 R3, RZ, RZ, R18 ;  /* 0x000000ffff037224 */ /* 0x000fc600078e0012 */
[----:B------:R-:W-:Y:S01]  /*33910*/  IADD3 R11, P4, PT, R5, R13, RZ ;  /* 0x0000000d050b7210 */ /* 0x000fe20007f9e0ff */
[----:B------:R-:W2:Y:S01]  /*33920*/  LDL R18, [R1+0x2400] ;  /* 0x0024000001127983 */ /* 0x000ea20000100800 */
[----:B------:R-:W-:-:S03]  /*33930*/  LEA.HI.X.SX32 R6, R6, R12, 0x1, P6 ;  /* 0x0000000c06067211 */ /* 0x000fc600030f0eff */
[----:B------:R0:W-:Y:S04]  /*33940*/  STL [R1+0x890], R7 ;  /* 0x0008900701007387 */ /* 0x0001e80000100800 */
[----:B------:R-:W-:Y:S04]  /*33950*/  STL [R1+0x898], R11 ;  /* 0x0008980b01007387 */ /* 0x000fe80000100800 */
[----:B------:R1:W-:Y:S01]  /*33960*/  STL [R1+0x88c], R6 ;  /* 0x00088c0601007387 */ /* 0x0003e20000100800 */
[----:B0-----:R-:W-:-:S04]  /*33970*/  @P0 LOP3.LUT R7, R7, R6, RZ, 0x3c, !PT ;  /* 0x0000000607070212 */ /* 0x001fc800078e3cff */
[----:B-1----:R-:W-:-:S04]  /*33980*/  @P0 LOP3.LUT R6, R7, R6, RZ, 0x3c, !PT ;  /* 0x0000000607060212 */ /* 0x002fc800078e3cff */
[----:B------:R-:W-:Y:S02]  /*33990*/  @P0 LOP3.LUT R7, R7, R6, RZ, 0x3c, !PT ;  /* 0x0000000607070212 */ /* 0x000fe400078e3cff */
[----:B------:R-:W-:-:S03]  /*339a0*/  LEA.HI.X.SX32 R5, R5, R12, 0x1, P4 ;  /* 0x0000000c05057211 */ /* 0x000fc600020f0eff */
[----:B------:R0:W2:Y:S02]  /*339b0*/  @P0 LDG.E.U8 R16, desc[UR20][R6.64] ;  /* 0x0000001406100981 */ /* 0x0000a4000c1e1100 */
[----:B0-----:R-:W-:Y:S01]  /*339c0*/  SEL R6, R14, R4, !P1 ;  /* 0x000000040e067207 */ /* 0x001fe20004800000 */
[----:B------:R-:W-:-:S05]  /*339d0*/  @P0 IMAD.MOV.U32 R4, RZ, RZ, R11 ;  /* 0x000000ffff040224 */ /* 0x000fca00078e000b */
[----:B------:R0:W3:Y:S01]  /*339e0*/  @P0 LDG.E.U8 R8, desc[UR20][R4.64] ;  /* 0x0000001404080981 */ /* 0x0000e2000c1e1100 */
[----:B------:R-:W-:Y:S01]  /*339f0*/  @!P5 IMAD.MOV R3, RZ, RZ, -R3 ;  /* 0x000000ffff03d224 */ /* 0x000fe200078e0a03 */
[----:B------:R-:W-:Y:S01]  /*33a00*/  ISETP.GT.U32.AND P6, PT, R15, R22, PT ;  /* 0x000000160f00720c */ /* 0x000fe20003fc4070 */
[----:B------:R-:W-:-:S03]  /*33a10*/  IMAD R6, R6, UR6, RZ ;  /* 0x0000000606067c24 */ /* 0x000fc6000f8e02ff */
[----:B------:R-:W-:Y:S02]  /*33a20*/  SEL R3, R14, R3, !P1 ;  /* 0x000000030e037207 */ /* 0x000fe40004800000 */
[----:B------:R-:W-:-:S03]  /*33a30*/  IADD3 R11, P4, PT, R6, R13, RZ ;  /* 0x0000000d060b7210 */ /* 0x000fc60007f9e0ff */
[----:B------:R-:W-:Y:S01]  /*33a40*/  IMAD R3, R3, UR6, RZ ;  /* 0x0000000603037c24 */ /* 0x000fe2000f8e02ff */
[----:B0-----:R-:W-:Y:S02]  /*33a50*/  LEA.HI.X.SX32 R4, R6, R12, 0x1, P4 ;  /* 0x0000000c06047211 */ /* 0x001fe400020f0eff */
[----:B------:R-:W-:Y:S02]  /*33a60*/  PRMT R10, RZ, 0x7610, R10 ;  /* 0x00007610ff0a7816 */ /* 0x000fe4000000000a */
[----:B------:R-:W-:Y:S01]  /*33a70*/  PRMT R7, RZ, 0x7610, R7 ;  /* 0x00007610ff077816 */ /* 0x000fe20000000007 */
[----:B------:R-:W-:Y:S01]  /*33a80*/  @!P6 IMAD.IADD R22, R22, 0x1, -R15 ;  /* 0x000000011616e824 */ /* 0x000fe200078e0a0f */
[----:B--2---:R0:W-:Y:S01]  /*33a90*/  STL [R1+0x1e8], R16 ;  /* 0x0001e81001007387 */ /* 0x0041e20000100800 */
[C---:B------:R-:W-:Y:S02]  /*33aa0*/  ISETP.GT.U32.AND P3, PT, R15.reuse, R55, PT ;  /* 0x000000370f00720c */ /* 0x040fe40003f64070 */
[----:B------:R-:W-:-:S02]  /*33ab0*/  ISETP.GT.U32.AND P5, PT, R15, R20, PT ;  /* 0x000000140f00720c */ /* 0x000fc40003fa4070 */
[----:B------:R-:W-:Y:S02]  /*33ac0*/  PRMT R21, RZ, 0x7610, R21 ;  /* 0x00007610ff157816 */ /* 0x000fe40000000015 */
[----:B------:R-:W-:Y:S02]  /*33ad0*/  PRMT R9, RZ, 0x7610, R9 ;  /* 0x00007610ff097816 */ /* 0x000fe40000000009 */
[----:B------:R-:W-:Y:S01]  /*33ae0*/  PRMT R19, RZ, 0x7610, R19 ;  /* 0x00007610ff137816 */ /* 0x000fe20000000013 */
[----:B------:R-:W1:Y:S01]  /*33af0*/  LDC R6, c[0x0][0x3a8] ;  /* 0x0000ea00ff067b82 */ /* 0x000e620000000800 */
[----:B0-----:R-:W2:Y:S04]  /*33b00*/  LDL.LU R16, [R1+0x2648] ;  /* 0x0026480001107983 */ /* 0x001ea80000300800 */
[----:B------:R-:W-:Y:S04]  /*33b10*/  STL [R1+0x894], R5 ;  /* 0x0008940501007387 */ /* 0x000fe80000100800 */
[----:B---3--:R0:W-:Y:S04]  /*33b20*/  STL [R1+0x1e4], R8 ;  /* 0x0001e40801007387 */ /* 0x0081e80000100800 */
[----:B------:R-:W-:Y:S01]  /*33b30*/  STL [R1+0x8a0], R11 ;  /* 0x0008a00b01007387 */ /* 0x000fe20000100800 */
[----:B0-----:R-:W-:Y:S01]  /*33b40*/  IADD3 R8, P6, PT, R3, R13, RZ ;  /* 0x0000000d03087210 */ /* 0x001fe20007fde0ff */
[----:B------:R-:W-:-:S04]  /*33b50*/  @P0 IMAD.MOV.U32 R5, RZ, RZ, R4 ;  /* 0x000000ffff050224 */ /* 0x000fc800078e0004 */
[----:B------:R-:W-:Y:S04]  /*33b60*/  STL [R1+0x8a8], R8 ;  /* 0x0008a80801007387 */ /* 0x000fe80000100800 */
[----:B------:R0:W-:Y:S01]  /*33b70*/  STL [R1+0x89c], R4 ;  /* 0x00089c0401007387 */ /* 0x0001e20000100800 */
[----:B------:R-:W-:Y:S01]  /*33b80*/  LEA.HI.X.SX32 R3, R3, R12, 0x1, P6 ;  /* 0x0000000c03037211 */ /* 0x000fe200030f0eff */
[----:B0-----:R-:W-:Y:S02]  /*33b90*/  @P0 IMAD.MOV.U32 R4, RZ, RZ, R11 ;  /* 0x000000ffff040224 */ /* 0x001fe400078e000b */
[--C-:B------:R-:W-:Y:S02]  /*33ba0*/  @!P3 IMAD.IADD R55, R55, 0x1, -R15.reuse ;  /* 0x000000013737b824 */ /* 0x100fe400078e0a0f */
[----:B------:R-:W-:Y:S01]  /*33bb0*/  @!P5 IMAD.IADD R20, R20, 0x1, -R15 ;  /* 0x000000011414d824 */ /* 0x000fe200078e0a0f */
[----:B------:R-:W-:-:S02]  /*33bc0*/  ISETP.GE.AND P6, PT, R17, RZ, PT ;  /* 0x000000ff1100720c */ /* 0x000fc40003fc6270 */
[C---:B------:R-:W-:Y:S01]  /*33bd0*/  ISETP.GT.U32.AND P4, PT, R15.reuse, R22, PT ;  /* 0x000000160f00720c */ /* 0x040fe20003f84070 */
[----:B------:R0:W3:Y:S01]  /*33be0*/  @P0 LDG.E.U8 R10, desc[UR20][R4.64] ;  /* 0x00000014040a0981 */ /* 0x0000e2000c1e1100 */
[----:B------:R-:W-:Y:S02]  /*33bf0*/  ISETP.GT.U32.AND P3, PT, R15, R55, PT ;  /* 0x000000370f00720c */ /* 0x000fe40003f64070 */
[----:B------:R-:W-:Y:S01]  /*33c00*/  ISETP.GE.AND P5, PT, R60, RZ, PT ;  /* 0x000000ff3c00720c */ /* 0x000fe20003fa6270 */
[----:B------:R0:W-:Y:S01]  /*33c10*/  STL [R1+0x8a4], R3 ;  /* 0x0008a40301007387 */ /* 0x0001e20000100800 */
[----:B------:R-:W1:Y:S01]  /*33c20*/  LDC R11, c[0x0][0x3a0] ;  /* 0x0000e800ff0b7b82 */ /* 0x000e620000000800 */
[----:B------:R-:W-:Y:S02]  /*33c30*/  PRMT R71, RZ, 0x7610, R71 ;  /* 0x00007610ff477816 */ /* 0x000fe40000000047 */
[----:B------:R-:W-:-:S05]  /*33c40*/  PRMT R73, RZ, 0x7610, R73 ;  /* 0x00007610ff497816 */ /* 0x000fca0000000049 */
[----:B------:R-:W1:Y:S01]  /*33c50*/  LDC R17, c[0x0][0x3a0] ;  /* 0x0000e800ff117b82 */ /* 0x000e620000000800 */
[----:B0-----:R-:W-:Y:S02]  /*33c60*/  @P0 IMAD.MOV.U32 R4, RZ, RZ, R8 ;  /* 0x000000ffff040224 */ /* 0x001fe400078e0008 */
[----:B------:R-:W-:-:S05]  /*33c70*/  @P0 IMAD.MOV.U32 R5, RZ, RZ, R3 ;  /* 0x000000ffff050224 */ /* 0x000fca00078e0003 */
[----:B------:R0:W2:Y:S01]  /*33c80*/  @P0 LDG.E.U8 R7, desc[UR20][R4.64] ;  /* 0x0000001404070981 */ /* 0x0000a2000c1e1100 */
[--C-:B------:R-:W-:Y:S01]  /*33c90*/  @!P3 IMAD.IADD R55, R55, 0x1, -R15.reuse ;  /* 0x000000013737b824 */ /* 0x100fe200078e0a0f */
[----:B------:R-:W-:Y:S01]  /*33ca0*/  ISETP.GE.AND P3, PT, R18, RZ, PT ;  /* 0x000000ff1200720c */ /* 0x000fe20003f66270 */
[----:B------:R-:W-:Y:S01]  /*33cb0*/  @!P4 IMAD.IADD R22, R22, 0x1, -R15 ;  /* 0x000000011616c824 */ /* 0x000fe200078e0a0f */
[----:B------:R-:W1:Y:S01]  /*33cc0*/  LDC R18, c[0x0][0x3a0] ;  /* 0x0000e800ff127b82 */ /* 0x000e620000000800 */
[----:B0-----:R-:W-:Y:S02]  /*33cd0*/  IMAD.MOV.U32 R5, RZ, RZ, R20 ;  /* 0x000000ffff057224 */ /* 0x001fe400078e0014 */
[----:B------:R-:W-:Y:S02]  /*33ce0*/  IMAD.MOV.U32 R4, RZ, RZ, R55 ;  /* 0x000000ffff047224 */ /* 0x000fe400078e0037 */
[----:B------:R-:W-:Y:S01]  /*33cf0*/  IMAD.MOV.U32 R3, RZ, RZ, R22 ;  /* 0x000000ffff037224 */ /* 0x000fe200078e0016 */
[----:B------:R-:W4:Y:S01]  /*33d00*/  LDL.LU R55, [R1+0x6d8] ;  /* 0x0006d80001377983 */ /* 0x000f220000300800 */
[----:B------:R-:W-:-:S02]  /*33d10*/  @!P5 IMAD.MOV R5, RZ, RZ, -R5 ;  /* 0x000000ffff05d224 */ /* 0x000fc400078e0a05 */
[----:B------:R-:W-:-:S03]  /*33d20*/  @!P6 IMAD.MOV R4, RZ, RZ, -R4 ;  /* 0x000000ffff04e224 */ /* 0x000fc600078e0a04 */
[C---:B------:R-:W-:Y:S02]  /*33d30*/  SEL R5, R14.reuse, R5, !P1 ;  /* 0x000000050e057207 */ /* 0x040fe40004800000 */
[----:B------:R-:W-:-:S03]  /*33d40*/  SEL R4, R14, R4, !P1 ;  /* 0x000000040e047207 */ /* 0x000fc60004800000 */
[----:B------:R-:W-:Y:S02]  /*33d50*/  IMAD R5, R5, UR6, RZ ;  /* 0x0000000605057c24 */ /* 0x000fe4000f8e02ff */
[----:B------:R-:W-:Y:S02]  /*33d60*/  @!P3 IMAD.MOV R3, RZ, RZ, -R3 ;  /* 0x000000ffff03b224 */ /* 0x000fe400078e0a03 */
[----:B------:R-:W-:Y:S01]  /*33d70*/  IMAD R4, R4, UR6, RZ ;  /* 0x0000000604047c24 */ /* 0x000fe2000f8e02ff */
[----:B------:R-:W-:-:S04]  /*33d80*/  IADD3 R22, P3, PT, R5, R13, RZ ;  /* 0x0000000d05167210 */ /* 0x000fc80007f7e0ff */
[----:B------:R-:W-:-:S05]  /*33d90*/  LEA.HI.X.SX32 R60, R5, R12, 0x1, P3 ;  /* 0x0000000c053c7211 */ /* 0x000fca00018f0eff */
[----:B------:R-:W-:Y:S01]  /*33da0*/  @P0 IMAD.MOV.U32 R5, RZ, RZ, R60 ;  /* 0x000000ffff050224 */ /* 0x000fe200078e003c */
[----:B--2---:R0:W-:Y:S04]  /*33db0*/  STL [R1+0x1e0], R7 ;  /* 0x0001e00701007387 */ /* 0x0041e80000100800 */
[----:B---3--:R2:W-:Y:S01]  /*33dc0*/  STL [R1+0x1c8], R10 ;  /* 0x0001c80a01007387 */ /* 0x0085e20000100800 */
[----:B------:R-:W-:Y:S01]  /*33dd0*/  SEL R3, R14, R3, !P1 ;  /* 0x000000030e037207 */ /* 0x000fe20004800000 */
[----:B0-----:R-:W0:Y:S01]  /*33de0*/  LDC R7, c[0x0][0x3a0] ;  /* 0x0000e800ff077b82 */ /* 0x001e220000000800 */
[----:B--2---:R-:W-:-:S04]  /*33df0*/  IADD3 R10, P4, PT, R4, R13, RZ ;  /* 0x0000000d040a7210 */ /* 0x004fc80007f9e0ff */
[----:B------:R-:W-:Y:S01]  /*33e00*/  LEA.HI.X.SX32 R20, R4, R12, 0x1, P4 ;  /* 0x0000000c04147211 */ /* 0x000fe200020f0eff */
[----:B------:R-:W-:-:S05]  /*33e10*/  @P0 IMAD.MOV.U32 R4, RZ, RZ, R22 ;  /* 0x000000ffff040224 */ /* 0x000fca00078e0016 */
[----:B------:R2:W3:Y:S02]  /*33e20*/  @P0 LDG.E.U8 R21, desc[UR20][R4.64] ;  /* 0x0000001404150981 */ /* 0x0004e4000c1e1100 */
[----:B--2---:R-:W-:Y:S02]  /*33e30*/  @P0 IMAD.MOV.U32 R4, RZ, RZ, R10 ;  /* 0x000000ffff040224 */ /* 0x004fe400078e000a */
[----:B------:R-:W-:-:S05]  /*33e40*/  @P0 IMAD.MOV.U32 R5, RZ, RZ, R20 ;  /* 0x000000ffff050224 */ /* 0x000fca00078e0014 */
[----:B------:R0:W2:Y:S01]  /*33e50*/  @P0 LDG.E.U8 R9, desc[UR20][R4.64] ;  /* 0x0000001404090981 */ /* 0x0000a2000c1e1100 */
[----:B------:R-:W-:-:S03]  /*33e60*/  IMAD R3, R3, UR6, RZ ;  /* 0x0000000603037c24 */ /* 0x000fc6000f8e02ff */
[----:B------:R-:W-:Y:S02]  /*33e70*/  STL [R1+0x8b0], R22 ;  /* 0x0008b01601007387 */ /* 0x000fe40000100800 */
[C---:B------:R-:W-:Y:S02]  /*33e80*/  IADD3 R8, P3, PT, R3.reuse, R13, RZ ;  /* 0x0000000d03087210 */ /* 0x040fe40007f7e0ff */
[----:B------:R0:W-:Y:S04]  /*33e90*/  STL [R1+0x8b8], R10 ;  /* 0x0008b80a01007387 */ /* 0x0001e80000100800 */
[----:B------:R-:W-:Y:S01]  /*33ea0*/  STL [R1+0x8ac], R60 ;  /* 0x0008ac3c01007387 */ /* 0x000fe20000100800 */
[----:B------:R-:W-:-:S03]  /*33eb0*/  LEA.HI.X.SX32 R3, R3, R12, 0x1, P3 ;  /* 0x0000000c03037211 */ /* 0x000fc600018f0eff */
[----:B------:R-:W-:Y:S04]  /*33ec0*/  STL [R1+0x8b4], R20 ;  /* 0x0008b41401007387 */ /* 0x000fe80000100800 */
[----:B------:R-:W-:Y:S04]  /*33ed0*/  STL [R1+0x8c0], R8 ;  /* 0x0008c00801007387 */ /* 0x000fe80000100800 */
[----:B------:R-:W-:Y:S01]  /*33ee0*/  STL [R1+0x8bc], R3 ;  /* 0x0008bc0301007387 */ /* 0x000fe20000100800 */
[----:B0-----:R-:W-:Y:S02]  /*33ef0*/  VIADD R5, R7, 0xffffffbf ;  /* 0xffffffbf07057836 */ /* 0x001fe40000000000 */
[----:B----4-:R-:W-:Y:S01]  /*33f00*/  IMAD R4, R55, UR5, RZ ;  /* 0x0000000537047c24 */ /* 0x010fe2000f8e02ff */
[----:B------:R-:W0:Y:S01]  /*33f10*/  LDC R10, c[0x0][0x3a0] ;  /* 0x0000e800ff0a7b82 */ /* 0x000e220000000800 */
[----:B--2---:R2:W-:Y:S01]  /*33f20*/  STL [R1+0x1d8], R9 ;  /* 0x0001d80901007387 */ /* 0x0045e20000100800 */
[----:B------:R-:W-:Y:S01]  /*33f30*/  ISETP.GE.U32.AND P6, PT, R5, 0x7fffff40, PT ;  /* 0x7fffff400500780c */ /* 0x000fe20003fc6070 */
[----:B-1----:R-:W-:Y:S01]  /*33f40*/  VIADD R7, R11, 0xffffffb7 ;  /* 0xffffffb70b077836 */ /* 0x002fe20000000000 */
[----:B------:R-:W-:-:S02]  /*33f50*/  PRMT R63, RZ, 0x7610, R63 ;  /* 0x00007610ff3f7816 */ /* 0x000fc4000000003f */
[----:B------:R-:W-:Y:S02]  /*33f60*/  PRMT R72, RZ, 0x7610, R72 ;  /* 0x00007610ff487816 */ /* 0x000fe40000000048 */
[----:B------:R-:W-:Y:S02]  /*33f70*/  PRMT R65, RZ, 0x7610, R65 ;  /* 0x00007610ff417816 */ /* 0x000fe40000000041 */
[----:B------:R-:W-:Y:S02]  /*33f80*/  PRMT R75, RZ, 0x7610, R75 ;  /* 0x00007610ff4b7816 */ /* 0x000fe4000000004b */
[----:B------:R-:W-:Y:S02]  /*33f90*/  PRMT R64, RZ, 0x7610, R64 ;  /* 0x00007610ff407816 */ /* 0x000fe40000000040 */
[----:B------:R-:W-:Y:S02]  /*33fa0*/  PRMT R74, RZ, 0x7610, R74 ;  /* 0x00007610ff4a7816 */ /* 0x000fe4000000004a */
[----:B------:R-:W-:Y:S01]  /*33fb0*/  PRMT R77, RZ, 0x7610, R77 ;  /* 0x00007610ff4d7816 */ /* 0x000fe2000000004d */
[----:B--2---:R-:W-:-:S02]  /*33fc0*/  @P0 IMAD.MOV.U32 R9, RZ, RZ, R3 ;  /* 0x000000ffff090224 */ /* 0x004fc400078e0003 */
[----:B------:R-:W-:Y:S01]  /*33fd0*/  IMAD.SHL.U32 R5, R6, 0x40, RZ ;  /* 0x0000004006057824 */ /* 0x000fe200078e00ff */
[----:B------:R-:W1:Y:S01]  /*33fe0*/  LDC R11, c[0x0][0x3a0] ;  /* 0x0000e800ff0b7b82 */ /* 0x000e620000000800 */
[----:B------:R-:W-:Y:S02]  /*33ff0*/  PRMT R76, RZ, 0x7610, R76 ;  /* 0x00007610ff4c7816 */ /* 0x000fe4000000004c */
[----:B------:R-:W-:Y:S01]  /*34000*/  PRMT R80, RZ, 0x7610, R80 ;  /* 0x00007610ff507816 */ /* 0x000fe20000000050 */
[----:B------:R2:W4:Y:S01]  /*34010*/  @P0 LDG.E.U8 R19, desc[UR20][R8.64] ;  /* 0x0000001408130981 */ /* 0x000522000c1e1100 */
[----:B------:R-:W-:Y:S02]  /*34020*/  IADD3 R3, P3, PT, R4, UR16, RZ ;  /* 0x0000001004037c10 */ /* 0x000fe4000ff7e0ff */
[----:B------:R-:W-:Y:S02]  /*34030*/  PRMT R67, RZ, 0x7610, R67 ;  /* 0x00007610ff437816 */ /* 0x000fe40000000043 */
[----:B------:R-:W-:-:S02]  /*34040*/  PRMT R88, RZ, 0x7610, R88 ;  /* 0x00007610ff587816 */ /* 0x000fc40000000058 */
[----:B------:R-:W-:Y:S02]  /*34050*/  PRMT R66, RZ, 0x7610, R66 ;  /* 0x00007610ff427816 */ /* 0x000fe40000000042 */
[----:B------:R-:W-:Y:S02]  /*34060*/  LEA.HI.X.SX32 R4, R4, UR17, 0x1, P3 ;  /* 0x0000001104047c11 */ /* 0x000fe400098f0eff */
[C---:B------:R-:W-:Y:S02]  /*34070*/  IADD3 R20, P3, PT, R5.reuse, R3, RZ ;  /* 0x0000000305147210 */ /* 0x040fe40007f7e0ff */
[----:B------:R-:W-:Y:S01]  /*34080*/  PRMT R87, RZ, 0x7610, R87 ;  /* 0x00007610ff577816 */ /* 0x000fe20000000057 */
[----:B------:R-:W0:Y:S01]  /*34090*/  LDCU UR5, c[0x0][0x3a8] ;  /* 0x00007500ff0577ac */ /* 0x000e220008000800 */
[----:B--2---:R-:W-:Y:S01]  /*340a0*/  VIADD R8, R18, 0xffffffaf ;  /* 0xffffffaf12087836 */ /* 0x004fe20000000000 */
[----:B------:R-:W-:Y:S04]  /*340b0*/  STL [R1+0xcd0], R20 ;  /* 0x000cd01401007387 */ /* 0x000fe80000100800 */
[----:B---3--:R2:W-:Y:S02]  /*340c0*/  STL [R1+0x1dc], R21 ;  /* 0x0001dc1501007387 */ /* 0x0085e40000100800 */
[----:B--2---:R-:W-:-:S02]  /*340d0*/  LEA.HI.X.SX32 R21, R5, R4, 0x1, P3 ;  /* 0x0000000405157211 */ /* 0x004fc400018f0eff */
[----:B------:R-:W-:Y:S01]  /*340e0*/  ISETP.GE.U32.AND P3, PT, R8, 0x7fffff30, PT ;  /* 0x7fffff300800780c */ /* 0x000fe20003f66070 */
[----:B------:R-:W-:Y:S02]  /*340f0*/  @!P6 IMAD.MOV.U32 R8, RZ, RZ, R20 ;  /* 0x000000ffff08e224 */ /* 0x000fe400078e0014 */
[----:B------:R-:W-:Y:S01]  /*34100*/  @!P6 IMAD.MOV.U32 R9, RZ, RZ, R21 ;  /* 0x000000ffff09e224 */ /* 0x000fe200078e0015 */
[----:B------:R-:W-:-:S04]  /*34110*/  ISETP.GE.U32.AND P4, PT, R7, 0x7fffff38, PT ;  /* 0x7fffff380700780c */ /* 0x000fc80003f86070 */
[----:B------:R2:W3:Y:S01]  /*34120*/  @!P6 LDG.E.U8 R71, desc[UR20][R8.64] ;  /* 0x000000140847e981 */ /* 0x0004e2000c1e1100 */
[----:B------:R-:W-:-:S03]  /*34130*/  IMAD R7, R6, 0x48, RZ ;  /* 0x0000004806077824 */ /* 0x000fc600078e02ff */
[----:B------:R-:W-:Y:S04]  /*34140*/  STL [R1+0xccc], R21 ;  /* 0x000ccc1501007387 */ /* 0x000fe80000100800 */
[----:B----4-:R4:W-:Y:S02]  /*34150*/  STL [R1+0x1d4], R19 ;  /* 0x0001d41301007387 */ /* 0x0109e40000100800 */
[----:B----4-:R-:W-:-:S04]  /*34160*/  IADD3 R19, P5, PT, R7, R3, RZ ;  /* 0x0000000307137210 */ /* 0x010fc80007fbe0ff */
[----:B------:R-:W-:Y:S01]  /*34170*/  LEA.HI.X.SX32 R18, R7, R4, 0x1, P5 ;  /* 0x0000000407127211 */ /* 0x000fe200028f0eff */
[----:B--2---:R-:W-:-:S04]  /*34180*/  @!P4 IMAD.MOV.U32 R8, RZ, RZ, R19 ;  /* 0x000000ffff08c224 */ /* 0x004fc800078e0013 */
[----:B------:R-:W-:-:S05]  /*34190*/  @!P4 IMAD.MOV.U32 R9, RZ, RZ, R18 ;  /* 0x000000ffff09c224 */ /* 0x000fca00078e0012 */
[----:B------:R2:W4:Y:S01]  /*341a0*/  @!P4 LDG.E.U8 R73, desc[UR20][R8.64] ;  /* 0x000000140849c981 */ /* 0x000522000c1e1100 */
[----:B------:R-:W-:Y:S02]  /*341b0*/  VIADD R5, R17, 0xffffffff ;  /* 0xffffffff11057836 */ /* 0x000fe40000000000 */
[----:B0-----:R-:W-:Y:S01]  /*341c0*/  VIADD R7, R10, 0xfffffff7 ;  /* 0xfffffff70a077836 */ /* 0x001fe20000000000 */
[----:B------:R-:W0:Y:S02]  /*341d0*/  LDC R17, c[0x0][0x3a0] ;  /* 0x0000e800ff117b82 */ /* 0x000e240000000800 */
[----:B------:R-:W-:Y:S01]  /*341e0*/  ISETP.GE.U32.AND P6, PT, R5, 0x7fffff80, PT ;  /* 0x7fffff800500780c */ /* 0x000fe20003fc6070 */
[C---:B------:R-:W-:Y:S01]  /*341f0*/  IMAD R5, R6.reuse, 0x50, RZ ;  /* 0x0000005006057824 */ /* 0x040fe200078e02ff */
[----:B---3--:R-:W-:Y:S04]  /*34200*/  STL [R1+0x2638], R71 ;  /* 0x0026384701007387 */ /* 0x008fe80000100800 */
[----:B------:R3:W-:Y:S04]  /*34210*/  STL [R1+0xd10], R19 ;  /* 0x000d101301007387 */ /* 0x0007e80000100800 */
[----:B------:R1:W-:Y:S01]  /*34220*/  STL [R1+0xd0c], R18 ;  /* 0x000d0c1201007387 */ /* 0x0003e20000100800 */
[----:B------:R-:W-:Y:S01]  /*34230*/  ISETP.GE.U32.AND P5, PT, R7, 0x7fffff78, PT ;  /* 0x7fffff780700780c */ /* 0x000fe20003fa6070 */
[----:B------:R-:W-:Y:S01]  /*34240*/  IMAD.SHL.U32 R7, R6, 0x8, RZ ;  /* 0x0000000806077824 */ /* 0x000fe200078e00ff */
[----:B---3--:R-:W-:Y:S01]  /*34250*/  IADD3 R19, P4, PT, R5, R3, RZ ;  /* 0x0000000305137210 */ /* 0x008fe20007f9e0ff */
[----:B-1----:R-:W1:Y:S01]  /*34260*/  LDC R18, c[0x0][0x3a0] ;  /* 0x0000e800ff127b82 */ /* 0x002e620000000800 */
[----:B--2---:R-:W-:-:S02]  /*34270*/  @!P6 IMAD.MOV.U32 R8, RZ, RZ, R3 ;  /* 0x000000ffff08e224 */ /* 0x004fc400078e0003 */
[----:B------:R-:W-:Y:S01]  /*34280*/  @!P6 IMAD.MOV.U32 R9, RZ, RZ, R4 ;  /* 0x000000ffff09e224 */ /* 0x000fe200078e0004 */
[----:B------:R-:W-:-:S04]  /*34290*/  LEA.HI.X.SX32 R21, R5, R4, 0x1, P4 ;  /* 0x0000000405157211 */ /* 0x000fc800020f0eff */
[----:B------:R2:W3:Y:S01]  /*342a0*/  @!P6 LDG.E.U8 R63, desc[UR20][R8.64] ;  /* 0x00000014083fe981 */ /* 0x0004e2000c1e1100 */
[----:B------:R-:W-:Y:S01]  /*342b0*/  IADD3 R20, P6, PT, R7, R3, RZ ;  /* 0x0000000307147210 */ /* 0x000fe20007fde0ff */
[----:B------:R-:W-:Y:S02]  /*342c0*/  VIADD R10, R11, 0xffffffa7 ;  /* 0xffffffa70b0a7836 */ /* 0x000fe40000000000 */
[----:B--2---:R-:W-:Y:S02]  /*342d0*/  @!P3 IMAD.MOV.U32 R8, RZ, RZ, R19 ;  /* 0x000000ffff08b224 */ /* 0x004fe400078e0013 */
[----:B------:R-:W-:Y:S01]  /*342e0*/  @!P3 IMAD.MOV.U32 R9, RZ, RZ, R21 ;  /* 0x000000ffff09b224 */ /* 0x000fe200078e0015 */
[----:B------:R-:W-:-:S04]  /*342f0*/  LEA.HI.X.SX32 R11, R7, R4, 0x1, P6 ;  /* 0x00000004070b7211 */ /* 0x000fc800030f0eff */
[----:B------:R2:W3:Y:S01]  /*34300*/  @!P3 LDG.E.U8 R72, desc[UR20][R8.64] ;  /* 0x000000140848b981 */ /* 0x0004e2000c1e1100 */
[----:B------:R-:W-:Y:S01]  /*34310*/  IMAD R5, R6, 0x58, RZ ;  /* 0x0000005806057824 */ /* 0x000fe200078e02ff */
[----:B------:R-:W-:Y:S01]  /*34320*/  ISETP.GE.U32.AND P4, PT, R10, 0x7fffff28, PT ;  /* 0x7fffff280a00780c */ /* 0x000fe20003f86070 */
[----:B0-----:R-:W-:Y:S01]  /*34330*/  VIADD R7, R17, 0xffffffef ;  /* 0xffffffef11077836 */ /* 0x001fe20000000000 */
[----:B------:R-:W0:Y:S08]  /*34340*/  LDC R10, c[0x0][0x3a8] ;  /* 0x0000ea00ff0a7b82 */ /* 0x000e300000000800 */
[----:B------:R-:W0:Y:S01]  /*34350*/  LDC R17, c[0x0][0x3a8] ;  /* 0x0000ea00ff117b82 */ /* 0x000e220000000800 */
[----:B--2---:R-:W-:-:S02]  /*34360*/  @!P5 IMAD.MOV.U32 R8, RZ, RZ, R20 ;  /* 0x000000ffff08d224 */ /* 0x004fc400078e0014 */
[----:B------:R-:W-:-:S05]  /*34370*/  @!P5 IMAD.MOV.U32 R9, RZ, RZ, R11 ;  /* 0x000000ffff09d224 */ /* 0x000fca00078e000b */
[----:B------:R1:W2:Y:S01]  /*34380*/  @!P5 LDG.E.U8 R65, desc[UR20][R8.64] ;  /* 0x000000140841d981 */ /* 0x0002a2000c1e1100 */
[----:B------:R-:W-:Y:S01]  /*34390*/  ISETP.GE.U32.AND P5, PT, R7, 0x7fffff70, PT ;  /* 0x7fffff700700780c */ /* 0x000fe20003fa6070 */
[----:B------:R-:W-:Y:S02]  /*343a0*/  IMAD.SHL.U32 R7, R6, 0x10, RZ ;  /* 0x0000001006077824 */ /* 0x000fe400078e00ff */
[----:B-1----:R-:W-:Y:S02]  /*343b0*/  VIADD R8, R18, 0xffffff9f ;  /* 0xffffff9f12087836 */ /* 0x002fe40000000000 */
[----:B------:R-:W1:Y:S01]  /*343c0*/  LDC R18, c[0x0][0x3a0] ;  /* 0x0000e800ff127b82 */ /* 0x000e620000000800 */
[----:B----4-:R-:W-:Y:S04]  /*343d0*/  STL [R1+0x2634], R73 ;  /* 0x0026344901007387 */ /* 0x010fe80000100800 */
[----:B------:R4:W-:Y:S04]  /*343e0*/  STL [R1+0xd50], R19 ;  /* 0x000d501301007387 */ /* 0x0009e80000100800 */
[----:B------:R0:W-:Y:S04]  /*343f0*/  STL [R1+0xd4c], R21 ;  /* 0x000d4c1501007387 */ /* 0x0001e80000100800 */
[----:B------:R-:W2:Y:S01]  /*34400*/  LDL.LU R55, [R1] ;  /* 0x0000000001377983 */ /* 0x000ea20000300800 */
[----:B----4-:R-:W4:Y:S01]  /*34410*/  LDC R19, c[0x0][0x3a0] ;  /* 0x0000e800ff137b82 */ /* 0x010f220000000800 */
[----:B0-----:R-:W-:-:S04]  /*34420*/  IADD3 R21, P3, PT, R5, R3, RZ ;  /* 0x0000000305157210 */ /* 0x001fc80007f7e0ff */
[----:B------:R-:W-:Y:S02]  /*34430*/  LEA.HI.X.SX32 R22, R5, R4, 0x1, P3 ;  /* 0x0000000405167211 */ /* 0x000fe400018f0eff */
[----:B------:R-:W-:Y:S01]  /*34440*/  ISETP.GE.U32.AND P3, PT, R8, 0x7fffff20, PT ;  /* 0x7fffff200800780c */ /* 0x000fe20003f66070 */
[----:B------:R-:W-:Y:S02]  /*34450*/  @!P4 IMAD.MOV.U32 R8, RZ, RZ, R21 ;  /* 0x000000ffff08c224 */ /* 0x000fe400078e0015 */
[----:B------:R-:W-:Y:S01]  /*34460*/  @!P4 IMAD.MOV.U32 R9, RZ, RZ, R22 ;  /* 0x000000ffff09c224 */ /* 0x000fe200078e0016 */
[----:B------:R0:W-:Y:S04]  /*34470*/  STL [R1+0xb10], R20 ;  /* 0x000b101401007387 */ /* 0x0001e80000100800 */
[----:B------:R1:W2:Y:S01]  /*34480*/  @!P4 LDG.E.U8 R75, desc[UR20][R8.64] ;  /* 0x00000014084bc981 */ /* 0x0002a2000c1e1100 */
[----:B0-----:R-:W-:-:S04]  /*34490*/  IADD3 R20, P6, PT, R7, R3, RZ ;  /* 0x0000000307147210 */ /* 0x001fc80007fde0ff */
[----:B------:R-:W-:Y:S01]  /*344a0*/  LEA.HI.X.SX32 R7, R7, R4, 0x1, P6 ;  /* 0x0000000407077211 */ /* 0x000fe200030f0eff */
[----:B-1----:R-:W-:-:S04]  /*344b0*/  @!P5 IMAD.MOV.U32 R8, RZ, RZ, R20 ;  /* 0x000000ffff08d224 */ /* 0x002fc800078e0014 */
[----:B------:R-:W-:-:S05]  /*344c0*/  @!P5 IMAD.MOV.U32 R9, RZ, RZ, R7 ;  /* 0x000000ffff09d224 */ /* 0x000fca00078e0007 */
[----:B------:R4:W2:Y:S04]  /*344d0*/  @!P5 LDG.E.U8 R64, desc[UR20][R8.64] ;  /* 0x000000140840d981 */ /* 0x0008a8000c1e1100 */
[----:B---3--:R-:W-:Y:S04]  /*344e0*/  STL [R1+0x263c], R72 ;  /* 0x00263c4801007387 */ /* 0x008fe80000100800 */
[----:B------:R0:W-:Y:S02]  /*344f0*/  STL [R1+0xb0c], R11 ;  /* 0x000b0c0b01007387 */ /* 0x0001e40000100800 */
[----:B0-----:R-:W0:Y:S01]  /*34500*/  LDC R11, c[0x0][0x3a0] ;  /* 0x0000e800ff0b7b82 */ /* 0x001e220000000800 */
[----:B------:R-:W-:Y:S01]  /*34510*/  IMAD R5, R10, 0x60, RZ ;  /* 0x000000600a057824 */ /* 0x000fe200078e02ff */
[----:B------:R1:W-:Y:S04]  /*34520*/  STL [R1+0xd90], R21 ;  /* 0x000d901501007387 */ /* 0x0003e80000100800 */
[----:B------:R-:W-:Y:S04]  /*34530*/  STL [R1+0xd8c], R22 ;  /* 0x000d8c1601007387 */ /* 0x000fe80000100800 */
[----:B------:R3:W-:Y:S01]  /*34540*/  STL [R1+0xb50], R20 ;  /* 0x000b501401007387 */ /* 0x0007e20000100800 */
[----:B------:R-:W-:Y:S01]  /*34550*/  IADD3 R10, P4, PT, R5, R3, RZ ;  /* 0x00000003050a7210 */ /* 0x000fe20007f9e0ff */
[----:B----4-:R-:W-:-:S03]  /*34560*/  VIADD R8, R19, 0xffffff8f ;  /* 0xffffff8f13087836 */ /* 0x010fc60000000000 */
[----:B------:R-:W-:Y:S02]  /*34570*/  LEA.HI.X.SX32 R60, R5, R4, 0x1, P4 ;  /* 0x00000004053c7211 */ /* 0x000fe400020f0eff */
[----:B------:R-:W-:Y:S01]  /*34580*/  ISETP.GE.U32.AND P6, PT, R8, 0x7fffff10, PT ;  /* 0x7fffff100800780c */ /* 0x000fe20003fc6070 */
[----:B------:R-:W-:Y:S01]  /*34590*/  @!P3 IMAD.MOV.U32 R8, RZ, RZ, R10 ;  /* 0x000000ffff08b224 */ /* 0x000fe200078e000a */
[----:B-1----:R-:W1:Y:S01]  /*345a0*/  LDC R21, c[0x0][0x3a8] ;  /* 0x0000ea00ff157b82 */ /* 0x002e620000000800 */
[----:B------:R-:W-:Y:S02]  /*345b0*/  @!P3 IMAD.MOV.U32 R9, RZ, RZ, R60 ;  /* 0x000000ffff09b224 */ /* 0x000fe400078e003c */
[----:B------:R-:W-:-:S05]  /*345c0*/  IMAD R5, R17, 0x68, RZ ;  /* 0x0000006811057824 */ /* 0x000fca00078e02ff */
[----:B---3--:R-:W3:Y:S08]  /*345d0*/  LDC R20, c[0x0][0x3a0] ;  /* 0x0000e800ff147b82 */ /* 0x008ef00000000800 */
[----:B------:R-:W4:Y:S08]  /*345e0*/  LDC R22, c[0x0][0x3a8] ;  /* 0x0000ea00ff167b82 */ /* 0x000f300000000800 */
[----:B------:R-:W0:Y:S01]  /*345f0*/  LDC R17, c[0x0][0x3a0] ;  /* 0x0000e800ff117b82 */ /* 0x000e220000000800 */
[----:B------:R1:W4:Y:S02]  /*34600*/  @!P3 LDG.E.U8 R74, desc[UR20][R8.64] ;  /* 0x00000014084ab981 */ /* 0x000324000c1e1100 */
[----:B-1----:R-:W-:Y:S01]  /*34610*/  VIADD R8, R18, 0xffffff87 ;  /* 0xffffff8712087836 */ /* 0x002fe20000000000 */
[----:B--2---:R-:W-:Y:S01]  /*34620*/  ISETP.GT.U32.AND P5, PT, R15, R55, PT ;  /* 0x000000370f00720c */ /* 0x004fe20003fa4070 */
[----:B------:R-:W-:Y:S04]  /*34630*/  STL [R1+0x2630], R75 ;  /* 0x0026304b01007387 */ /* 0x000fe80000100800 */
[----:B------:R0:W-:Y:S02]  /*34640*/  STL [R1+0xb4c], R7 ;  /* 0x000b4c0701007387 */ /* 0x0001e40000100800 */
[----:B0-----:R-:W-:-:S06]  /*34650*/  VIADD R7, R11, 0xffffff97 ;  /* 0xffffff970b077836 */ /* 0x001fcc0000000000 */
[----:B------:R-:W-:Y:S01]  /*34660*/  @!P5 IMAD.IADD R55, R55, 0x1, -R15 ;  /* 0x000000013737d824 */ /* 0x000fe200078e0a0f */
[----:B------:R-:W0:Y:S01]  /*34670*/  LDC R11, c[0x0][0x3a0] ;  /* 0x0000e800ff0b7b82 */ /* 0x000e220000000800 */
[----:B------:R-:W-:Y:S01]  /*34680*/  ISETP.GE.U32.AND P4, PT, R7, 0x7fffff18, PT ;  /* 0x7fffff180700780c */ /* 0x000fe20003f86070 */
[----:B------:R-:W-:Y:S01]  /*34690*/  IMAD R7, R6, 0x18, RZ ;  /* 0x0000001806077824 */ /* 0x000fe200078e02ff */
[-C--:B------:R-:W-:Y:S01]  /*346a0*/  IADD3 R73, P5, PT, R5, R3.reuse, RZ ;  /* 0x0000000305497210 */ /* 0x080fe20007fbe0ff */
[----:B------:R-:W-:Y:S03]  /*346b0*/  STL.64 [R1+0x2640], R64 ;  /* 0x0026404001007387 */ /* 0x000fe60000100a00 */
[----:B------:R-:W-:Y:S01]  /*346c0*/  IADD3 R19, P3, PT, R7, R3, RZ ;  /* 0x0000000307137210 */ /* 0x000fe20007f7e0ff */
[----:B------:R-:W-:Y:S04]  /*346d0*/  STL [R1+0xdd0], R10 ;  /* 0x000dd00a01007387 */ /* 0x000fe80000100800 */
[----:B------:R1:W-:Y:S01]  /*346e0*/  STL [R1+0xdcc], R60 ;  /* 0x000dcc3c01007387 */ /* 0x0003e20000100800 */
[----:B------:R-:W-:-:S02]  /*346f0*/  LEA.HI.X.SX32 R9, R5, R4, 0x1, P5 ;  /* 0x0000000405097211 */ /* 0x000fc400028f0eff */
[----:B-1----:R-:W-:Y:S02]  /*34700*/  LEA.HI.X.SX32 R60, R7, R4, 0x1, P3 ;  /* 0x00000004073c7211 */ /* 0x002fe400018f0eff */
[----:B------:R-:W-:Y:S01]  /*34710*/  ISETP.GE.U32.AND P3, PT, R8, 0x7fffff08, PT ;  /* 0x7fffff080800780c */ /* 0x000fe20003f66070 */
[----:B------:R-:W-:-:S05]  /*34720*/  @!P4 IMAD.MOV.U32 R8, RZ, RZ, R73 ;  /* 0x000000ffff08c224 */ /* 0x000fca00078e0049 */
[----:B------:R1:W2:Y:S04]  /*34730*/  @!P4 LDG.E.U8 R77, desc[UR20][R8.64] ;  /* 0x00000014084dc981 */ /* 0x0002a8000c1e1100 */
[----:B------:R0:W-:Y:S04]  /*34740*/  STL [R1+0xe10], R73 ;  /* 0x000e104901007387 */ /* 0x0001e80000100800 */
[----:B------:R-:W-:Y:S04]  /*34750*/  STL [R1+0xb90], R19 ;  /* 0x000b901301007387 */ /* 0x000fe80000100800 */
[----:B------:R1:W-:Y:S04]  /*34760*/  STL [R1+0xe0c], R9 ;  /* 0x000e0c0901007387 */ /* 0x0003e80000100800 */
[----:B------:R1:W-:Y:S04]  /*34770*/  STL [R1+0xb8c], R60 ;  /* 0x000b8c3c01007387 */ /* 0x0003e80000100800 */
[----:B0-----:R-:W2:Y:S01]  /*34780*/  LDL R73, [R1+0x23e8] ;  /* 0x0023e80001497983 */ /* 0x001ea20000100800 */
[----:B------:R-:W-:-:S02]  /*34790*/  IMAD R10, R21, 0x70, RZ ;  /* 0x00000070150a7824 */ /* 0x000fc400078e02ff */
[----:B---3--:R-:W-:-:S03]  /*347a0*/  VIADD R5, R20, 0xffffffe7 ;  /* 0xffffffe714057836 */ /* 0x008fc60000000000 */
[-C--:B------:R-:W-:Y:S02]  /*347b0*/  IADD3 R64, P5, PT, R10, R3.reuse, RZ ;  /* 0x000000030a407210 */ /* 0x080fe40007fbe0ff */
[----:B------:R-:W-:Y:S01]  /*347c0*/  ISETP.GE.U32.AND P4, PT, R5, 0x7fffff68, PT ;  /* 0x7fffff680500780c */ /* 0x000fe20003f86070 */
[----:B----4-:R-:W-:Y:S01]  /*347d0*/  IMAD R5, R22, 0x78, RZ ;  /* 0x0000007816057824 */ /* 0x010fe200078e02ff */
[----:B------:R-:W-:Y:S02]  /*347e0*/  LEA.HI.X.SX32 R20, R10, R4, 0x1, P5 ;  /* 0x000000040a147211 */ /* 0x000fe400028f0eff */
[----:B------:R-:W0:Y:S02]  /*347f0*/  LDC R10, c[0x0][0x3a0] ;  /* 0x0000e800ff0a7b82 */ /* 0x000e240000000800 */
[----:B------:R-:W-:Y:S01]  /*34800*/  IADD3 R18, P5, PT, R5, R3, RZ ;  /* 0x0000000305127210 */ /* 0x000fe20007fbe0ff */
[----:B------:R-:W-:Y:S02]  /*34810*/  VIADD R7, R11, 0xffffffbe ;  /* 0xffffffbe0b077836 */ /* 0x000fe40000000000 */
[----:B-1----:R-:W-:-:S02]  /*34820*/  @!P6 IMAD.MOV.U32 R8, RZ, RZ, R64 ;  /* 0x000000ffff08e224 */ /* 0x002fc400078e0040 */
[----:B------:R-:W-:Y:S01]  /*34830*/  @!P6 IMAD.MOV.U32 R9, RZ, RZ, R20 ;  /* 0x000000ffff09e224 */ /* 0x000fe200078e0014 */
[----:B------:R-:W-:Y:S02]  /*34840*/  LEA.HI.X.SX32 R11, R5, R4, 0x1, P5 ;  /* 0x00000004050b7211 */ /* 0x000fe400028f0eff */
[----:B------:R-:W-:Y:S01]  /*34850*/  ISETP.GT.U32.AND P5, PT, R15, R55, PT ;  /* 0x000000370f00720c */ /* 0x000fe20003fa4070 */
[----:B------:R-:W-:Y:S01]  /*34860*/  VIADD R5, R17, 0xffffffdf ;  /* 0xffffffdf11057836 */ /* 0x000fe20000000000 */
[----:B------:R1:W3:Y:S04]  /*34870*/  @!P6 LDG.E.U8 R76, desc[UR20][R8.64] ;  /* 0x00000014084ce981 */ /* 0x0002e8000c1e1100 */
[----:B------:R-:W-:Y:S01]  /*34880*/  STL [R1+0xe50], R64 ;  /* 0x000e504001007387 */ /* 0x000fe20000100800 */
[----:B------:R-:W-:Y:S01]  /*34890*/  ISETP.GE.U32.AND P6, PT, R7, 0x7fffff3f, PT ;  /* 0x7fffff3f0700780c */ /* 0x000fe20003fc6070 */
[----:B------:R-:W4:Y:S01]  /*348a0*/  LDC R17, c[0x0][0x3a0] ;  /* 0x0000e800ff117b82 */ /* 0x000f220000000800 */
[----:B-1----:R-:W-:-:S02]  /*348b0*/  @!P3 IMAD.MOV.U32 R8, RZ, RZ, R18 ;  /* 0x000000ffff08b224 */ /* 0x002fc400078e0012 */
[----:B------:R-:W-:-:S05]  /*348c0*/  @!P3 IMAD.MOV.U32 R9, RZ, RZ, R11 ;  /* 0x000000ffff09b224 */ /* 0x000fca00078e000b */
[----:B------:R1:W3:Y:S01]  /*348d0*/  @!P3 LDG.E.U8 R80, desc[UR20][R8.64] ;  /* 0x000000140850b981 */ /* 0x0002e2000c1e1100 */
[----:B------:R-:W-:Y:S01]  /*348e0*/  ISETP.GE.U32.AND P3, PT, R5, 0x7fffff60, PT ;  /* 0x7fffff600500780c */ /* 0x000fe20003f66070 */
[C---:B------:R-:W-:Y:S02]  /*348f0*/  IMAD R5, R6.reuse, 0x41, RZ ;  /* 0x0000004106057824 */ /* 0x040fe400078e02ff */
[----:B------:R-:W-:Y:S02]  /*34900*/  IMAD.SHL.U32 R7, R6, 0x20, RZ ;  /* 0x0000002006077824 */ /* 0x000fe400078e00ff */
[----:B------:R-:W-:Y:S01]  /*34910*/  @!P5 IMAD.IADD R55, R55, 0x1, -R15 ;  /* 0x000000013737d824 */ /* 0x000fe200078e0a0f */
[C---:B------:R-:W-:Y:S01]  /*34920*/  IADD3 R21, P5, PT, R5.reuse, R3, RZ ;  /* 0x0000000305157210 */ /* 0x040fe20007fbe0ff */
[----:B-1----:R-:W-:Y:S02]  /*34930*/  @!P4 IMAD.MOV.U32 R8, RZ, RZ, R19 ;  /* 0x000000ffff08c224 */ /* 0x002fe400078e0013 */
[----:B------:R-:W-:Y:S01]  /*34940*/  @!P4 IMAD.MOV.U32 R9, RZ, RZ, R60 ;  /* 0x000000ffff09c224 */ /* 0x000fe200078e003c */
[----:B------:R-:W-:-:S04]  /*34950*/  LEA.HI.X.SX32 R60, R5, R4, 0x1, P5 ;  /* 0x00000004053c7211 */ /* 0x000fc800028f0eff */
[----:B------:R0:W3:Y:S01]  /*34960*/  @!P4 LDG.E.U8 R67, desc[UR20][R8.64] ;  /* 0x000000140843c981 */ /* 0x0000e2000c1e1100 */
[C---:B------:R-:W-:Y:S01]  /*34970*/  IADD3 R19, P4, PT, R7.reuse, R3, RZ ;  /* 0x0000000307137210 */ /* 0x040fe20007f9e0ff */
[----:B0-----:R-:W-:Y:S02]  /*34980*/  VIADD R8, R10, 0xffffffb6 ;  /* 0xffffffb60a087836 */ /* 0x001fe40000000000 */
[----:B------:R-:W-:Y:S02]  /*34990*/  @!P6 IMAD.MOV.U32 R9, RZ, RZ, R60 ;  /* 0x000000ffff09e224 */ /* 0x000fe400078e003c */
[----:B------:R-:W-:Y:S02]  /*349a0*/  IMAD.MOV.U32 R5, RZ, RZ, R55 ;  /* 0x000000ffff057224 */ /* 0x000fe400078e0037 */
[----:B------:R-:W-:Y:S01]  /*349b0*/  IMAD R10, R6, 0x28, RZ ;  /* 0x00000028060a7824 */ /* 0x000fe200078e02ff */
[----:B--2---:R-:W-:Y:S04]  /*349c0*/  STL [R1+0x262c], R77 ;  /* 0x00262c4d01007387 */ /* 0x004fe80000100800 */
[----:B------:R0:W-:Y:S04]  /*349d0*/  STL [R1+0xe4c], R20 ;  /* 0x000e4c1401007387 */ /* 0x0001e80000100800 */
[----:B------:R-:W-:Y:S04]  /*349e0*/  STL [R1+0xe90], R18 ;  /* 0x000e901201007387 */ /* 0x000fe80000100800 */
[----:B------:R1:W-:Y:S01]  /*349f0*/  STL [R1+0xe8c], R11 ;  /* 0x000e8c0b01007387 */ /* 0x0003e20000100800 */
[----:B0-----:R-:W-:-:S02]  /*34a00*/  LEA.HI.X.SX32 R20, R7, R4, 0x1, P4 ;  /* 0x0000000407147211 */ /* 0x001fc400020f0eff */
[----:B------:R-:W-:Y:S01]  /*34a10*/  ISETP.GE.AND P5, PT, R73, RZ, PT ;  /* 0x000000ff4900720c */ /* 0x000fe20003fa6270 */
[----:B-1----:R-:W0:Y:S01]  /*34a20*/  LDC R11, c[0x0][0x3a0] ;  /* 0x0000e800ff0b7b82 */ /* 0x002e220000000800 */
[----:B------:R-:W-:Y:S01]  /*34a30*/  ISETP.GE.U32.AND P4, PT, R8, 0x7fffff37, PT ;  /* 0x7fffff370800780c */ /* 0x000fe20003f86070 */
[----:B------:R-:W-:Y:S02]  /*34a40*/  @!P6 IMAD.MOV.U32 R8, RZ, RZ, R21 ;  /* 0x000000ffff08e224 */ /* 0x000fe400078e0015 */
[----:B------:R-:W-:-:S04]  /*34a50*/  IMAD R7, R6, 0x30, RZ ;  /* 0x0000003006077824 */ /* 0x000fc800078e02ff */
[----:B------:R-:W1:Y:S01]  /*34a60*/  LDC R18, c[0x0][0x3a0] ;  /* 0x0000e800ff127b82 */ /* 0x000e620000000800 */
[----:B------:R2:W3:Y:S04]  /*34a70*/  @!P6 LDG.E.U8 R88, desc[UR20][R8.64] ;  /* 0x000000140858e981 */ /* 0x0004e8000c1e1100 */
[----:B------:R-:W-:Y:S04]  /*34a80*/  STL [R1+0xcd8], R21 ;  /* 0x000cd81501007387 */ /* 0x000fe80000100800 */
[----:B------:R4:W-:Y:S01]  /*34a90*/  STL [R1+0xbd0], R19 ;  /* 0x000bd01301007387 */ /* 0x0009e20000100800 */
[----:B--2---:R-:W-:-:S02]  /*34aa0*/  @!P3 IMAD.MOV.U32 R8, RZ, RZ, R19 ;  /* 0x000000ffff08b224 */ /* 0x004fc400078e0013 */
[----:B------:R-:W-:Y:S01]  /*34ab0*/  @!P3 IMAD.MOV.U32 R9, RZ, RZ, R20 ;  /* 0x000000ffff09b224 */ /* 0x000fe200078e0014 */
[----:B----4-:R-:W-:Y:S01]  /*34ac0*/  IADD3 R19, P6, PT, R7, R3, RZ ;  /* 0x0000000307137210 */ /* 0x010fe20007fde0ff */
[----:B------:R-:W-:Y:S04]  /*34ad0*/  STL [R1+0xcd4], R60 ;  /* 0x000cd43c01007387 */ /* 0x000fe80000100800 */
[----:B------:R2:W4:Y:S04]  /*34ae0*/  @!P3 LDG.E.U8 R66, desc[UR20][R8.64] ;  /* 0x000000140842b981 */ /* 0x000528000c1e1100 */
[----:B------:R0:W-:Y:S01]  /*34af0*/  STL [R1+0xbcc], R20 ;  /* 0x000bcc1401007387 */ /* 0x0001e20000100800 */
[----:B------:R-:W-:-:S02]  /*34b00*/  @!P5 IMAD.MOV R5, RZ, RZ, -R5 ;  /* 0x000000ffff05d224 */ /* 0x000fc400078e0a05 */
[----:B--2---:R-:W-:Y:S02]  /*34b10*/  IMAD R8, R6, 0x49, RZ ;  /* 0x0000004906087824 */ /* 0x004fe400078e02ff */
[----:B0-----:R-:W-:Y:S01]  /*34b20*/  VIADD R9, R11, 0xffffffd7 ;  /* 0xffffffd70b097836 */ /* 0x001fe20000000000 */
[-C--:B------:R-:W-:Y:S02]  /*34b30*/  LEA.HI.X.SX32 R20, R7, R4.reuse, 0x1, P6 ;  /* 0x0000000407147211 */ /* 0x080fe400030f0eff */
[-C--:B------:R-:W-:Y:S01]  /*34b40*/  IADD3 R21, P3, PT, R10, R3.reuse, RZ ;  /* 0x000000030a157210 */ /* 0x080fe20007f7e0ff */
[----:B------:R-:W0:Y:S01]  /*34b50*/  LDC R11, c[0x0][0x3a0] ;  /* 0x0000e800ff0b7b82 */ /* 0x000e220000000800 */
[----:B------:R-:W-:Y:S02]  /*34b60*/  IADD3 R60, P6, PT, R8, R3, RZ ;  /* 0x00000003083c7210 */ /* 0x000fe40007fde0ff */
[----:B------:R-:W-:Y:S01]  /*34b70*/  ISETP.GE.U32.AND P5, PT, R9, 0x7fffff58, PT ;  /* 0x7fffff580900780c */ /* 0x000fe20003fa6070 */
[----:B------:R-:W-:Y:S01]  /*34b80*/  VIADD R9, R17, 0xffffffae ;  /* 0xffffffae11097836 */ /* 0x000fe20000000000 */
[----:B------:R-:W-:-:S02]  /*34b90*/  LEA.HI.X.SX32 R55, R10, R4, 0x1, P3 ;  /* 0x000000040a377211 */ /* 0x000fc400018f0eff */
[----:B------:R-:W-:Y:S01]  /*34ba0*/  LEA.HI.X.SX32 R64, R8, R4, 0x1, P6 ;  /* 0x0000000408407211 */ /* 0x000fe200030f0eff */
[----:B------:R-:W-:Y:S01]  /*34bb0*/  @!P4 IMAD.MOV.U32 R8, RZ, RZ, R60 ;  /* 0x000000ffff08c224 */ /* 0x000fe200078e003c */
[----:B------:R-:W2:Y:S01]  /*34bc0*/  LDC R10, c[0x0][0x3a0] ;  /* 0x0000e800ff0a7b82 */ /* 0x000ea20000000800 */
[----:B------:R-:W-:Y:S02]  /*34bd0*/  ISETP.GE.U32.AND P3, PT, R9, 0x7fffff2f, PT ;  /* 0x7fffff2f0900780c */ /* 0x000fe40003f66070 */
[----:B------:R-:W-:Y:S02]  /*34be0*/  @!P4 IMAD.MOV.U32 R9, RZ, RZ, R64 ;  /* 0x000000ffff09c224 */ /* 0x000fe400078e0040 */
[----:B-1----:R-:W-:-:S03]  /*34bf0*/  VIADD R7, R18, 0xffffffcf ;  /* 0xffffffcf12077836 */ /* 0x002fc60000000000 */
[----:B------:R-:W1:Y:S01]  /*34c00*/  LDC R17, c[0x0][0x3a8] ;  /* 0x0000ea00ff117b82 */ /* 0x000e620000000800 */
[----:B------:R-:W-:Y:S02]  /*34c10*/  SEL R5, R14, R5, !P1 ;  /* 0x000000050e057207 */ /* 0x000fe40004800000 */
[----:B------:R-:W-:Y:S01]  /*34c20*/  PRMT R69, RZ, 0x7610, R69 ;  /* 0x00007610ff457816 */ /* 0x000fe20000000045 */
[----:B------:R0:W4:Y:S01]  /*34c30*/  @!P4 LDG.E.U8 R87, desc[UR20][R8.64] ;  /* 0x000000140857c981 */ /* 0x000122000c1e1100 */
[----:B------:R-:W-:Y:S02]  /*34c40*/  ISETP.GE.U32.AND P6, PT, R7, 0x7fffff50, PT ;  /* 0x7fffff500700780c */ /* 0x000fe40003fc6070 */
[----:B------:R-:W-:Y:S01]  /*34c50*/  PRMT R68, RZ, 0x7610, R68 ;  /* 0x00007610ff447816 */ /* 0x000fe20000000044 */
[----:B------:R-:W-:Y:S01]  /*34c60*/  IMAD R5, R5, UR6, RZ ;  /* 0x0000000605057c24 */ /* 0x000fe2000f8e02ff */
[----:B------:R-:W1:Y:S01]  /*34c70*/  LDC R18, c[0x0][0x3a0] ;  /* 0x0000e800ff127b82 */ /* 0x000e620000000800 */
[----:B0-----:R-:W-:-:S02]  /*34c80*/  @!P5 IMAD.MOV.U32 R8, RZ, RZ, R21 ;  /* 0x000000ffff08d224 */ /* 0x001fc400078e0015 */
[----:B------:R-:W-:Y:S01]  /*34c90*/  @!P5 IMAD.MOV.U32 R9, RZ, RZ, R55 ;  /* 0x000000ffff09d224 */ /* 0x000fe200078e0037 */
[----:B------:R-:W-:Y:S01]  /*34ca0*/  IADD3 R77, P4, PT, R5, R13, RZ ;  /* 0x0000000d054d7210 */ /* 0x000fe20007f9e0ff */
[----:B------:R-:W-:-:S03]  /*34cb0*/  IMAD R7, R6, 0x38, RZ ;  /* 0x0000003806077824 */ /* 0x000fc600078e02ff */
[----:B------:R0:W4:Y:S02]  /*34cc0*/  @!P5 LDG.E.U8 R69, desc[UR20][R8.64] ;  /* 0x000000140845d981 */ /* 0x000124000c1e1100 */
[----:B0-----:R-:W-:Y:S02]  /*34cd0*/  @!P6 IMAD.MOV.U32 R8, RZ, RZ, R19 ;  /* 0x000000ffff08e224 */ /* 0x001fe400078e0013 */
[----:B------:R-:W-:-:S05]  /*34ce0*/  @!P6 IMAD.MOV.U32 R9, RZ, RZ, R20 ;  /* 0x000000ffff09e224 */ /* 0x000fca00078e0014 */
[----:B------:R0:W4:Y:S01]  /*34cf0*/  @!P6 LDG.E.U8 R68, desc[UR20][R8.64] ;  /* 0x000000140844e981 */ /* 0x000122000c1e1100 */
[----:B------:R-:W-:Y:S01]  /*34d00*/  PRMT R75, RZ, 0x7610, R75 ;  /* 0x00007610ff4b7816 */ /* 0x000fe2000000004b */
[----:B0-----:R-:W-:Y:S02]  /*34d10*/  VIADD R8, R11, 0xffffffc7 ;  /* 0xffffffc70b087836 */ /* 0x001fe40000000000 */
[----:B--2---:R-:W-:Y:S01]  /*34d20*/  VIADD R9, R10, 0xfffffffe ;  /* 0xfffffffe0a097836 */ /* 0x004fe20000000000 */
[----:B------:R-:W-:Y:S01]  /*34d30*/  PRMT R90, RZ, 0x7610, R90 ;  /* 0x00007610ff5a7816 */ /* 0x000fe2000000005a */
[----:B------:R-:W0:Y:S01]  /*34d40*/  LDC R10, c[0x0][0x3a0] ;  /* 0x0000e800ff0a7b82 */ /* 0x000e220000000800 */
[----:B------:R-:W-:Y:S02]  /*34d50*/  PRMT R70, RZ, 0x7610, R70 ;  /* 0x00007610ff467816 */ /* 0x000fe40000000046 */
[----:B------:R-:W-:Y:S02]  /*34d60*/  PRMT R79, RZ, 0x7610, R79 ;  /* 0x00007610ff4f7816 */ /* 0x000fe4000000004f */
[----:B------:R-:W-:-:S02]  /*34d70*/  ISETP.GE.U32.AND P6, PT, R9, 0x7fffff7f, PT ;  /* 0x7fffff7f0900780c */ /* 0x000fc40003fc6070 */
[----:B------:R-:W-:Y:S01]  /*34d80*/  PRMT R89, RZ, 0x7610, R89 ;  /* 0x00007610ff597816 */ /* 0x000fe20000000059 */
[----:B------:R-:W2:Y:S01]  /*34d90*/  LDC R11, c[0x0][0x3a0] ;  /* 0x0000e800ff0b7b82 */ /* 0x000ea20000000800 */
[----:B---3--:R-:W-:Y:S04]  /*34da0*/  STL [R1+0x2618], R88 ;  /* 0x0026185801007387 */ /* 0x008fe80000100800 */
[----:B------:R-:W-:Y:S04]  /*34db0*/  STL [R1+0xc10], R21 ;  /* 0x000c101501007387 */ /* 0x000fe80000100800 */
[----:B------:R3:W-:Y:S04]  /*34dc0*/  STL [R1+0xc50], R19 ;  /* 0x000c501301007387 */ /* 0x0007e80000100800 */
[----:B------:R0:W-:Y:S04]  /*34dd0*/  STL [R1+0xc0c], R55 ;  /* 0x000c0c3701007387 */ /* 0x0001e80000100800 */
[----:B------:R-:W-:Y:S04]  /*34de0*/  STL [R1+0xc4c], R20 ;  /* 0x000c4c1401007387 */ /* 0x000fe80000100800 */
[----:B------:R1:W-:Y:S04]  /*34df0*/  STL [R1+0xd18], R60 ;  /* 0x000d183c01007387 */ /* 0x0003e80000100800 */
[----:B------:R-:W-:Y:S01]  /*34e00*/  STL [R1+0xd14], R64 ;  /* 0x000d144001007387 */ /* 0x000fe20000100800 */
[----:B---3--:R-:W3:Y:S01]  /*34e10*/  LDC R19, c[0x0][0x3a0] ;  /* 0x0000e800ff137b82 */ /* 0x008ee20000000800 */
[----:B0-----:R-:W-:-:S04]  /*34e20*/  IADD3 R55, P5, PT, R7, R3, RZ ;  /* 0x0000000307377210 */ /* 0x001fc80007fbe0ff */
[----:B-1----:R-:W-:Y:S02]  /*34e30*/  LEA.HI.X.SX32 R60, R7, R4, 0x1, P5 ;  /* 0x00000004073c7211 */ /* 0x002fe400028f0eff */
[----:B------:R-:W-:Y:S01]  /*34e40*/  ISETP.GE.U32.AND P5, PT, R8, 0x7fffff48, PT ;  /* 0x7fffff480800780c */ /* 0x000fe20003fa6070 */
[----:B------:R-:W-:Y:S01]  /*34e50*/  @P0 IMAD.MOV.U32 R8, RZ, RZ, R77 ;  /* 0x000000ffff080224 */ /* 0x000fe200078e004d */
[----:B----4-:R0:W-:Y:S02]  /*34e60*/  STL [R1+0x261c], R87 ;  /* 0x00261c5701007387 */ /* 0x0101e40000100800 */
[----:B0-----:R-:W-:Y:S02]  /*34e70*/  LEA.HI.X.SX32 R87, R5, R12, 0x1, P4 ;  /* 0x0000000c05577211 */ /* 0x001fe400020f0eff */
[----:B------:R-:W-:Y:S01]  /*34e80*/  IADD3 R20, P4, PT, R3, UR5, RZ ;  /* 0x0000000503147c10 */ /* 0x000fe2000ff9e0ff */
[----:B------:R-:W-:-:S03]  /*34e90*/  IMAD R5, R6, 0x51, RZ ;  /* 0x0000005106057824 */ /* 0x000fc600078e02ff */
[-C--:B------:R-:W-:Y:S02]  /*34ea0*/  LEA.HI.X.SX32 R21, R17, R4.reuse, 0x1, P4 ;  /* 0x0000000411157211 */ /* 0x080fe400020f0eff */
[C---:B------:R-:W-:Y:S01]  /*34eb0*/  IADD3 R64, P4, PT, R5.reuse, R3, RZ ;  /* 0x0000000305407210 */ /* 0x040fe20007f9e0ff */
[----:B------:R-:W-:Y:S01]  /*34ec0*/  @P0 IMAD.MOV.U32 R9, RZ, RZ, R87 ;  /* 0x000000ffff090224 */ /* 0x000fe200078e0057 */
[----:B------:R-:W0:Y:S02]  /*34ed0*/  LDC R17, c[0x0][0x3a0] ;  /* 0x0000e800ff117b82 */ /* 0x000e240000000800 */
[----:B------:R-:W-:Y:S02]  /*34ee0*/  LEA.HI.X.SX32 R73, R5, R4, 0x1, P4 ;  /* 0x0000000405497211 */ /* 0x000fe400020f0eff */
[----:B------:R1:W4:Y:S02]  /*34ef0*/  @P0 LDG.E.U8 R75, desc[UR20][R8.64] ;  /* 0x00000014084b0981 */ /* 0x000324000c1e1100 */
[----:B-1----:R-:W-:-:S02]  /*34f00*/  @!P3 IMAD.MOV.U32 R8, RZ, RZ, R64 ;  /* 0x000000ffff08b224 */ /* 0x002fc400078e0040 */
[----:B------:R-:W-:-:S05]  /*34f10*/  @!P3 IMAD.MOV.U32 R9, RZ, RZ, R73 ;  /* 0x000000ffff09b224 */ /* 0x000fca00078e0049 */
[----:B------:R1:W4:Y:S01]  /*34f20*/  @!P3 LDG.E.U8 R90, desc[UR20][R8.64] ;  /* 0x00000014085ab981 */ /* 0x000322000c1e1100 */
[----:B------:R-:W-:-:S03]  /*34f30*/  VIADD R7, R18, 0xffffffa6 ;  /* 0xffffffa612077836 */ /* 0x000fc60000000000 */
[----:B------:R-:W-:Y:S01]  /*34f40*/  STL [R1+0x8c8], R77 ;  /* 0x0008c84d01007387 */ /* 0x000fe20000100800 */
[----:B------:R-:W-:Y:S01]  /*34f50*/  IMAD R5, R6, 0x59, RZ ;  /* 0x0000005906057824 */ /* 0x000fe200078e02ff */
[----:B------:R-:W0:Y:S01]  /*34f60*/  LDC R18, c[0x0][0x3a8] ;  /* 0x0000ea00ff127b82 */ /* 0x000e220000000800 */
[----:B-1----:R-:W-:Y:S02]  /*34f70*/  @!P5 IMAD.MOV.U32 R8, RZ, RZ, R55 ;  /* 0x000000ffff08d224 */ /* 0x002fe400078e0037 */
[----:B------:R-:W-:-:S05]  /*34f80*/  @!P5 IMAD.MOV.U32 R9, RZ, RZ, R60 ;  /* 0x000000ffff09d224 */ /* 0x000fca00078e003c */
[----:B------:R1:W4:Y:S01]  /*34f90*/  @!P5 LDG.E.U8 R70, desc[UR20][R8.64] ;  /* 0x000000140846d981 */ /* 0x000322000c1e1100 */
[----:B------:R-:W-:Y:S01]  /*34fa0*/  ISETP.GE.U32.AND P4, PT, R7, 0x7fffff27, PT ;  /* 0x7fffff270700780c */ /* 0x000fe20003f86070 */
[----:B---3--:R-:W-:Y:S02]  /*34fb0*/  VIADD R7, R19, 0xfffffff6 ;  /* 0xfffffff613077836 */ /* 0x008fe40000000000 */
[----:B------:R-:W-:Y:S01]  /*34fc0*/  STL [R1+0xc90], R55 ;  /* 0x000c903701007387 */ /* 0x000fe20000100800 */
[----:B-1----:R-:W-:Y:S02]  /*34fd0*/  @!P6 IMAD.MOV.U32 R8, RZ, RZ, R20 ;  /* 0x000000ffff08e224 */ /* 0x002fe400078e0014 */
[----:B------:R-:W-:Y:S01]  /*34fe0*/  @!P6 IMAD.MOV.U32 R9, RZ, RZ, R21 ;  /* 0x000000ffff09e224 */ /* 0x000fe200078e0015 */
[----:B------:R-:W1:Y:S04]  /*34ff0*/  LDC R19, c[0x0][0x3a8] ;  /* 0x0000ea00ff137b82 */ /* 0x000e680000000800 */
[----:B------:R3:W4:Y:S04]  /*35000*/  @!P6 LDG.E.U8 R79, desc[UR20][R8.64] ;  /* 0x00000014084fe981 */ /* 0x000728000c1e1100 */
[----:B------:R-:W-:Y:S01]  /*35010*/  STL [R1+0x8c4], R87 ;  /* 0x0008c45701007387 */ /* 0x000fe20000100800 */
[----:B------:R-:W-:-:S03]  /*35020*/  ISETP.GE.U32.AND P6, PT, R7, 0x7fffff77, PT ;  /* 0x7fffff770700780c */ /* 0x000fc60003fc6070 */
[----:B------:R0:W-:Y:S01]  /*35030*/  STL [R1+0xad8], R20 ;  /* 0x000ad81401007387 */ /* 0x0001e20000100800 */
[----:B------:R-:W-:-:S03]  /*35040*/  IMAD R7, R6, 0x9, RZ ;  /* 0x0000000906077824 */ /* 0x000fc600078e02ff */
[----:B------:R0:W-:Y:S04]  /*35050*/  STL [R1+0xc8c], R60 ;  /* 0x000c8c3c01007387 */ /* 0x0001e80000100800 */
[----:B------:R2:W-:Y:S04]  /*35060*/  STL [R1+0xad4], R21 ;  /* 0x000ad41501007387 */ /* 0x0005e80000100800 */
[----:B------:R2:W-:Y:S01]  /*35070*/  STL [R1+0xd58], R64 ;  /* 0x000d584001007387 */ /* 0x0005e20000100800 */
[----:B---3--:R-:W-:Y:S02]  /*35080*/  VIADD R9, R10, 0xffffff8e ;  /* 0xffffff8e0a097836 */ /* 0x008fe40000000000 */
[----:B0-----:R-:W-:Y:S01]  /*35090*/  VIADD R8, R17, 0xffffff9e ;  /* 0xffffff9e11087836 */ /* 0x001fe20000000000 */
[----:B------:R-:W-:Y:S01]  /*350a0*/  PRMT R78, RZ, 0x7610, R78 ;  /* 0x00007610ff4e7816 */ /* 0x000fe2000000004e */
[----:B------:R-:W0:Y:S01]  /*350b0*/  LDC R20, c[0x0][0x3a0] ;  /* 0x0000e800ff147b82 */ /* 0x000e220000000800 */
[----:B------:R-:W-:-:S02]  /*350c0*/  IADD3 R60, P5, PT, R5, R3, RZ ;  /* 0x00000003053c7210 */ /* 0x000fc40007fbe0ff */
[----:B--2---:R-:W-:Y:S01]  /*350d0*/  IADD3 R21, P3, PT, R7, R3, RZ ;  /* 0x0000000307157210 */ /* 0x004fe20007f7e0ff */
[----:B------:R-:W-:Y:S04]  /*350e0*/  STL [R1+0xd54], R73 ;  /* 0x000d544901007387 */ /* 0x000fe80000100800 */
[----:B------:R-:W2:Y:S01]  /*350f0*/  LDC R10, c[0x0][0x3a8] ;  /* 0x0000ea00ff0a7b82 */ /* 0x000ea20000000800 */
[-C--:B------:R-:W-:Y:S02]  /*35100*/  LEA.HI.X.SX32 R64, R5, R4.reuse, 0x1, P5 ;  /* 0x0000000405407211 */ /* 0x080fe400028f0eff */
[----:B------:R-:W-:Y:S02]  /*35110*/  LEA.HI.X.SX32 R55, R7, R4, 0x1, P3 ;  /* 0x0000000407377211 */ /* 0x000fe400018f0eff */
[----:B------:R-:W-:-:S02]  /*35120*/  ISETP.GE.U32.AND P3, PT, R9, 0x7fffff0f, PT ;  /* 0x7fffff0f0900780c */ /* 0x000fc40003f66070 */
[----:B------:R-:W-:Y:S01]  /*35130*/  ISETP.GE.U32.AND P5, PT, R8, 0x7fffff1f, PT ;  /* 0x7fffff1f0800780c */ /* 0x000fe20003fa6070 */
[----:B------:R-:W-:Y:S02]  /*35140*/  @!P4 IMAD.MOV.U32 R8, RZ, RZ, R60 ;  /* 0x000000ffff08c224 */ /* 0x000fe400078e003c */
[----:B------:R-:W-:Y:S01]  /*35150*/  @!P4 IMAD.MOV.U32 R9, RZ, RZ, R64 ;  /* 0x000000ffff09c224 */ /* 0x000fe200078e0040 */
[----:B------:R-:W-:Y:S01]  /*35160*/  PRMT R92, RZ, 0x7610, R92 ;  /* 0x00007610ff5c7816 */ /* 0x000fe2000000005c */
[----:B------:R-:W3:Y:S03]  /*35170*/  LDC R17, c[0x0][0x3a0] ;  /* 0x0000e800ff117b82 */ /* 0x000ee60000000800 */
[----:B------:R1:W2:Y:S01]  /*35180*/  @!P4 LDG.E.U8 R89, desc[UR20][R8.64] ;  /* 0x000000140859c981 */ /* 0x0002a2000c1e1100 */
[----:B------:R-:W-:Y:S02]  /*35190*/  IMAD R5, R18, 0x61, RZ ;  /* 0x0000006112057824 */ /* 0x000fe400078e02ff */
[----:B------:R-:W-:Y:S01]  /*351a0*/  VIADD R7, R11, 0xffffff96 ;  /* 0xffffff960b077836 */ /* 0x000fe20000000000 */
[----:B------:R-:W-:Y:S01]  /*351b0*/  PRMT R91, RZ, 0x7610, R91 ;  /* 0x00007610ff5b7816 */ /* 0x000fe2000000005b */
[----:B------:R-:W0:Y:S01]  /*351c0*/  LDC R11, c[0x0][0x3a0] ;  /* 0x0000e800ff0b7b82 */ /* 0x000e220000000800 */
[----:B-1----:R-:W-:-:S07]  /*351d0*/  @!P6 IMAD.MOV.U32 R8, RZ, RZ, R21 ;  /* 0x000000ffff08e224 */ /* 0x002fce00078e0015 */
[----:B------:R-:W1:Y:S01]  /*351e0*/  LDC R18, c[0x0][0x3a8] ;  /* 0x0000ea00ff127b82 */ /* 0x000e620000000800 */
[----:B------:R-:W-:-:S05]  /*351f0*/  @!P6 IMAD.MOV.U32 R9, RZ, RZ, R55 ;  /* 0x000000ffff09e224 */ /* 0x000fca00078e0037 */
[----:B------:R0:W3:Y:S01]  /*35200*/  @!P6 LDG.E.U8 R78, desc[UR20][R8.64] ;  /* 0x00000014084ee981 */ /* 0x0000e2000c1e1100 */
[----:B------:R-:W-:Y:S01]  /*35210*/  ISETP.GE.U32.AND P4, PT, R7, 0x7fffff17, PT ;  /* 0x7fffff170700780c */ /* 0x000fe20003f86070 */
[----:B------:R-:W-:Y:S02]  /*35220*/  IMAD R7, R6, 0x11, RZ ;  /* 0x0000001106077824 */ /* 0x000fe400078e02ff */
[----:B----4-:R-:W-:Y:S04]  /*35230*/  STL [R1+0x2614], R90 ;  /* 0x0026145a01007387 */ /* 0x010fe80000100800 */
[----:B------:R-:W-:Y:S04]  /*35240*/  STL [R1+0x2628], R79 ;  /* 0x0026284f01007387 */ /* 0x000fe80000100800 */
[----:B------:R-:W-:Y:S04]  /*35250*/  STL [R1+0xd98], R60 ;  /* 0x000d983c01007387 */ /* 0x000fe80000100800 */
[----:B------:R4:W-:Y:S02]  /*35260*/  STL [R1+0xb18], R21 ;  /* 0x000b181501007387 */ /* 0x0009e40000100800 */
[----:B----4-:R-:W-:-:S04]  /*35270*/  IADD3 R21, P6, PT, R5, R3, RZ ;  /* 0x0000000305157210 */ /* 0x010fc80007fde0ff */
[----:B------:R-:W-:Y:S01]  /*35280*/  LEA.HI.X.SX32 R60, R5, R4, 0x1, P6 ;  /* 0x00000004053c7211 */ /* 0x000fe200030f0eff */
[----:B0-----:R-:W-:Y:S02]  /*35290*/  @!P5 IMAD.MOV.U32 R8, RZ, RZ, R21 ;  /* 0x000000ffff08d224 */ /* 0x001fe400078e0015 */
[----:B------:R-:W-:Y:S01]  /*352a0*/  IMAD R5, R19, 0x69, RZ ;  /* 0x0000006913057824 */ /* 0x000fe200078e02ff */
[----:B------:R-:W-:Y:S01]  /*352b0*/  STL [R1+0xd94], R64 ;  /* 0x000d944001007387 */ /* 0x000fe20000100800 */
[----:B------:R-:W-:-:S03]  /*352c0*/  @!P5 IMAD.MOV.U32 R9, RZ, RZ, R60 ;  /* 0x000000ffff09d224 */ /* 0x000fc600078e003c */
[----:B------:R0:W-:Y:S04]  /*352d0*/  STL [R1+0x1cc], R75 ;  /* 0x0001cc4b01007387 */ /* 0x0001e80000100800 */
[----:B------:R4:W-:Y:S04]  /*352e0*/  STL [R1+0xb14], R55 ;  /* 0x000b143701007387 */ /* 0x0009e80000100800 */
[----:B------:R0:W3:Y:S01]  /*352f0*/  @!P5 LDG.E.U8 R92, desc[UR20][R8.64] ;  /* 0x00000014085cd981 */ /* 0x0000e2000c1e1100 */
[C---:B------:R-:W-:Y:S01]  /*35300*/  IADD3 R73, P5, PT, R5.reuse, R3, RZ ;  /* 0x0000000305497210 */ /* 0x040fe20007fbe0ff */
[----:B------:R-:W1:Y:S02]  /*35310*/  LDC R19, c[0x0][0x3a0] ;  /* 0x0000e800ff137b82 */ /* 0x000e640000000800 */
[----:B--2---:R-:W-:Y:S04]  /*35320*/  STL [R1+0x2620], R89 ;  /* 0x0026205901007387 */ /* 0x004fe80000100800 */
[----:B------:R2:W-:Y:S01]  /*35330*/  STL [R1+0xdd8], R21 ;  /* 0x000dd81501007387 */ /* 0x0005e20000100800 */
[----:B0-----:R-:W-:-:S02]  /*35340*/  LEA.HI.X.SX32 R75, R5, R4, 0x1, P5 ;  /* 0x00000004054b7211 */ /* 0x001fc400028f0eff */
[----:B----4-:R-:W-:Y:S01]  /*35350*/  IADD3 R55, P6, PT, R7, R3, RZ ;  /* 0x0000000307377210 */ /* 0x010fe20007fde0ff */
[----:B------:R-:W-:Y:S01]  /*35360*/  VIADD R8, R20, 0xffffffee ;  /* 0xffffffee14087836 */ /* 0x000fe20000000000 */
[----:B------:R0:W-:Y:S01]  /*35370*/  STL [R1+0xdd4], R60 ;  /* 0x000dd43c01007387 */ /* 0x0001e20000100800 */
[----:B------:R-:W-:Y:S02]  /*35380*/  VIADD R5, R11, 0xffffffbd ;  /* 0xffffffbd0b057836 */ /* 0x000fe40000000000 */
[----:B------:R-:W-:Y:S01]  /*35390*/  @!P4 IMAD.MOV.U32 R9, RZ, RZ, R75 ;  /* 0x000000ffff09c224 */ /* 0x000fe200078e004b */
[----:B------:R-:W-:Y:S01]  /*353a0*/  PRMT R82, RZ, 0x7610, R82 ;  /* 0x00007610ff527816 */ /* 0x000fe20000000052 */
[----:B------:R-:W4:Y:S08]  /*353b0*/  LDC R20, c[0x0][0x3a0] ;  /* 0x0000e800ff147b82 */ /* 0x000f300000000800 */
[----:B--2---:R-:W2:Y:S01]  /*353c0*/  LDC R21, c[0x0][0x3a0] ;  /* 0x0000e800ff157b82 */ /* 0x004ea20000000800 */
[----:B0-----:R-:W-:-:S02]  /*353d0*/  LEA.HI.X.SX32 R60, R7, R4, 0x1, P6 ;  /* 0x00000004073c7211 */ /* 0x001fc400030f0eff */
[----:B------:R-:W-:Y:S01]  /*353e0*/  ISETP.GE.U32.AND P6, PT, R8, 0x7fffff6f, PT ;  /* 0x7fffff6f0800780c */ /* 0x000fe20003fc6070 */
[----:B------:R-:W-:Y:S02]  /*353f0*/  @!P4 IMAD.MOV.U32 R8, RZ, RZ, R73 ;  /* 0x000000ffff08c224 */ /* 0x000fe400078e0049 */
[----:B------:R-:W-:-:S03]  /*35400*/  IMAD R7, R10, 0x71, RZ ;  /* 0x000000710a077824 */ /* 0x000fc600078e02ff */
[----:B------:R0:W2:Y:S02]  /*35410*/  @!P4 LDG.E.U8 R91, desc[UR20][R8.64] ;  /* 0x00000014085bc981 */ /* 0x0000a4000c1e1100 */
[----:B------:R-:W-:Y:S01]  /*35420*/  IADD3 R64, P5, PT, R7, R3, RZ ;  /* 0x0000000307407210 */ /* 0x000fe20007fbe0ff */
[----:B---3--:R-:W-:-:S03]  /*35430*/  VIADD R10, R17, 0xffffff86 ;  /* 0xffffff86110a7836 */ /* 0x008fc60000000000 */
[----:B------:R-:W-:Y:S02]  /*35440*/  LEA.HI.X.SX32 R7, R7, R4, 0x1, P5 ;  /* 0x0000000407077211 */ /* 0x000fe400028f0eff */
[----:B------:R-:W-:Y:S01]  /*35450*/  PRMT R17, RZ, 0x7610, R17 ;  /* 0x00007610ff117816 */ /* 0x000fe20000000011 */
[----:B0-----:R-:W-:Y:S02]  /*35460*/  @!P3 IMAD.MOV.U32 R8, RZ, RZ, R64 ;  /* 0x000000ffff08b224 */ /* 0x001fe400078e0040 */
[----:B------:R-:W-:-:S05]  /*35470*/  @!P3 IMAD.MOV.U32 R9, RZ, RZ, R7 ;  /* 0x000000ffff09b224 */ /* 0x000fca00078e0007 */
[----:B------:R0:W3:Y:S01]  /*35480*/  @!P3 LDG.E.U8 R17, desc[UR20][R8.64] ;  /* 0x000000140811b981 */ /* 0x0000e2000c1e1100 */
[----:B------:R-:W-:Y:S01]  /*35490*/  ISETP.GE.U32.AND P5, PT, R5, 0x7fffff3e, PT ;  /* 0x7fffff3e0500780c */ /* 0x000fe20003fa6070 */
[----:B-1----:R-:W-:Y:S01]  /*354a0*/  IMAD R5, R18, 0x79, RZ ;  /* 0x0000007912057824 */ /* 0x002fe200078e02ff */
[----:B------:R-:W-:Y:S01]  /*354b0*/  ISETP.GE.U32.AND P4, PT, R10, 0x7fffff07, PT ;  /* 0x7fffff070a00780c */ /* 0x000fe20003f86070 */
[----:B0-----:R-:W-:Y:S02]  /*354c0*/  @!P6 IMAD.MOV.U32 R8, RZ, RZ, R55 ;  /* 0x000000ffff08e224 */ /* 0x001fe400078e0037 */
[----:B------:R-:W-:-:S05]  /*354d0*/  @!P6 IMAD.MOV.U32 R9, RZ, RZ, R60 ;  /* 0x000000ffff09e224 */ /* 0x000fca00078e003c */
[----:B------:R0:W3:Y:S01]  /*354e0*/  @!P6 LDG.E.U8 R82, desc[UR20][R8.64] ;  /* 0x000000140852e981 */ /* 0x0000e2000c1e1100 */
[----:B------:R-:W-:Y:S01]  /*354f0*/  PRMT R11, RZ, 0x7610, R11 ;  /* 0x00007610ff0b7816 */ /* 0x000fe2000000000b */
[----:B0-----:R-:W-:Y:S01]  /*35500*/  VIADD R8, R19, 0xffffff9d ;  /* 0xffffff9d13087836 */ /* 0x001fe20000000000 */
[----:B------:R-:W-:Y:S01]  /*35510*/  PRMT R18, RZ, 0x7610, R18 ;  /* 0x00007610ff127816 */ /* 0x000fe20000000012 */
[----:B------:R-:W-:Y:S04]  /*35520*/  STL [R1+0x2610], R92 ;  /* 0x0026105c01007387 */ /* 0x000fe80000100800 */
[----:B------:R-:W-:Y:S04]  /*35530*/  STL [R1+0xb58], R55 ;  /* 0x000b583701007387 */ /* 0x000fe80000100800 */
[----:B------:R0:W-:Y:S04]  /*35540*/  STL [R1+0xb54], R60 ;  /* 0x000b543c01007387 */ /* 0x0001e80000100800 */
[----:B------:R-:W-:Y:S04]  /*35550*/  STL [R1+0xe18], R73 ;  /* 0x000e184901007387 */ /* 0x000fe80000100800 */
[----:B------:R-:W-:Y:S01]  /*35560*/  STL [R1+0xe14], R75 ;  /* 0x000e144b01007387 */ /* 0x000fe20000100800 */
[----:B----4-:R-:W-:Y:S01]  /*35570*/  VIADD R10, R20, 0xffffffad ;  /* 0xffffffad140a7836 */ /* 0x010fe20000000000 */
[----:B------:R-:W1:Y:S08]  /*35580*/  LDC R19, c[0x0][0x3a0] ;  /* 0x0000e800ff137b82 */ /* 0x000e700000000800 */
[----:B------:R-:W4:Y:S01]  /*35590*/  LDC R20, c[0x0][0x3a0] ;  /* 0x0000e800ff147b82 */ /* 0x000f220000000800 */
[C---:B0-----:R-:W-:Y:S01]  /*355a0*/  IADD3 R60, P3, PT, R5.reuse, R3, RZ ;  /* 0x00000003053c7210 */ /* 0x041fe20007f7e0ff */
[----:B--2---:R-:W-:Y:S04]  /*355b0*/  STL [R1+0x2624], R91 ;  /* 0x0026245b01007387 */ /* 0x004fe80000100800 */
[----:B------:R-:W-:Y:S04]  /*355c0*/  STL [R1+0xe58], R64 ;  /* 0x000e584001007387 */ /* 0x000fe80000100800 */
[----:B------:R0:W-:Y:S02]  /*355d0*/  STL [R1+0xe54], R7 ;  /* 0x000e540701007387 */ /* 0x0001e40000100800 */
[----:B0-----:R-:W-:Y:S01]  /*355e0*/  IMAD R7, R6, 0x42, RZ ;  /* 0x0000004206077824 */ /* 0x001fe200078e02ff */
[----:B------:R-:W-:-:S02]  /*355f0*/  LEA.HI.X.SX32 R64, R5, R4, 0x1, P3 ;  /* 0x0000000405407211 */ /* 0x000fc400018f0eff */
[----:B------:R-:W-:Y:S02]  /*35600*/  ISETP.GE.U32.AND P3, PT, R8, 0x7fffff1e, PT ;  /* 0x7fffff1e0800780c */ /* 0x000fe40003f66070 */
[C---:B------:R-:W-:Y:S01]  /*35610*/  IADD3 R55, P6, PT, R7.reuse, R3, RZ ;  /* 0x0000000307377210 */ /* 0x040fe20007fde0ff */
[----:B------:R-:W-:Y:S02]  /*35620*/  @!P4 IMAD.MOV.U32 R8, RZ, RZ, R60 ;  /* 0x000000ffff08c224 */ /* 0x000fe400078e003c */
[----:B------:R-:W-:Y:S01]  /*35630*/  @!P4 IMAD.MOV.U32 R9, RZ, RZ, R64 ;  /* 0x000000ffff09c224 */ /* 0x000fe200078e0040 */
[----:B------:R-:W-:Y:S01]  /*35640*/  LEA.HI.X.SX32 R7, R7, R4, 0x1, P6 ;  /* 0x0000000407077211 */ /* 0x000fe200030f0eff */
[----:B------:R-:W-:-:S03]  /*35650*/  VIADD R5, R21, 0xffffffb5 ;  /* 0xffffffb515057836 */ /* 0x000fc60000000000 */
[----:B------:R0:W2:Y:S04]  /*35660*/  @!P4 LDG.E.U8 R11, desc[UR20][R8.64] ;  /* 0x00000014080bc981 */ /* 0x0000a8000c1e1100 */
[----:B---3--:R3:W-:Y:S01]  /*35670*/  STL [R1+0x4], R17 ;  /* 0x0000041101007387 */ /* 0x0087e20000100800 */
[----:B------:R-:W-:Y:S01]  /*35680*/  ISETP.GE.U32.AND P6, PT, R5, 0x7fffff36, PT ;  /* 0x7fffff360500780c */ /* 0x000fe20003fc6070 */
[----:B------:R-:W-:Y:S02]  /*35690*/  IMAD R5, R6, 0x4a, RZ ;  /* 0x0000004a06057824 */ /* 0x000fe400078e02ff */
[----:B0-----:R-:W-:Y:S02]  /*356a0*/  @!P5 IMAD.MOV.U32 R8, RZ, RZ, R55 ;  /* 0x000000ffff08d224 */ /* 0x001fe400078e0037 */
[----:B------:R-:W-:Y:S01]  /*356b0*/  @!P5 IMAD.MOV.U32 R9, RZ, RZ, R7 ;  /* 0x000000ffff09d224 */ /* 0x000fe200078e0007 */
[----:B------:R-:W-:Y:S04]  /*356c0*/  STL [R1+0xe98], R60 ;  /* 0x000e983c01007387 */ /* 0x000fe80000100800 */
[----:B------:R-:W-:Y:S01]  /*356d0*/  STL [R1+0xe94], R64 ;  /* 0x000e944001007387 */ /* 0x000fe20000100800 */
[----:B------:R-:W-:Y:S01]  /*356e0*/  PRMT R21, RZ, 0x7610, R21 ;  /* 0x00007610ff157816 */ /* 0x000fe20000000015 */
[----:B---3--:R-:W0:Y:S02]  /*356f0*/  LDC R17, c[0x0][0x3a0] ;  /* 0x0000e800ff117b82 */ /* 0x008e240000000800 */
[----:B------:R3:W4:Y:S04]  /*35700*/  @!P5 LDG.E.U8 R18, desc[UR20][R8.64] ;  /* 0x000000140812d981 */ /* 0x000728000c1e1100 */
[----:B------:R1:W-:Y:S02]  /*35710*/  STL [R1+0xce0], R55 ;  /* 0x000ce03701007387 */ /* 0x0003e40000100800 */
[----:B-1----:R-:W-:-:S04]  /*35720*/  IADD3 R55, P5, PT, R5, R3, RZ ;  /* 0x0000000305377210 */ /* 0x002fc80007fbe0ff */
[----:B------:R-:W-:Y:S01]  /*35730*/  LEA.HI.X.SX32 R60, R5, R4, 0x1, P5 ;  /* 0x00000004053c7211 */ /* 0x000fe200028f0eff */
[----:B---3--:R-:W-:-:S04]  /*35740*/  @!P6 IMAD.MOV.U32 R8, RZ, RZ, R55 ;  /* 0x000000ffff08e224 */ /* 0x008fc800078e0037 */
[----:B------:R-:W-:-:S05]  /*35750*/  @!P6 IMAD.MOV.U32 R9, RZ, RZ, R60 ;  /* 0x000000ffff09e224 */ /* 0x000fca00078e003c */
[----:B------:R-:W3:Y:S04]  /*35760*/  @!P6 LDG.E.U8 R21, desc[UR20][R8.64] ;  /* 0x000000140815e981 */ /* 0x000ee8000c1e1100 */
[----:B------:R1:W-:Y:S01]  /*35770*/  STL [R1+0xcdc], R7 ;  /* 0x000cdc0701007387 */ /* 0x0003e20000100800 */
[C---:B------:R-:W-:Y:S02]  /*35780*/  IMAD R5, R6.reuse, 0x52, RZ ;  /* 0x0000005206057824 */ /* 0x040fe400078e02ff */
[----:B-1----:R-:W-:-:S05]  /*35790*/  IMAD R7, R6, 0x19, RZ ;  /* 0x0000001906077824 */ /* 0x002fca00078e02ff */
[----:B------:R-:W-:Y:S02]  /*357a0*/  IADD3 R75, P5, PT, R7, R3, RZ ;  /* 0x00000003074b7210 */ /* 0x000fe40007fbe0ff */
[----:B------:R-:W-:Y:S01]  /*357b0*/  ISETP.GE.U32.AND P4, PT, R10, 0x7fffff2e, PT ;  /* 0x7fffff2e0a00780c */ /* 0x000fe20003f86070 */
[----:B0-----:R-:W-:Y:S01]  /*357c0*/  VIADD R10, R17, 0xffffffa5 ;  /* 0xffffffa5110a7836 */ /* 0x001fe20000000000 */
[----:B------:R-:W-:Y:S01]  /*357d0*/  LEA.HI.X.SX32 R77, R7, R4, 0x1, P5 ;  /* 0x00000004074d7211 */ /* 0x000fe200028f0eff */
[----:B------:R-:W-:-:S03]  /*357e0*/  IMAD R7, R6, 0x21, RZ ;  /* 0x0000002106077824 */ /* 0x000fc600078e02ff */
[----:B------:R-:W-:Y:S02]  /*357f0*/  ISETP.GE.U32.AND P5, PT, R10, 0x7fffff26, PT ;  /* 0x7fffff260a00780c */ /* 0x000fe40003fa6070 */
[----:B------:R-:W-:Y:S02]  /*35800*/  PRMT R22, RZ, 0x7610, R22 ;  /* 0x00007610ff167816 */ /* 0x000fe40000000016 */
[----:B------:R-:W-:Y:S02]  /*35810*/  PRMT R17, RZ, 0x7610, R17 ;  /* 0x00007610ff117816 */ /* 0x000fe40000000011 */
[----:B------:R-:W-:Y:S02]  /*35820*/  PRMT R81, RZ, 0x7610, R81 ;  /* 0x00007610ff517816 */ /* 0x000fe40000000051 */
[----:B------:R-:W-:Y:S01]  /*35830*/  PRMT R84, RZ, 0x7610, R84 ;  /* 0x00007610ff547816 */ /* 0x000fe20000000054 */
[----:B--2---:R0:W-:Y:S02]  /*35840*/  STL [R1], R11 ;  /* 0x0000000b01007387 */ /* 0x0041e40000100800 */
[----:B0-----:R-:W0:Y:S02]  /*35850*/  LDC R11, c[0x0][0x3a0] ;  /* 0x0000e800ff0b7b82 */ /* 0x001e240000000800 */
[----:B----4-:R1:W-:Y:S06]  /*35860*/  STL [R1+0x24], R18 ;  /* 0x0000241201007387 */ /* 0x0103ec0000100800 */
[----:B-1----:R-:W1:Y:S01]  /*35870*/  LDC R18, c[0x0][0x3a8] ;  /* 0x0000ea00ff127b82 */ /* 0x002e620000000800 */
[----:B------:R2:W-:Y:S04]  /*35880*/  STL [R1+0xd20], R55 ;  /* 0x000d203701007387 */ /* 0x0005e80000100800 */
[----:B------:R4:W-:Y:S04]  /*35890*/  STL [R1+0xd1c], R60 ;  /* 0x000d1c3c01007387 */ /* 0x0009e80000100800 */
[----:B------:R-:W-:Y:S04]  /*358a0*/  STL [R1+0xb98], R75 ;  /* 0x000b984b01007387 */ /* 0x000fe80000100800 */
[----:B------:R-:W-:Y:S01]  /*358b0*/  STL [R1+0xb94], R77 ;  /* 0x000b944d01007387 */ /* 0x000fe20000100800 */
[----:B--2---:R-:W-:-:S04]  /*358c0*/  IADD3 R55, P6, PT, R5, R3, RZ ;  /* 0x0000000305377210 */ /* 0x004fc80007fde0ff */
[-C--:B----4-:R-:W-:Y:S01]  /*358d0*/  LEA.HI.X.SX32 R60, R5, R4.reuse, 0x1, P6 ;  /* 0x00000004053c7211 */ /* 0x090fe200030f0eff */
[----:B------:R-:W-:Y:S01]  /*358e0*/  STL [R1+0xd60], R55 ;  /* 0x000d603701007387 */ /* 0x000fe20000100800 */
[----:B------:R-:W-:Y:S01]  /*358f0*/  IMAD R5, R6, 0x5a, RZ ;  /* 0x0000005a06057824 */ /* 0x000fe200078e02ff */
[CC--:B------:R-:W-:Y:S02]  /*35900*/  IADD3 R64, P6, PT, R7.reuse, R3.reuse, RZ ;  /* 0x0000000307407210 */ /* 0x0c0fe40007fde0ff */
[----:B---3--:R2:W-:Y:S02]  /*35910*/  STL [R1+0x2c], R21 ;  /* 0x00002c1501007387 */ /* 0x0085e40000100800 */
[----:B------:R-:W-:Y:S02]  /*35920*/  LEA.HI.X.SX32 R73, R7, R4, 0x1, P6 ;  /* 0x0000000407497211 */ /* 0x000fe400030f0eff */
[----:B------:R-:W-:Y:S01]  /*35930*/  IADD3 R87, P6, PT, R5, R3, RZ ;  /* 0x0000000305577210 */ /* 0x000fe20007fde0ff */
[----:B--2---:R-:W2:Y:S01]  /*35940*/  LDC R21, c[0x0][0x3a8] ;  /* 0x0000ea00ff157b82 */ /* 0x004ea20000000800 */
[----:B------:R-:W-:-:S02]  /*35950*/  @!P4 IMAD.MOV.U32 R8, RZ, RZ, R55 ;  /* 0x000000ffff08c224 */ /* 0x000fc400078e0037 */
[----:B------:R-:W-:Y:S02]  /*35960*/  @!P4 IMAD.MOV.U32 R9, RZ, RZ, R60 ;  /* 0x000000ffff09c224 */ /* 0x000fe400078e003c */
[----:B-1----:R-:W-:Y:S01]  /*35970*/  IMAD R7, R18, 0x62, RZ ;  /* 0x0000006212077824 */ /* 0x002fe200078e02ff */
[-C--:B------:R-:W-:Y:S01]  /*35980*/  LEA.HI.X.SX32 R88, R5, R4.reuse, 0x1, P6 ;  /* 0x0000000405587211 */ /* 0x080fe200030f0eff */
[----:B0-----:R-:W-:Y:S01]  /*35990*/  VIADD R10, R11, 0xffffffe6 ;  /* 0xffffffe60b0a7836 */ /* 0x001fe20000000000 */
[----:B------:R0:W-:Y:S04]  /*359a0*/  STL [R1+0xd5c], R60 ;  /* 0x000d5c3c01007387 */ /* 0x0001e80000100800 */
[----:B------:R1:W3:Y:S01]  /*359b0*/  @!P4 LDG.E.U8 R22, desc[UR20][R8.64] ;  /* 0x000000140816c981 */ /* 0x0002e2000c1e1100 */
[C---:B------:R-:W-:Y:S01]  /*359c0*/  IADD3 R79, P6, PT, R7.reuse, R3, RZ ;  /* 0x00000003074f7210 */ /* 0x040fe20007fde0ff */
[----:B------:R-:W4:Y:S01]  /*359d0*/  LDC R18, c[0x0][0x3a8] ;  /* 0x0000ea00ff127b82 */ /* 0x000f220000000800 */
[----:B------:R-:W-:Y:S01]  /*359e0*/  ISETP.GE.U32.AND P4, PT, R10, 0x7fffff67, PT ;  /* 0x7fffff670a00780c */ /* 0x000fe20003f86070 */
[----:B------:R-:W-:Y:S01]  /*359f0*/  VIADD R10, R20, 0xffffffde ;  /* 0xffffffde140a7836 */ /* 0x000fe20000000000 */
[----:B------:R-:W-:Y:S01]  /*35a00*/  LEA.HI.X.SX32 R7, R7, R4, 0x1, P6 ;  /* 0x0000000407077211 */ /* 0x000fe200030f0eff */
[----:B-1----:R-:W-:-:S02]  /*35a10*/  @!P5 IMAD.MOV.U32 R8, RZ, RZ, R87 ;  /* 0x000000ffff08d224 */ /* 0x002fc400078e0057 */
[----:B------:R-:W-:Y:S02]  /*35a20*/  @!P5 IMAD.MOV.U32 R9, RZ, RZ, R88 ;  /* 0x000000ffff09d224 */ /* 0x000fe400078e0058 */
[----:B------:R-:W-:Y:S01]  /*35a30*/  VIADD R5, R19, 0xffffff95 ;  /* 0xffffff9513057836 */ /* 0x000fe20000000000 */
[----:B------:R-:W-:Y:S02]  /*35a40*/  ISETP.GE.U32.AND P6, PT, R10, 0x7fffff5f, PT ;  /* 0x7fffff5f0a00780c */ /* 0x000fe40003fc6070 */
[----:B------:R-:W-:Y:S01]  /*35a50*/  PRMT R11, RZ, 0x7610, R11 ;  /* 0x00007610ff0b7816 */ /* 0x000fe2000000000b */
[----:B------:R1:W4:Y:S01]  /*35a60*/  @!P5 LDG.E.U8 R17, desc[UR20][R8.64] ;  /* 0x000000140811d981 */ /* 0x000322000c1e1100 */
[----:B------:R-:W-:Y:S01]  /*35a70*/  ISETP.GE.U32.AND P5, PT, R5, 0x7fffff16, PT ;  /* 0x7fffff160500780c */ /* 0x000fe20003fa6070 */
[----:B--2---:R-:W-:Y:S02]  /*35a80*/  IMAD R5, R21, 0x6a, RZ ;  /* 0x0000006a15057824 */ /* 0x004fe400078e02ff */
[----:B------:R-:W-:Y:S04]  /*35a90*/  STL [R1+0xbd8], R64 ;  /* 0x000bd84001007387 */ /* 0x000fe80000100800 */
[----:B0-----:R-:W2:Y:S01]  /*35aa0*/  LDL.LU R60, [R1+0x580] ;  /* 0x00058000013c7983 */ /* 0x001ea20000300800 */
[----:B------:R-:W-:-:S03]  /*35ab0*/  PRMT R19, RZ, 0x7610, R19 ;  /* 0x00007610ff137816 */ /* 0x000fc60000000013 */
[----:B------:R-:W2:Y:S01]  /*35ac0*/  LDL.LU R55, [R1+0x584] ;  /* 0x0005840001377983 */ /* 0x000ea20000300800 */
[----:B------:R-:W0:Y:S01]  /*35ad0*/  LDC R10, c[0x0][0x3a0] ;  /* 0x0000e800ff0a7b82 */ /* 0x000e220000000800 */
[----:B-1----:R-:W-:Y:S02]  /*35ae0*/  @!P3 IMAD.MOV.U32 R8, RZ, RZ, R79 ;  /* 0x000000ffff08b224 */ /* 0x002fe400078e004f */
[----:B------:R-:W-:-:S05]  /*35af0*/  @!P3 IMAD.MOV.U32 R9, RZ, RZ, R7 ;  /* 0x000000ffff09b224 */ /* 0x000fca00078e0007 */
[----:B------:R1:W2:Y:S01]  /*35b00*/  @!P3 LDG.E.U8 R11, desc[UR20][R8.64] ;  /* 0x00000014080bb981 */ /* 0x0002a2000c1e1100 */
[C---:B------:R-:W-:Y:S01]  /*35b10*/  IADD3 R20, P3, PT, R5.reuse, R3, RZ ;  /* 0x0000000305147210 */ /* 0x040fe20007f7e0ff */
[----:B-1----:R-:W-:Y:S02]  /*35b20*/  @!P4 IMAD.MOV.U32 R8, RZ, RZ, R75 ;  /* 0x000000ffff08c224 */ /* 0x002fe400078e004b */
[----:B------:R-:W-:Y:S01]  /*35b30*/  @!P4 IMAD.MOV.U32 R9, RZ, RZ, R77 ;  /* 0x000000ffff09c224 */ /* 0x000fe200078e004d */
[----:B------:R-:W-:-:S04]  /*35b40*/  LEA.HI.X.SX32 R5, R5, R4, 0x1, P3 ;  /* 0x0000000405057211 */ /* 0x000fc800018f0eff */
[----:B------:R1:W2:Y:S02]  /*35b50*/  @!P4 LDG.E.U8 R81, desc[UR20][R8.64] ;  /* 0x000000140851c981 */ /* 0x0002a4000c1e1100 */
[----:B-1----:R-:W-:Y:S02]  /*35b60*/  @!P6 IMAD.MOV.U32 R8, RZ, RZ, R64 ;  /* 0x000000ffff08e224 */ /* 0x002fe400078e0040 */
[----:B------:R-:W-:-:S05]  /*35b70*/  @!P6 IMAD.MOV.U32 R9, RZ, RZ, R73 ;  /* 0x000000ffff09e224 */ /* 0x000fca00078e0049 */
[----:B------:R1:W2:Y:S02]  /*35b80*/  @!P6 LDG.E.U8 R84, desc[UR20][R8.64] ;  /* 0x000000140854e981 */ /* 0x0002a4000c1e1100 */
[----:B-1----:R-:W-:Y:S02]  /*35b90*/  @!P5 IMAD.MOV.U32 R8, RZ, RZ, R20 ;  /* 0x000000ffff08d224 */ /* 0x002fe400078e0014 */
[----:B------:R-:W-:-:S05]  /*35ba0*/  @!P5 IMAD.MOV.U32 R9, RZ, RZ, R5 ;  /* 0x000000ffff09d224 */ /* 0x000fca00078e0005 */
[----:B------:R0:W2:Y:S02]  /*35bb0*/  @!P5 LDG.E.U8 R19, desc[UR20][R8.64] ;  /* 0x000000140813d981 */ /* 0x0000a4000c1e1100 */
[----:B0-----:R-:W-:Y:S01]  /*35bc0*/  VIADD R8, R10, 0xffffffd6 ;  /* 0xffffffd60a087836 */ /* 0x001fe20000000000 */
[----:B------:R-:W-:Y:S02]  /*35bd0*/  PRMT R65, RZ, 0x7610, R65 ;  /* 0x00007610ff417816 */ /* 0x000fe40000000041 */
[----:B------:R-:W-:Y:S01]  /*35be0*/  PRMT R83, RZ, 0x7610, R83 ;  /* 0x00007610ff537816 */ /* 0x000fe20000000053 */
[----:B------:R-:W0:Y:S01]  /*35bf0*/  LDC R10, c[0x0][0x3a0] ;  /* 0x0000e800ff0a7b82 */ /* 0x000e220000000800 */
[----:B---3--:R1:W-:Y:S04]  /*35c00*/  STL [R1+0x28], R22 ;  /* 0x0000281601007387 */ /* 0x0083e80000100800 */
[----:B------:R-:W-:Y:S04]  /*35c10*/  STL [R1+0xbd4], R73 ;  /* 0x000bd44901007387 */ /* 0x000fe80000100800 */
[----:B------:R-:W-:Y:S04]  /*35c20*/  STL [R1+0xda0], R87 ;  /* 0x000da05701007387 */ /* 0x000fe80000100800 */
[----:B------:R-:W-:Y:S04]  /*35c30*/  STL [R1+0xd9c], R88 ;  /* 0x000d9c5801007387 */ /* 0x000fe80000100800 */
[----:B------:R-:W-:Y:S04]  /*35c40*/  STL [R1+0xde0], R79 ;  /* 0x000de04f01007387 */ /* 0x000fe80000100800 */
[----:B------:R-:W-:Y:S01]  /*35c50*/  STL [R1+0xddc], R7 ;  /* 0x000ddc0701007387 */ /* 0x000fe20000100800 */
[----:B-1----:R-:W1:Y:S03]  /*35c60*/  LDC R22, c[0x0][0x3a0] ;  /* 0x0000e800ff167b82 */ /* 0x002e660000000800 */
[----:B----4-:R3:W-:Y:S05]  /*35c70*/  STL [R1+0x34], R17 ;  /* 0x0000341101007387 */ /* 0x0107ea0000100800 */
[----:B---3--:R-:W3:Y:S01]  /*35c80*/  LDC R17, c[0x0][0x3a8] ;  /* 0x0000ea00ff117b82 */ /* 0x008ee20000000800 */
[----:B--2---:R2:W-:Y:S01]  /*35c90*/  STL [R1+0x30], R11 ;  /* 0x0000300b01007387 */ /* 0x0045e20000100800 */
[----:B------:R-:W-:-:S06]  /*35ca0*/  ISETP.GT.U32.AND P6, PT, R15, R60, PT ;  /* 0x0000003c0f00720c */ /* 0x000fcc0003fc4070 */
[----:B--2---:R-:W2:Y:S01]  /*35cb0*/  LDC R11, c[0x0][0x3a0] ;  /* 0x0000e800ff0b7b82 */ /* 0x004ea20000000800 */
[----:B-1----:R-:W-:Y:S01]  /*35cc0*/  VIADD R7, R22, 0xffffff8d ;  /* 0xffffff8d16077836 */ /* 0x002fe20000000000 */
[----:B------:R-:W-:Y:S01]  /*35cd0*/  ISETP.GT.U32.AND P4, PT, R15, R55, PT ;  /* 0x000000370f00720c */ /* 0x000fe20003f84070 */
[----:B------:R1:W-:Y:S04]  /*35ce0*/  STL [R1+0xe20], R20 ;  /* 0x000e201401007387 */ /* 0x0003e80000100800 */
[----:B------:R3:W-:Y:S01]  /*35cf0*/  STL [R1+0xe1c], R5 ;  /* 0x000e1c0501007387 */ /* 0x0007e20000100800 */
[----:B------:R-:W-:Y:S01]  /*35d00*/  ISETP.GE.U32.AND P3, PT, R7, 0x7fffff0e, PT ;  /* 0x7fffff0e0700780c */ /* 0x000fe20003f66070 */
[----:B------:R-:W-:Y:S02]  /*35d10*/  IMAD R7, R6, 0x29, RZ ;  /* 0x0000002906077824 */ /* 0x000fe400078e02ff */
[--C-:B------:R-:W-:Y:S01]  /*35d20*/  @!P6 IMAD.IADD R60, R60, 0x1, -R15.reuse ;  /* 0x000000013c3ce824 */ /* 0x100fe200078e0a0f */
[----:B-1----:R-:W1:Y:S01]  /*35d30*/  LDC R20, c[0x0][0x3a0] ;  /* 0x0000e800ff147b82 */ /* 0x002e620000000800 */
[----:B---3--:R-:W-:Y:S01]  /*35d40*/  IMAD R5, R17, 0x72, RZ ;  /* 0x0000007211057824 */ /* 0x008fe200078e02ff */
[----:B------:R-:W-:Y:S01]  /*35d50*/  ISETP.GE.U32.AND P6, PT, R8, 0x7fffff57, PT ;  /* 0x7fffff570800780c */ /* 0x000fe20003fc6070 */
[----:B------:R-:W-:-:S05]  /*35d60*/  @!P4 IMAD.IADD R55, R55, 0x1, -R15 ;  /* 0x000000013737c824 */ /* 0x000fca00078e0a0f */
[----:B------:R-:W3:Y:S01]  /*35d70*/  LDC R17, c[0x0][0x3a0] ;  /* 0x0000e800ff117b82 */ /* 0x000ee20000000800 */
[-C--:B------:R-:W-:Y:S01]  /*35d80*/  IADD3 R73, P5, PT, R5, R3.reuse, RZ ;  /* 0x0000000305497210 */ /* 0x080fe20007fbe0ff */
[----:B--2---:R-:W-:Y:S01]  /*35d90*/  VIADD R8, R11, 0xffffff85 ;  /* 0xffffff850b087836 */ /* 0x004fe20000000000 */
[----:B------:R-:W-:Y:S02]  /*35da0*/  IADD3 R21, P4, PT, R7, R3, RZ ;  /* 0x0000000307157210 */ /* 0x000fe40007f9e0ff */
[----:B------:R-:W-:Y:S02]  /*35db0*/  LEA.HI.X.SX32 R75, R5, R4, 0x1, P5 ;  /* 0x00000004054b7211 */ /* 0x000fe400028f0eff */
[----:B------:R-:W-:Y:S01]  /*35dc0*/  ISETP.GE.U32.AND P5, PT, R8, 0x7fffff06, PT ;  /* 0x7fffff060800780c */ /* 0x000fe20003fa6070 */
[----:B------:R2:W-:Y:S02]  /*35dd0*/  STL [R1+0x3c], R19 ;  /* 0x00003c1301007387 */ /* 0x0005e40000100800 */
[----:B--2---:R-:W2:Y:S01]  /*35de0*/  LDC R19, c[0x0][0x3a0] ;  /* 0x0000e800ff137b82 */ /* 0x004ea20000000800 */
[----:B------:R-:W-:-:S02]  /*35df0*/  @!P3 IMAD.MOV.U32 R8, RZ, RZ, R73 ;  /* 0x000000ffff08b224 */ /* 0x000fc400078e0049 */
[----:B------:R-:W-:Y:S01]  /*35e00*/  @!P3 IMAD.MOV.U32 R9, RZ, RZ, R75 ;  /* 0x000000ffff09b224 */ /* 0x000fe200078e004b */
[----:B------:R-:W-:Y:S02]  /*35e10*/  LEA.HI.X.SX32 R64, R7, R4, 0x1, P4 ;  /* 0x0000000407407211 */ /* 0x000fe400020f0eff */
[----:B------:R-:W-:Y:S01]  /*35e20*/  ISETP.GT.U32.AND P4, PT, R15, R60, PT ;  /* 0x0000003c0f00720c */ /* 0x000fe20003f84070 */
[----:B------:R-:W-:Y:S01]  /*35e30*/  IMAD R5, R18, 0x7a, RZ ;  /* 0x0000007a12057824 */ /* 0x000fe200078e02ff */
[----:B------:R4:W3:Y:S04]  /*35e40*/  @!P3 LDG.E.U8 R65, desc[UR20][R8.64] ;  /* 0x000000140841b981 */ /* 0x0008e8000c1e1100 */
[----:B------:R-:W-:Y:S04]  /*35e50*/  STL [R1+0xe60], R73 ;  /* 0x000e604901007387 */ /* 0x000fe80000100800 */
[----:B------:R0:W-:Y:S04]  /*35e60*/  STL [R1+0xc18], R21 ;  /* 0x000c181501007387 */ /* 0x0001e80000100800 */
[----:B------:R-:W-:Y:S04]  /*35e70*/  STL [R1+0xe5c], R75 ;  /* 0x000e5c4b01007387 */ /* 0x000fe80000100800 */
[----:B------:R1:W-:Y:S01]  /*35e80*/  STL [R1+0xc14], R64 ;  /* 0x000c144001007387 */ /* 0x0003e20000100800 */
[----:B----4-:R-:W-:-:S02]  /*35e90*/  @!P6 IMAD.MOV.U32 R8, RZ, RZ, R21 ;  /* 0x000000ffff08e224 */ /* 0x010fc400078e0015 */
[----:B------:R-:W-:Y:S01]  /*35ea0*/  @!P6 IMAD.MOV.U32 R9, RZ, RZ, R64 ;  /* 0x000000ffff09e224 */ /* 0x000fe200078e0040 */
[C---:B0-----:R-:W-:Y:S01]  /*35eb0*/  IADD3 R21, P3, PT, R5.reuse, R3, RZ ;  /* 0x0000000305157210 */ /* 0x041fe20007f7e0ff */
[----:B------:R-:W-:Y:S01]  /*35ec0*/  @!P4 IMAD.IADD R60, R60, 0x1, -R15 ;  /* 0x000000013c3cc824 */ /* 0x000fe200078e0a0f */
[----:B------:R-:W-:Y:S01]  /*35ed0*/  PRMT R11, RZ, 0x7610, R11 ;  /* 0x00007610ff0b7816 */ /* 0x000fe2000000000b */
[----:B-1----:R-:W-:Y:S01]  /*35ee0*/  VIADD R7, R20, 0xffffffbc ;  /* 0xffffffbc14077836 */ /* 0x002fe20000000000 */
[----:B------:R2:W4:Y:S01]  /*35ef0*/  @!P6 LDG.E.U8 R83, desc[UR20][R8.64] ;  /* 0x000000140853e981 */ /* 0x000522000c1e1100 */
[----:B------:R-:W-:-:S03]  /*35f00*/  LEA.HI.X.SX32 R64, R5, R4, 0x1, P3 ;  /* 0x0000000405407211 */ /* 0x000fc600018f0eff */
[----:B------:R-:W4:Y:S01]  /*35f10*/  LDL R73, [R1+0x23ec] ;  /* 0x0023ec0001497983 */ /* 0x000f220000100800 */
[----:B--2---:R-:W-:Y:S02]  /*35f20*/  VIADD R8, R19, 0xffffffa4 ;  /* 0xffffffa413087836 */ /* 0x004fe40000000000 */
[----:B------:R-:W-:-:S03]  /*35f30*/  @!P5 IMAD.MOV.U32 R9, RZ, RZ, R64 ;  /* 0x000000ffff09d224 */ /* 0x000fc600078e0040 */
[----:B------:R-:W-:Y:S01]  /*35f40*/  ISETP.GE.U32.AND P4, PT, R8, 0x7fffff25, PT ;  /* 0x7fffff250800780c */ /* 0x000fe20003f86070 */
[----:B------:R-:W-:-:S05]  /*35f50*/  @!P5 IMAD.MOV.U32 R8, RZ, RZ, R21 ;  /* 0x000000ffff08d224 */ /* 0x000fca00078e0015 */
[----:B------:R0:W2:Y:S01]  /*35f60*/  @!P5 LDG.E.U8 R11, desc[UR20][R8.64] ;  /* 0x00000014080bd981 */ /* 0x0000a2000c1e1100 */
[----:B------:R-:W-:Y:S01]  /*35f70*/  ISETP.GT.U32.AND P6, PT, R15, R55, PT ;  /* 0x000000370f00720c */ /* 0x000fe20003fc4070 */
[----:B------:R-:W-:Y:S01]  /*35f80*/  IMAD R5, R6, 0x43, RZ ;  /* 0x0000004306057824 */ /* 0x000fe200078e02ff */
[----:B------:R-:W-:Y:S01]  /*35f90*/  ISETP.GE.U32.AND P3, PT, R7, 0x7fffff3d, PT ;  /* 0x7fffff3d0700780c */ /* 0x000fe20003f66070 */
[----:B---3--:R-:W-:Y:S01]  /*35fa0*/  VIADD R7, R17, 0xffffffb4 ;  /* 0xffffffb411077836 */ /* 0x008fe20000000000 */
[----:B------:R1:W-:Y:S04]  /*35fb0*/  STL [R1+0xea0], R21 ;  /* 0x000ea01501007387 */ /* 0x0003e80000100800 */
[----:B------:R-:W-:Y:S01]  /*35fc0*/  STL [R1+0xe9c], R64 ;  /* 0x000e9c4001007387 */ /* 0x000fe20000100800 */
[----:B------:R-:W-:-:S02]  /*35fd0*/  PRMT R18, RZ, 0x7610, R18 ;  /* 0x00007610ff127816 */ /* 0x000fc40000000012 */
[----:B------:R-:W-:Y:S02]  /*35fe0*/  PRMT R57, RZ, 0x7610, R57 ;  /* 0x00007610ff397816 */ /* 0x000fe40000000039 */
[----:B------:R-:W-:Y:S01]  /*35ff0*/  ISETP.GE.U32.AND P5, PT, R7, 0x7fffff35, PT ;  /* 0x7fffff350700780c */ /* 0x000fe20003fa6070 */
[----:B------:R-:W-:Y:S01]  /*36000*/  @!P6 IMAD.IADD R55, R55, 0x1, -R15 ;  /* 0x000000013737e824 */ /* 0x000fe200078e0a0f */
[CC--:B------:R-:W-:Y:S01]  /*36010*/  IADD3 R19, P6, PT, R5.reuse, R3.reuse, RZ ;  /* 0x0000000305137210 */ /* 0x0c0fe20007fde0ff */
[----:B------:R-:W-:Y:S01]  /*36020*/  IMAD R7, R6, 0x4b, RZ ;  /* 0x0000004b06077824 */ /* 0x000fe200078e02ff */
[----:B------:R-:W3:Y:S02]  /*36030*/  LDC R17, c[0x0][0x3a0] ;  /* 0x0000e800ff117b82 */ /* 0x000ee40000000800 */
[----:B-1----:R-:W-:Y:S01]  /*36040*/  LEA.HI.X.SX32 R21, R5, R4, 0x1, P6 ;  /* 0x0000000405157211 */ /* 0x002fe200030f0eff */
[----:B0-----:R-:W-:Y:S01]  /*36050*/  @!P3 IMAD.MOV.U32 R8, RZ, RZ, R19 ;  /* 0x000000ffff08b224 */ /* 0x001fe200078e0013 */
[----:B------:R-:W-:-:S03]  /*36060*/  IADD3 R20, P6, PT, R7, R3, RZ ;  /* 0x0000000307147210 */ /* 0x000fc60007fde0ff */
[----:B------:R-:W-:Y:S02]  /*36070*/  @!P3 IMAD.MOV.U32 R9, RZ, RZ, R21 ;  /* 0x000000ffff09b224 */ /* 0x000fe400078e0015 */
[----:B------:R-:W-:Y:S01]  /*36080*/  VIADD R5, R10, 0xffffffac ;  /* 0xffffffac0a057836 */ /* 0x000fe20000000000 */
[----:B------:R-:W-:Y:S02]  /*36090*/  PRMT R10, RZ, 0x7610, R10 ;  /* 0x00007610ff0a7816 */ /* 0x000fe4000000000a */
[----:B------:R0:W3:Y:S02]  /*360a0*/  @!P3 LDG.E.U8 R18, desc[UR20][R8.64] ;  /* 0x000000140812b981 */ /* 0x0000e4000c1e1100 */
[----:B------:R-:W-:Y:S01]  /*360b0*/  ISETP.GE.U32.AND P3, PT, R5, 0x7fffff2d, PT ;  /* 0x7fffff2d0500780c */ /* 0x000fe20003f66070 */
[----:B0-----:R-:W-:Y:S01]  /*360c0*/  @!P5 IMAD.MOV.U32 R8, RZ, RZ, R20 ;  /* 0x000000ffff08d224 */ /* 0x001fe200078e0014 */
[----:B--2---:R0:W-:Y:S04]  /*360d0*/  STL [R1+0x4c], R11 ;  /* 0x00004c0b01007387 */ /* 0x0041e80000100800 */
[----:B------:R1:W-:Y:S04]  /*360e0*/  STL [R1+0xce8], R19 ;  /* 0x000ce81301007387 */ /* 0x0003e80000100800 */
[----:B------:R-:W-:Y:S01]  /*360f0*/  STL [R1+0x38], R65 ;  /* 0x0000384101007387 */ /* 0x000fe20000100800 */
[----:B0-----:R-:W0:Y:S03]  /*36100*/  LDC R11, c[0x0][0x3a0] ;  /* 0x0000e800ff0b7b82 */ /* 0x001e260000000800 */
[----:B------:R2:W-:Y:S01]  /*36110*/  STL [R1+0xce4], R21 ;  /* 0x000ce41501007387 */ /* 0x0005e20000100800 */
[----:B------:R-:W-:-:S04]  /*36120*/  IMAD.MOV.U32 R5, RZ, RZ, R60 ;  /* 0x000000ffff057224 */ /* 0x000fc800078e003c */
[----:B-1----:R-:W1:Y:S01]  /*36130*/  LDC R19, c[0x0][0x3a0] ;  /* 0x0000e800ff137b82 */ /* 0x002e620000000800 */
[----:B--2---:R-:W-:Y:S01]  /*36140*/  LEA.HI.X.SX32 R21, R7, R4, 0x1, P6 ;  /* 0x0000000407157211 */ /* 0x004fe200030f0eff */
[----:B------:R-:W-:-:S04]  /*36150*/  IMAD R7, R6, 0x53, RZ ;  /* 0x0000005306077824 */ /* 0x000fc800078e02ff */
[----:B------:R-:W-:-:S05]  /*36160*/  @!P5 IMAD.MOV.U32 R9, RZ, RZ, R21 ;  /* 0x000000ffff09d224 */ /* 0x000fca00078e0015 */
[----:B------:R0:W2:Y:S01]  /*36170*/  @!P5 LDG.E.U8 R10, desc[UR20][R8.64] ;  /* 0x00000014080ad981 */ /* 0x0000a2000c1e1100 */
[----:B------:R-:W-:-:S04]  /*36180*/  IADD3 R64, P5, PT, R7, R3, RZ ;  /* 0x0000000307407210 */ /* 0x000fc80007fbe0ff */
[----:B------:R-:W-:Y:S01]  /*36190*/  LEA.HI.X.SX32 R7, R7, R4, 0x1, P5 ;  /* 0x0000000407077211 */ /* 0x000fe200028f0eff */
[----:B0-----:R-:W-:-:S04]  /*361a0*/  VIADD R8, R11, 0xffffff94 ;  /* 0xffffff940b087836 */ /* 0x001fc80000000000 */
[----:B------:R-:W-:Y:S01]  /*361b0*/  @!P3 IMAD.MOV.U32 R9, RZ, RZ, R7 ;  /* 0x000000ffff09b224 */ /* 0x000fe200078e0007 */
[----:B------:R-:W-:Y:S01]  /*361c0*/  ISETP.GE.U32.AND P5, PT, R8, 0x7fffff15, PT ;  /* 0x7fffff150800780c */ /* 0x000fe20003fa6070 */
[----:B------:R-:W-:-:S05]  /*361d0*/  @!P3 IMAD.MOV.U32 R8, RZ, RZ, R64 ;  /* 0x000000ffff08b224 */ /* 0x000fca00078e0040 */
[----:B------:R-:W2:Y:S04]  /*361e0*/  @!P3 LDG.E.U8 R57, desc[UR20][R8.64] ;  /* 0x000000140839b981 */ /* 0x000ea8000c1e1100 */
[----:B------:R0:W-:Y:S04]  /*361f0*/  STL [R1+0xd28], R20 ;  /* 0x000d281401007387 */ /* 0x0001e80000100800 */
[----:B---3--:R3:W-:Y:S01]  /*36200*/  STL [R1+0x68], R18 ;  /* 0x0000681201007387 */ /* 0x0087e20000100800 */
[----:B----4-:R-:W-:Y:S01]  /*36210*/  ISETP.GE.AND P6, PT, R73, RZ, PT ;  /* 0x000000ff4900720c */ /* 0x010fe20003fc6270 */
[----:B------:R-:W-:Y:S01]  /*36220*/  VIADD R11, R17, 0xffffff9c ;  /* 0xffffff9c110b7836 */ /* 0x000fe20000000000 */
[----:B0-----:R-:W0:Y:S08]  /*36230*/  LDC R20, c[0x0][0x3a8] ;  /* 0x0000ea00ff147b82 */ /* 0x001e300000000800 */
[----:B---3--:R-:W3:Y:S01]  /*36240*/  LDC R18, c[0x0][0x3a8] ;  /* 0x0000ea00ff127b82 */ /* 0x008ee20000000800 */
[----:B------:R4:W-:Y:S02]  /*36250*/  STL [R1+0xd24], R21 ;  /* 0x000d241501007387 */ /* 0x0009e40000100800 */
[----:B------:R-:W-:Y:S01]  /*36260*/  @!P6 IMAD.MOV R5, RZ, RZ, -R5 ;  /* 0x000000ffff05e224 */ /* 0x000fe200078e0a05 */
[----:B------:R-:W-:-:S02]  /*36270*/  ISETP.GE.U32.AND P3, PT, R11, 0x7fffff1d, PT ;  /* 0x7fffff1d0b00780c */ /* 0x000fc40003f66070 */
[----:B------:R-:W-:Y:S02]  /*36280*/  PRMT R17, RZ, 0x7610, R17 ;  /* 0x00007610ff117816 */ /* 0x000fe40000000011 */
[----:B----4-:R-:W4:Y:S01]  /*36290*/  LDC R21, c[0x0][0x3a0] ;  /* 0x0000e800ff157b82 */ /* 0x010f220000000800 */
[----:B--2---:R2:W-:Y:S04]  /*362a0*/  STL [R1+0x64], R10 ;  /* 0x0000640a01007387 */ /* 0x0045e80000100800 */
[----:B------:R-:W-:Y:S04]  /*362b0*/  STL [R1+0xd68], R64 ;  /* 0x000d684001007387 */ /* 0x000fe80000100800 */
[----:B------:R0:W-:Y:S04]  /*362c0*/  STL [R1+0xd64], R7 ;  /* 0x000d640701007387 */ /* 0x0001e80000100800 */
[----:B------:R-:W4:Y:S01]  /*362d0*/  LDL R73, [R1+0x23f0] ;  /* 0x0023f00001497983 */ /* 0x000f220000100800 */
[----:B--2---:R-:W-:-:S02]  /*362e0*/  IMAD R10, R6, 0x5b, RZ ;  /* 0x0000005b060a7824 */ /* 0x004fc400078e02ff */
[----:B0-----:R-:W-:-:S03]  /*362f0*/  IMAD R7, R6, 0x31, RZ ;  /* 0x0000003106077824 */ /* 0x001fc600078e02ff */
[----:B------:R-:W-:-:S04]  /*36300*/  IADD3 R60, P6, PT, R10, R3, RZ ;  /* 0x000000030a3c7210 */ /* 0x000fc80007fde0ff */
[----:B------:R-:W-:Y:S01]  /*36310*/  LEA.HI.X.SX32 R64, R10, R4, 0x1, P6 ;  /* 0x000000040a407211 */ /* 0x000fe200030f0eff */
[----:B------:R-:W-:Y:S04]  /*36320*/  STL [R1+0xda8], R60 ;  /* 0x000da83c01007387 */ /* 0x000fe80000100800 */
[----:B------:R0:W-:Y:S01]  /*36330*/  STL [R1+0x74], R57 ;  /* 0x0000743901007387 */ /* 0x0001e20000100800 */
[----:B---3--:R-:W-:Y:S02]  /*36340*/  IMAD R10, R18, 0x63, RZ ;  /* 0x00000063120a7824 */ /* 0x008fe400078e02ff */
[----:B------:R-:W-:Y:S01]  /*36350*/  @!P4 IMAD.MOV.U32 R8, RZ, RZ, R60 ;  /* 0x000000ffff08c224 */ /* 0x000fe200078e003c */
[----:B0-----:R-:W-:-:S04]  /*36360*/  IADD3 R57, P6, PT, R7, R3, RZ ;  /* 0x0000000307397210 */ /* 0x001fc80007fde0ff */
[----:B------:R-:W-:Y:S02]  /*36370*/  LEA.HI.X.SX32 R60, R7, R4, 0x1, P6 ;  /* 0x00000004073c7211 */ /* 0x000fe400030f0eff */
[----:B------:R-:W-:Y:S01]  /*36380*/  IADD3 R65, P6, PT, R10, R3, RZ ;  /* 0x000000030a417210 */ /* 0x000fe20007fde0ff */
[----:B------:R-:W-:-:S03]  /*36390*/  @!P4 IMAD.MOV.U32 R9, RZ, RZ, R64 ;  /* 0x000000ffff09c224 */ /* 0x000fc600078e0040 */
[----:B------:R-:W-:Y:S02]  /*363a0*/  LEA.HI.X.SX32 R75, R10, R4, 0x1, P6 ;  /* 0x000000040a4b7211 */ /* 0x000fe400030f0eff */
[----:B------:R-:W-:Y:S01]  /*363b0*/  PRMT R18, RZ, 0x7610, R18 ;  /* 0x00007610ff127816 */ /* 0x000fe20000000012 */
[----:B------:R0:W2:Y:S02]  /*363c0*/  @!P4 LDG.E.U8 R17, desc[UR20][R8.64] ;  /* 0x000000140811c981 */ /* 0x0000a4000c1e1100 */
[----:B0-----:R-:W-:Y:S02]  /*363d0*/  @!P3 IMAD.MOV.U32 R8, RZ, RZ, R65 ;  /* 0x000000ffff08b224 */ /* 0x001fe400078e0041 */
[----:B------:R-:W-:-:S05]  /*363e0*/  @!P3 IMAD.MOV.U32 R9, RZ, RZ, R75 ;  /* 0x000000ffff09b224 */ /* 0x000fca00078e004b */
[----:B------:R0:W3:Y:S01]  /*363f0*/  @!P3 LDG.E.U8 R18, desc[UR20][R8.64] ;  /* 0x000000140812b981 */ /* 0x0000e2000c1e1100 */
[----:B------:R-:W-:-:S03]  /*36400*/  IMAD R7, R20, 0x6b, RZ ;  /* 0x0000006b14077824 */ /* 0x000fc600078e02ff */
[----:B------:R0:W-:Y:S04]  /*36410*/  STL [R1+0xda4], R64 ;  /* 0x000da44001007387 */ /* 0x0001e80000100800 */
[----:B------:R4:W-:Y:S04]  /*36420*/  STL [R1+0xc58], R57 ;  /* 0x000c583901007387 */ /* 0x0009e80000100800 */
[----:B------:R4:W-:Y:S01]  /*36430*/  STL [R1+0xc54], R60 ;  /* 0x000c543c01007387 */ /* 0x0009e20000100800 */
[----:B-1----:R-:W-:-:S03]  /*36440*/  VIADD R11, R19, 0xffffffce ;  /* 0xffffffce130b7836 */ /* 0x002fc60000000000 */
[----:B------:R-:W-:Y:S01]  /*36450*/  STL [R1+0xde8], R65 ;  /* 0x000de84101007387 */ /* 0x000fe20000100800 */
[----:B0-----:R-:W-:Y:S02]  /*36460*/  IADD3 R64, P6, PT, R7, R3, RZ ;  /* 0x0000000307407210 */ /* 0x001fe40007fde0ff */
[----:B------:R-:W-:Y:S02]  /*36470*/  ISETP.GE.U32.AND P4, PT, R11, 0x7fffff4f, PT ;  /* 0x7fffff4f0b00780c */ /* 0x000fe40003f86070 */
[----:B------:R-:W0:Y:S01]  /*36480*/  LDC R11, c[0x0][0x3a0] ;  /* 0x0000e800ff0b7b82 */ /* 0x000e220000000800 */
[----:B------:R-:W-:Y:S02]  /*36490*/  LEA.HI.X.SX32 R7, R7, R4, 0x1, P6 ;  /* 0x0000000407077211 */ /* 0x000fe400030f0eff */
[----:B------:R-:W-:Y:S01]  /*364a0*/  PRMT R19, RZ, 0x7610, R19 ;  /* 0x00007610ff137816 */ /* 0x000fe20000000013 */
[----:B------:R-:W-:Y:S01]  /*364b0*/  @!P5 IMAD.MOV.U32 R8, RZ, RZ, R64 ;  /* 0x000000ffff08d224 */ /* 0x000fe200078e0040 */
[----:B------:R-:W-:Y:S01]  /*364c0*/  SEL R5, R14, R5, !P1 ;  /* 0x000000050e057207 */ /* 0x000fe20004800000 */
[----:B------:R-:W-:Y:S01]  /*364d0*/  @!P5 IMAD.MOV.U32 R9, RZ, RZ, R7 ;  /* 0x000000ffff09d224 */ /* 0x000fe200078e0007 */
[----:B------:R-:W-:-:S04]  /*364e0*/  PRMT R86, RZ, 0x7610, R86 ;  /* 0x00007610ff567816 */ /* 0x000fc80000000056 */
[----:B------:R1:W3:Y:S01]  /*364f0*/  @!P5 LDG.E.U8 R19, desc[UR20][R8.64] ;  /* 0x000000140813d981 */ /* 0x0002e2000c1e1100 */
[----:B----4-:R-:W-:Y:S02]  /*36500*/  VIADD R10, R21, 0xffffff8c ;  /* 0xffffff8c150a7836 */ /* 0x010fe40000000000 */
[----:B-1----:R-:W-:Y:S02]  /*36510*/  @!P4 IMAD.MOV.U32 R8, RZ, RZ, R57 ;  /* 0x000000ffff08c224 */ /* 0x002fe400078e0039 */
[----:B------:R-:W-:-:S05]  /*36520*/  @!P4 IMAD.MOV.U32 R9, RZ, RZ, R60 ;  /* 0x000000ffff09c224 */ /* 0x000fca00078e003c */
[----:B------:R1:W4:Y:S01]  /*36530*/  @!P4 LDG.E.U8 R86, desc[UR20][R8.64] ;  /* 0x000000140856c981 */ /* 0x000322000c1e1100 */
[----:B------:R-:W-:Y:S01]  /*36540*/  ISETP.GE.U32.AND P3, PT, R10, 0x7fffff0d, PT ;  /* 0x7fffff0d0a00780c */ /* 0x000fe20003f66070 */
[----:B0-----:R-:W-:Y:S02]  /*36550*/  VIADD R10, R11, 0xffffffc6 ;  /* 0xffffffc60b0a7836 */ /* 0x001fe40000000000 */
[C---:B-1----:R-:W-:Y:S02]  /*36560*/  IMAD.SHL.U32 R9, R6.reuse, 0x2, RZ ;  /* 0x0000000206097824 */ /* 0x042fe400078e00ff */
[----:B------:R-:W-:-:S05]  /*36570*/  IMAD R8, R6, 0x39, RZ ;  /* 0x0000003906087824 */ /* 0x000fca00078e02ff */
[C---:B------:R-:W-:Y:S02]  /*36580*/  IADD3 R57, P5, PT, R8.reuse, R3, RZ ;  /* 0x0000000308397210 */ /* 0x040fe40007fbe0ff */
[----:B------:R-:W-:Y:S02]  /*36590*/  PRMT R72, RZ, 0x7610, R72 ;  /* 0x00007610ff487816 */ /* 0x000fe40000000048 */
[----:B------:R-:W-:Y:S02]  /*365a0*/  LEA.HI.X.SX32 R60, R8, R4, 0x1, P5 ;  /* 0x00000004083c7211 */ /* 0x000fe400028f0eff */
[----:B------:R-:W-:Y:S02]  /*365b0*/  ISETP.GE.U32.AND P5, PT, R10, 0x7fffff47, PT ;  /* 0x7fffff470a00780c */ /* 0x000fe40003fa6070 */
[----:B------:R-:W-:Y:S02]  /*365c0*/  PRMT R61, RZ, 0x7610, R61 ;  /* 0x00007610ff3d7816 */ /* 0x000fe4000000003d */
[----:B------:R-:W-:-:S02]  /*365d0*/  PRMT R85, RZ, 0x7610, R85 ;  /* 0x00007610ff557816 */ /* 0x000fc40000000055 */
[----:B------:R-:W-:Y:S02]  /*365e0*/  PRMT R93, RZ, 0x7610, R93 ;  /* 0x00007610ff5d7816 */ /* 0x000fe4000000005d */
[----:B------:R-:W-:Y:S01]  /*365f0*/  ISETP.GE.AND P6, PT, R73, RZ, PT ;  /* 0x000000ff4900720c */ /* 0x000fe20003fc6270 */
[----:B--2---:R0:W-:Y:S04]  /*36600*/  STL [R1+0x6c], R17 ;  /* 0x00006c1101007387 */ /* 0x0041e80000100800 */
[----:B------:R-:W-:Y:S04]  /*36610*/  STL [R1+0xde4], R75 ;  /* 0x000de44b01007387 */ /* 0x000fe80000100800 */
[----:B------:R-:W-:Y:S01]  /*36620*/  STL [R1+0xe28], R64 ;  /* 0x000e284001007387 */ /* 0x000fe20000100800 */
[----:B0-----:R-:W0:Y:S03]  /*36630*/  LDC R17, c[0x0][0x3a0] ;  /* 0x0000e800ff117b82 */ /* 0x001e260000000800 */
[----:B---3--:R1:W-:Y:S05]  /*36640*/  STL [R1+0x84], R18 ;  /* 0x0000841201007387 */ /* 0x0083ea0000100800 */
[----:B-1----:R-:W1:Y:S01]  /*36650*/  LDC R18, c[0x0][0x3a8] ;  /* 0x0000ea00ff127b82 */ /* 0x002e620000000800 */
[----:B------:R2:W-:Y:S02]  /*36660*/  STL [R1+0xe24], R7 ;  /* 0x000e240701007387 */ /* 0x0005e40000100800 */
[----:B--2---:R-:W-:-:S05]  /*36670*/  IMAD R7, R5, UR6, RZ ;  /* 0x0000000605077c24 */ /* 0x004fca000f8e02ff */
[----:B------:R-:W-:-:S04]  /*36680*/  IADD3 R73, P4, PT, R7, R13, RZ ;  /* 0x0000000d07497210 */ /* 0x000fc80007f9e0ff */
[----:B------:R-:W-:Y:S02]  /*36690*/  LEA.HI.X.SX32 R75, R7, R12, 0x1, P4 ;  /* 0x0000000c074b7211 */ /* 0x000fe400020f0eff */
[CC--:B------:R-:W-:Y:S01]  /*366a0*/  IADD3 R20, P4, PT, R9.reuse, R3.reuse, RZ ;  /* 0x0000000309147210 */ /* 0x0c0fe20007f9e0ff */
[----:B-1----:R-:W-:Y:S02]  /*366b0*/  IMAD R7, R18, 0x73, RZ ;  /* 0x0000007312077824 */ /* 0x002fe400078e02ff */
[----:B------:R-:W-:Y:S01]  /*366c0*/  IMAD.MOV.U32 R5, RZ, RZ, R55 ;  /* 0x000000ffff057224 */ /* 0x000fe200078e0037 */
[----:B------:R-:W-:Y:S01]  /*366d0*/  LEA.HI.X.SX32 R55, R9, R4, 0x1, P4 ;  /* 0x0000000409377211 */ /* 0x000fe200020f0eff */
[----:B0-----:R-:W-:Y:S02]  /*366e0*/  VIADD R11, R17, 0xfffffffd ;  /* 0xfffffffd110b7836 */ /* 0x001fe40000000000 */
[----:B------:R-:W-:Y:S01]  /*366f0*/  @P0 IMAD.MOV.U32 R8, RZ, RZ, R73 ;  /* 0x000000ffff080224 */ /* 0x000fe200078e0049 */
[----:B------:R-:W-:Y:S01]  /*36700*/  IADD3 R64, P4, PT, R7, R3, RZ ;  /* 0x0000000307407210 */ /* 0x000fe20007f9e0ff */
[----:B------:R-:W-:-:S02]  /*36710*/  @P0 IMAD.MOV.U32 R9, RZ, RZ, R75 ;  /* 0x000000ffff090224 */ /* 0x000fc400078e004b */
[----:B------:R-:W-:Y:S01]  /*36720*/  @!P6 IMAD.MOV R5, RZ, RZ, -R5 ;  /* 0x000000ffff05e224 */ /* 0x000fe200078e0a05 */
[----:B------:R0:W-:Y:S01]  /*36730*/  STL [R1+0x80], R19 ;  /* 0x0000801301007387 */ /* 0x0001e20000100800 */
[----:B------:R-:W-:Y:S02]  /*36740*/  LEA.HI.X.SX32 R65, R7, R4, 0x1, P4 ;  /* 0x0000000407417211 */ /* 0x000fe400020f0eff */
[----:B------:R-:W-:Y:S01]  /*36750*/  ISETP.GE.U32.AND P6, PT, R11, 0x7fffff7e, PT ;  /* 0x7fffff7e0b00780c */ /* 0x000fe20003fc6070 */
[----:B------:R1:W2:Y:S01]  /*36760*/  @P0 LDG.E.U8 R72, desc[UR20][R8.64] ;  /* 0x0000001408480981 */ /* 0x0002a2000c1e1100 */
[----:B------:R-:W3:Y:S08]  /*36770*/  LDC R18, c[0x0][0x3a8] ;  /* 0x0000ea00ff127b82 */ /* 0x000ef00000000800 */
[----:B0-----:R-:W0:Y:S08]  /*36780*/  LDC R19, c[0x0][0x3a0] ;  /* 0x0000e800ff137b82 */ /* 0x001e300000000800 */
[----:B------:R-:W0:Y:S08]  /*36790*/  LDC R11, c[0x0][0x3a0] ;  /* 0x0000e800ff0b7b82 */ /* 0x000e300000000800 */
[----:B------:R-:W0:Y:S01]  /*367a0*/  LDC R17, c[0x0][0x3a0] ;  /* 0x0000e800ff117b82 */ /* 0x000e220000000800 */
[----:B-1----:R-:W-:-:S02]  /*367b0*/  @!P3 IMAD.MOV.U32 R8, RZ, RZ, R64 ;  /* 0x000000ffff08b224 */ /* 0x002fc400078e0040 */
[----:B------:R-:W-:-:S05]  /*367c0*/  @!P3 IMAD.MOV.U32 R9, RZ, RZ, R65 ;  /* 0x000000ffff09b224 */ /* 0x000fca00078e0041 */
[----:B------:R1:W2:Y:S02]  /*367d0*/  @!P3 LDG.E.U8 R61, desc[UR20][R8.64] ;  /* 0x00000014083db981 */ /* 0x0002a4000c1e1100 */
[----:B-1----:R-:W-:Y:S02]  /*367e0*/  @!P5 IMAD.MOV.U32 R8, RZ, RZ, R57 ;  /* 0x000000ffff08d224 */ /* 0x002fe400078e0039 */
[----:B------:R-:W-:-:S05]  /*367f0*/  @!P5 IMAD.MOV.U32 R9, RZ, RZ, R60 ;  /* 0x000000ffff09d224 */ /* 0x000fca00078e003c */
[----:B------:R1:W2:Y:S02]  /*36800*/  @!P5 LDG.E.U8 R85, desc[UR20][R8.64] ;  /* 0x000000140855d981 */ /* 0x0002a4000c1e1100 */
[----:B-1----:R-:W-:Y:S02]  /*36810*/  @!P6 IMAD.MOV.U32 R8, RZ, RZ, R20 ;  /* 0x000000ffff08e224 */ /* 0x002fe400078e0014 */
[----:B------:R-:W-:-:S05]  /*36820*/  @!P6 IMAD.MOV.U32 R9, RZ, RZ, R55 ;  /* 0x000000ffff09e224 */ /* 0x000fca00078e0037 */
[----:B------:R1:W2:Y:S04]  /*36830*/  @!P6 LDG.E.U8 R93, desc[UR20][R8.64] ;  /* 0x00000014085de981 */ /* 0x0002a8000c1e1100 */
[----:B------:R-:W-:Y:S01]  /*36840*/  STL [R1+0x8d0], R73 ;  /* 0x0008d04901007387 */ /* 0x000fe20000100800 */
[----:B------:R-:W-:-:S03]  /*36850*/  SEL R5, R14, R5, !P1 ;  /* 0x000000050e057207 */ /* 0x000fc60004800000 */
[----:B------:R-:W-:Y:S04]  /*36860*/  STL [R1+0xc98], R57 ;  /* 0x000c983901007387 */ /* 0x000fe80000100800 */
[----:B------:R-:W-:Y:S04]  /*36870*/  STL [R1+0x8cc], R75 ;  /* 0x0008cc4b01007387 */ /* 0x000fe80000100800 */
[----:B------:R-:W-:Y:S04]  /*36880*/  STL [R1+0xae0], R20 ;  /* 0x000ae01401007387 */ /* 0x000fe80000100800 */
[----:B------:R0:W-:Y:S04]  /*36890*/  STL [R1+0xc94], R60 ;  /* 0x000c943c01007387 */ /* 0x0001e80000100800 */
[----:B------:R-:W-:Y:S01]  /*368a0*/  STL [R1+0xadc], R55 ;  /* 0x000adc3701007387 */ /* 0x000fe20000100800 */
[----:B------:R-:W-:-:S03]  /*368b0*/  IMAD R5, R5, UR6, RZ ;  /* 0x0000000605057c24 */ /* 0x000fc6000f8e02ff */
[----:B------:R-:W-:Y:S04]  /*368c0*/  STL [R1+0xe68], R64 ;  /* 0x000e684001007387 */ /* 0x000fe80000100800 */
[----:B------:R-:W-:Y:S01]  /*368d0*/  STL [R1+0xe64], R65 ;  /* 0x000e644101007387 */ /* 0x000fe20000100800 */
[----:B0-----:R-:W-:Y:S02]  /*368e0*/  VIADD R10, R19, 0xffffff84 ;  /* 0xffffff84130a7836 */ /* 0x001fe40000000000 */
[C---:B------:R-:W-:Y:S01]  /*368f0*/  IMAD R7, R6.reuse, 0xa, RZ ;  /* 0x0000000a06077824 */ /* 0x040fe200078e02ff */
[----:B------:R-:W0:Y:S01]  /*36900*/  LDC R19, c[0x0][0x3a0] ;  /* 0x0000e800ff137b82 */ /* 0x000e220000000800 */
[----:B-1----:R-:W-:Y:S02]  /*36910*/  IMAD R8, R6, 0x12, RZ ;  /* 0x0000001206087824 */ /* 0x002fe400078e02ff */
[----:B------:R-:W-:Y:S01]  /*36920*/  VIADD R9, R11, 0xfffffff5 ;  /* 0xfffffff50b097836 */ /* 0x000fe20000000000 */
[----:B------:R-:W-:-:S02]  /*36930*/  ISETP.GE.U32.AND P4, PT, R10, 0x7fffff05, PT ;  /* 0x7fffff050a00780c */ /* 0x000fc40003f86070 */
[----:B------:R-:W-:Y:S02]  /*36940*/  IADD3 R60, P5, PT, R7, R3, RZ ;  /* 0x00000003073c7210 */ /* 0x000fe40007fbe0ff */
[----:B------:R-:W-:Y:S01]  /*36950*/  PRMT R71, RZ, 0x7610, R71 ;  /* 0x00007610ff477816 */ /* 0x000fe20000000047 */
[----:B------:R-:W-:Y:S01]  /*36960*/  VIADD R10, R17, 0xffffffed ;  /* 0xffffffed110a7836 */ /* 0x000fe20000000000 */
[----:B------:R-:W-:Y:S01]  /*36970*/  PRMT R62, RZ, 0x7610, R62 ;  /* 0x00007610ff3e7816 */ /* 0x000fe2000000003e */
[----:B------:R-:W1:Y:S08]  /*36980*/  LDC R20, c[0x0][0x3a0] ;  /* 0x0000e800ff147b82 */ /* 0x000e700000000800 */
[----:B------:R-:W0:Y:S08]  /*36990*/  LDC R11, c[0x0][0x3a0] ;  /* 0x0000e800ff0b7b82 */ /* 0x000e300000000800 */
[----:B------:R-:W0:Y:S01]  /*369a0*/  LDC R17, c[0x0][0x3a0] ;  /* 0x0000e800ff117b82 */ /* 0x000e220000000800 */
[----:B------:R-:W-:Y:S01]  /*369b0*/  ISETP.GE.U32.AND P6, PT, R10, 0x7fffff6e, PT ;  /* 0x7fffff6e0a00780c */ /* 0x000fe20003fc6070 */
[----:B--2---:R-:W-:Y:S04]  /*369c0*/  STL [R1+0x260c], R93 ;  /* 0x00260c5d01007387 */ /* 0x004fe80000100800 */
[----:B------:R2:W-:Y:S02]  /*369d0*/  STL [R1+0x1c4], R72 ;  /* 0x0001c44801007387 */ /* 0x0005e40000100800 */
[----:B--2---:R-:W-:-:S04]  /*369e0*/  IADD3 R72, P3, PT, R5, R13, RZ ;  /* 0x0000000d05487210 */ /* 0x004fc80007f7e0ff */
[----:B------:R-:W-:Y:S02]  /*369f0*/  LEA.HI.X.SX32 R73, R5, R12, 0x1, P3 ;  /* 0x0000000c05497211 */ /* 0x000fe400018f0eff */
[----:B------:R-:W-:Y:S01]  /*36a00*/  IADD3 R55, P3, PT, R8, R3, RZ ;  /* 0x0000000308377210 */ /* 0x000fe20007f7e0ff */
[----:B---3--:R-:W-:Y:S01]  /*36a10*/  IMAD R5, R18, 0x7b, RZ ;  /* 0x0000007b12057824 */ /* 0x008fe200078e02ff */
[----:B------:R-:W-:Y:S04]  /*36a20*/  STL [R1+0x8d8], R72 ;  /* 0x0008d84801007387 */ /* 0x000fe80000100800 */
[----:B------:R-:W-:Y:S01]  /*36a30*/  STL [R1+0xb20], R60 ;  /* 0x000b203c01007387 */ /* 0x000fe20000100800 */
[----:B------:R-:W-:-:S03]  /*36a40*/  LEA.HI.X.SX32 R57, R8, R4, 0x1, P3 ;  /* 0x0000000408397211 */ /* 0x000fc600018f0eff */
[----:B------:R2:W-:Y:S01]  /*36a50*/  STL [R1+0x94], R61 ;  /* 0x0000943d01007387 */ /* 0x0005e20000100800 */
[C---:B------:R-:W-:Y:S01]  /*36a60*/  IADD3 R64, P3, PT, R5.reuse, R3, RZ ;  /* 0x0000000305407210 */ /* 0x040fe20007f7e0ff */
[----:B------:R-:W-:Y:S02]  /*36a70*/  @P0 IMAD.MOV.U32 R8, RZ, RZ, R72 ;  /* 0x000000ffff080224 */ /* 0x000fe400078e0048 */
[----:B-1----:R-:W-:Y:S01]  /*36a80*/  VIADD R10, R20, 0xffffffe5 ;  /* 0xffffffe5140a7836 */ /* 0x002fe20000000000 */
[----:B------:R-:W-:Y:S02]  /*36a90*/  PRMT R59, RZ, 0x7610, R59 ;  /* 0x00007610ff3b7816 */ /* 0x000fe4000000003b */
[-C--:B------:R-:W-:Y:S01]  /*36aa0*/  LEA.HI.X.SX32 R65, R5, R4.reuse, 0x1, P3 ;  /* 0x0000000405417211 */ /* 0x080fe200018f0eff */
[----:B------:R-:W1:Y:S01]  /*36ab0*/  LDC R18, c[0x0][0x3a0] ;  /* 0x0000e800ff127b82 */ /* 0x000e620000000800 */
[----:B--2---:R-:W-:Y:S02]  /*36ac0*/  LEA.HI.X.SX32 R61, R7, R4, 0x1, P5 ;  /* 0x00000004073d7211 */ /* 0x004fe400028f0eff */
[----:B------:R-:W-:Y:S01]  /*36ad0*/  ISETP.GE.U32.AND P5, PT, R9, 0x7fffff76, PT ;  /* 0x7fffff760900780c */ /* 0x000fe20003fa6070 */
[----:B------:R-:W-:-:S05]  /*36ae0*/  @P0 IMAD.MOV.U32 R9, RZ, RZ, R73 ;  /* 0x000000ffff090224 */ /* 0x000fca00078e0049 */
[----:B------:R2:W3:Y:S01]  /*36af0*/  @P0 LDG.E.U8 R71, desc[UR20][R8.64] ;  /* 0x0000001408470981 */ /* 0x0004e2000c1e1100 */
[----:B0-----:R-:W-:Y:S01]  /*36b00*/  VIADD R7, R19, 0xffffffbb ;  /* 0xffffffbb13077836 */ /* 0x001fe20000000000 */
[----:B------:R-:W-:Y:S02]  /*36b10*/  PRMT R5, RZ, 0x7610, R5 ;  /* 0x00007610ff057816 */ /* 0x000fe40000000005 */
[----:B------:R-:W-:Y:S01]  /*36b20*/  STL [R1+0x8d4], R73 ;  /* 0x0008d44901007387 */ /* 0x000fe20000100800 */
[----:B------:R-:W0:Y:S01]  /*36b30*/  LDC R19, c[0x0][0x3a0] ;  /* 0x0000e800ff137b82 */ /* 0x000e220000000800 */
[----:B--2---:R-:W-:Y:S02]  /*36b40*/  @!P4 IMAD.MOV.U32 R8, RZ, RZ, R64 ;  /* 0x000000ffff08c224 */ /* 0x004fe400078e0040 */
[----:B------:R-:W-:-:S05]  /*36b50*/  @!P4 IMAD.MOV.U32 R9, RZ, RZ, R65 ;  /* 0x000000ffff09c224 */ /* 0x000fca00078e0041 */
[----:B------:R2:W3:Y:S01]  /*36b60*/  @!P4 LDG.E.U8 R62, desc[UR20][R8.64] ;  /* 0x00000014083ec981 */ /* 0x0004e2000c1e1100 */
[----:B------:R-:W-:Y:S02]  /*36b70*/  ISETP.GE.U32.AND P3, PT, R7, 0x7fffff3c, PT ;  /* 0x7fffff3c0700780c */ /* 0x000fe40003f66070 */
[----:B------:R-:W-:Y:S01]  /*36b80*/  PRMT R7, RZ, 0x7610, R7 ;  /* 0x00007610ff077816 */ /* 0x000fe20000000007 */
[----:B--2---:R-:W-:Y:S02]  /*36b90*/  @!P5 IMAD.MOV.U32 R8, RZ, RZ, R60 ;  /* 0x000000ffff08d224 */ /* 0x004fe400078e003c */
[----:B------:R-:W-:-:S05]  /*36ba0*/  @!P5 IMAD.MOV.U32 R9, RZ, RZ, R61 ;  /* 0x000000ffff09d224 */ /* 0x000fca00078e003d */
[----:B------:R2:W3:Y:S02]  /*36bb0*/  @!P5 LDG.E.U8 R5, desc[UR20][R8.64] ;  /* 0x000000140805d981 */ /* 0x0004e4000c1e1100 */
[----:B--2---:R-:W-:Y:S02]  /*36bc0*/  @!P6 IMAD.MOV.U32 R8, RZ, RZ, R55 ;  /* 0x000000ffff08e224 */ /* 0x004fe400078e0037 */
[----:B------:R-:W-:-:S05]  /*36bd0*/  @!P6 IMAD.MOV.U32 R9, RZ, RZ, R57 ;  /* 0x000000ffff09e224 */ /* 0x000fca00078e0039 */
[----:B------:R2:W4:Y:S04]  /*36be0*/  @!P6 LDG.E.U8 R7, desc[UR20][R8.64] ;  /* 0x000000140807e981 */ /* 0x000528000c1e1100 */
[----:B------:R-:W-:Y:S04]  /*36bf0*/  STL [R1+0xb60], R55 ;  /* 0x000b603701007387 */ /* 0x000fe80000100800 */
[----:B------:R0:W-:Y:S04]  /*36c00*/  STL [R1+0xb1c], R61 ;  /* 0x000b1c3d01007387 */ /* 0x0001e80000100800 */
[----:B------:R-:W-:Y:S04]  /*36c10*/  STL [R1+0xb5c], R57 ;  /* 0x000b5c3901007387 */ /* 0x000fe80000100800 */
[----:B------:R-:W-:Y:S04]  /*36c20*/  STL [R1+0xea8], R64 ;  /* 0x000ea84001007387 */ /* 0x000fe80000100800 */
[----:B------:R-:W-:Y:S01]  /*36c30*/  STL [R1+0xea4], R65 ;  /* 0x000ea44101007387 */ /* 0x000fe20000100800 */
[----:B------:R-:W-:-:S02]  /*36c40*/  ISETP.GE.U32.AND P5, PT, R10, 0x7fffff66, PT ;  /* 0x7fffff660a00780c */ /* 0x000fc40003fa6070 */
[----:B------:R-:W-:Y:S02]  /*36c50*/  PRMT R52, RZ, 0x7610, R52 ;  /* 0x00007610ff347816 */ /* 0x000fe40000000034 */
[----:B------:R-:W-:Y:S01]  /*36c60*/  PRMT R54, RZ, 0x7610, R54 ;  /* 0x00007610ff367816 */ /* 0x000fe20000000036 */
[----:B------:R-:W0:Y:S01]  /*36c70*/  LDC R10, c[0x0][0x3a0] ;  /* 0x0000e800ff0a7b82 */ /* 0x000e220000000800 */
[----:B--2---:R-:W-:Y:S02]  /*36c80*/  VIADD R9, R11, 0xffffffa3 ;  /* 0xffffffa30b097836 */ /* 0x004fe40000000000 */
[----:B------:R-:W-:Y:S01]  /*36c90*/  VIADD R8, R17, 0xffffffb3 ;  /* 0xffffffb311087836 */ /* 0x000fe20000000000 */
[----:B------:R-:W-:-:S04]  /*36ca0*/  PRMT R11, RZ, 0x7610, R11 ;  /* 0x00007610ff0b7816 */ /* 0x000fc8000000000b */
[----:B------:R-:W2:Y:S01]  /*36cb0*/  LDC R17, c[0x0][0x3a0] ;  /* 0x0000e800ff117b82 */ /* 0x000ea20000000800 */
[----:B---3--:R3:W-:Y:S04]  /*36cc0*/  STL [R1+0xc], R5 ;  /* 0x00000c0501007387 */ /* 0x0087e80000100800 */
[----:B0-----:R-:W2:Y:S01]  /*36cd0*/  LDL.LU R61, [R1+0x10] ;  /* 0x00001000013d7983 */ /* 0x001ea20000300800 */
[----:B---3--:R-:W-:-:S05]  /*36ce0*/  IMAD R5, R6, 0x44, RZ ;  /* 0x0000004406057824 */ /* 0x008fca00078e02ff */
[----:B------:R-:W-:Y:S01]  /*36cf0*/  IADD3 R60, P6, PT, R5, R3, RZ ;  /* 0x00000003053c7210 */ /* 0x000fe20007fde0ff */
[----:B----4-:R0:W-:Y:S04]  /*36d00*/  STL [R1+0x8], R7 ;  /* 0x0000080701007387 */ /* 0x0101e80000100800 */
[----:B------:R-:W-:Y:S04]  /*36d10*/  STL [R1+0xcf0], R60 ;  /* 0x000cf03c01007387 */ /* 0x000fe80000100800 */
[----:B------:R3:W-:Y:S01]  /*36d20*/  STL [R1+0x88], R62 ;  /* 0x0000883e01007387 */ /* 0x0007e20000100800 */
[----:B0-----:R-:W-:-:S05]  /*36d30*/  IMAD R7, R6, 0x1a, RZ ;  /* 0x0000001a06077824 */ /* 0x001fca00078e02ff */
[----:B------:R-:W-:Y:S02]  /*36d40*/  IADD3 R55, P4, PT, R7, R3, RZ ;  /* 0x0000000307377210 */ /* 0x000fe40007f9e0ff */
[-C--:B---3--:R-:W-:Y:S02]  /*36d50*/  LEA.HI.X.SX32 R62, R5, R4.reuse, 0x1, P6 ;  /* 0x00000004053e7211 */ /* 0x088fe400030f0eff */
[----:B------:R-:W-:Y:S02]  /*36d60*/  ISETP.GE.U32.AND P6, PT, R8, 0x7fffff34, PT ;  /* 0x7fffff340800780c */ /* 0x000fe40003fc6070 */
[----:B------:R-:W-:Y:S02]  /*36d70*/  LEA.HI.X.SX32 R57, R7, R4, 0x1, P4 ;  /* 0x0000000407397211 */ /* 0x000fe400020f0eff */
[----:B------:R-:W-:Y:S01]  /*36d80*/  ISETP.GE.U32.AND P4, PT, R9, 0x7fffff24, PT ;  /* 0x7fffff240900780c */ /* 0x000fe20003f86070 */
[----:B------:R-:W-:Y:S02]  /*36d90*/  @!P3 IMAD.MOV.U32 R8, RZ, RZ, R60 ;  /* 0x000000ffff08b224 */ /* 0x000fe400078e003c */
[----:B------:R-:W-:-:S05]  /*36da0*/  @!P3 IMAD.MOV.U32 R9, RZ, RZ, R62 ;  /* 0x000000ffff09b224 */ /* 0x000fca00078e003e */
[----:B------:R0:W3:Y:S02]  /*36db0*/  @!P3 LDG.E.U8 R59, desc[UR20][R8.64] ;  /* 0x00000014083bb981 */ /* 0x0000e4000c1e1100 */
[----:B0-----:R-:W-:Y:S02]  /*36dc0*/  @!P5 IMAD.MOV.U32 R8, RZ, RZ, R55 ;  /* 0x000000ffff08d224 */ /* 0x001fe400078e0037 */
[----:B------:R-:W-:-:S05]  /*36dd0*/  @!P5 IMAD.MOV.U32 R9, RZ, RZ, R57 ;  /* 0x000000ffff09d224 */ /* 0x000fca00078e0039 */
[----:B------:R0:W4:Y:S01]  /*36de0*/  @!P5 LDG.E.U8 R11, desc[UR20][R8.64] ;  /* 0x00000014080bd981 */ /* 0x000122000c1e1100 */
[----:B------:R-:W-:-:S03]  /*36df0*/  IMAD R5, R6, 0x4c, RZ ;  /* 0x0000004c06057824 */ /* 0x000fc600078e02ff */
[----:B------:R-:W-:Y:S04]  /*36e00*/  STL [R1+0xba0], R55 ;  /* 0x000ba03701007387 */ /* 0x000fe80000100800 */
[----:B------:R-:W-:Y:S04]  /*36e10*/  STL [R1+0xcec], R62 ;  /* 0x000cec3e01007387 */ /* 0x000fe80000100800 */
[----:B------:R-:W-:Y:S04]  /*36e20*/  STL [R1+0x1c0], R71 ;  /* 0x0001c04701007387 */ /* 0x000fe80000100800 */
[----:B------:R0:W-:Y:S01]  /*36e30*/  STL [R1+0xb9c], R57 ;  /* 0x000b9c3901007387 */ /* 0x0001e20000100800 */
[----:B-1----:R-:W-:Y:S01]  /*36e40*/  VIADD R7, R18, 0xffffffab ;  /* 0xffffffab12077836 */ /* 0x002fe20000000000 */
[----:B------:R-:W-:Y:S01]  /*36e50*/  PRMT R20, RZ, 0x7610, R20 ;  /* 0x00007610ff147816 */ /* 0x000fe20000000014 */
[----:B------:R-:W1:Y:S01]  /*36e60*/  LDC R18, c[0x0][0x3a8] ;  /* 0x0000ea00ff127b82 */ /* 0x000e620000000800 */
[----:B0-----:R-:W-:-:S02]  /*36e70*/  IADD3 R57, P3, PT, R5, R3, RZ ;  /* 0x0000000305397210 */ /* 0x001fc40007f7e0ff */
[----:B------:R-:W-:Y:S01]  /*36e80*/  ISETP.GE.U32.AND P5, PT, R7, 0x7fffff2c, PT ;  /* 0x7fffff2c0700780c */ /* 0x000fe20003fa6070 */
[----:B------:R-:W-:Y:S02]  /*36e90*/  IMAD R7, R6, 0x54, RZ ;  /* 0x0000005406077824 */ /* 0x000fe400078e02ff */
[----:B------:R-:W-:Y:S01]  /*36ea0*/  @!P6 IMAD.MOV.U32 R8, RZ, RZ, R57 ;  /* 0x000000ffff08e224 */ /* 0x000fe200078e0039 */
[----:B----4-:R0:W-:Y:S04]  /*36eb0*/  STL [R1+0x14], R11 ;  /* 0x0000140b01007387 */ /* 0x0101e80000100800 */
[----:B------:R-:W-:Y:S04]  /*36ec0*/  STL [R1+0xd30], R57 ;  /* 0x000d303901007387 */ /* 0x000fe80000100800 */
[----:B---3--:R3:W-:Y:S01]  /*36ed0*/  STL [R1+0xa8], R59 ;  /* 0x0000a83b01007387 */ /* 0x0087e20000100800 */
[----:B0-----:R-:W0:Y:S01]  /*36ee0*/  LDC R11, c[0x0][0x3a8] ;  /* 0x0000ea00ff0b7b82 */ /* 0x001e220000000800 */
[----:B---3--:R-:W-:-:S02]  /*36ef0*/  LEA.HI.X.SX32 R59, R5, R4, 0x1, P3 ;  /* 0x00000004053b7211 */ /* 0x008fc400018f0eff */
[----:B------:R-:W-:-:S03]  /*36f00*/  IADD3 R55, P3, PT, R7, R3, RZ ;  /* 0x0000000307377210 */ /* 0x000fc60007f7e0ff */
[----:B------:R-:W-:Y:S01]  /*36f10*/  @!P6 IMAD.MOV.U32 R9, RZ, RZ, R59 ;  /* 0x000000ffff09e224 */ /* 0x000fe200078e003b */
[----:B------:R-:W-:-:S04]  /*36f20*/  LEA.HI.X.SX32 R7, R7, R4, 0x1, P3 ;  /* 0x0000000407077211 */ /* 0x000fc800018f0eff */
[----:B------:R3:W4:Y:S02]  /*36f30*/  @!P6 LDG.E.U8 R52, desc[UR20][R8.64] ;  /* 0x000000140834e981 */ /* 0x000724000c1e1100 */
[----:B---3--:R-:W-:Y:S02]  /*36f40*/  VIADD R8, R19, 0xffffff93 ;  /* 0xffffff9313087836 */ /* 0x008fe40000000000 */
[----:B------:R-:W-:Y:S02]  /*36f50*/  @!P5 IMAD.MOV.U32 R9, RZ, RZ, R7 ;  /* 0x000000ffff09d224 */ /* 0x000fe400078e0007 */
[----:B------:R-:W-:Y:S01]  /*36f60*/  IMAD R5, R6, 0x5c, RZ ;  /* 0x0000005c06057824 */ /* 0x000fe200078e02ff */
[----:B------:R-:W-:Y:S01]  /*36f70*/  STL [R1+0xd2c], R59 ;  /* 0x000d2c3b01007387 */ /* 0x000fe20000100800 */
[----:B------:R-:W-:Y:S02]  /*36f80*/  PRMT R21, RZ, 0x7610, R21 ;  /* 0x00007610ff157816 */ /* 0x000fe40000000015 */
[----:B------:R-:W-:Y:S01]  /*36f90*/  ISETP.GE.U32.AND P3, PT, R8, 0x7fffff14, PT ;  /* 0x7fffff140800780c */ /* 0x000fe20003f66070 */
[----:B------:R-:W-:Y:S01]  /*36fa0*/  @!P5 IMAD.MOV.U32 R8, RZ, RZ, R55 ;  /* 0x000000ffff08d224 */ /* 0x000fe200078e0037 */
[----:B------:R-:W3:Y:S04]  /*36fb0*/  LDC R19, c[0x0][0x3a8] ;  /* 0x0000ea00ff137b82 */ /* 0x000ee80000000800 */
[----:B------:R-:W3:Y:S04]  /*36fc0*/  @!P5 LDG.E.U8 R54, desc[UR20][R8.64] ;  /* 0x000000140836d981 */ /* 0x000ee8000c1e1100 */
[----:B------:R-:W-:Y:S04]  /*36fd0*/  STL [R1+0xd70], R55 ;  /* 0x000d703701007387 */ /* 0x000fe80000100800 */
[----:B------:R0:W-:Y:S02]  /*36fe0*/  STL [R1+0xd6c], R7 ;  /* 0x000d6c0701007387 */ /* 0x0001e40000100800 */
[----:B0-----:R-:W-:Y:S01]  /*36ff0*/  VIADD R7, R10, 0xffffff9b ;  /* 0xffffff9b0a077836 */ /* 0x001fe20000000000 */
[----:B--2---:R-:W-:Y:S01]  /*37000*/  ISETP.GT.U32.AND P5, PT, R15, R61, PT ;  /* 0x0000003d0f00720c */ /* 0x004fe20003fa4070 */
[----:B------:R-:W0:-:S12]  /*37010*/  LDC R10, c[0x0][0x3a0] ;  /* 0x0000e800ff0a7b82 */ /* 0x000e180000000800 */
[----:B------:R-:W-:Y:S01]  /*37020*/  @!P5 IMAD.IADD R61, R61, 0x1, -R15 ;  /* 0x000000013d3dd824 */ /* 0x000fe200078e0a0f */
[----:B----4-:R2:W-:Y:S04]  /*37030*/  STL [R1+0xa4], R52 ;  /* 0x0000a43401007387 */ /* 0x0105e80000100800 */
[----:B------:R-:W4:Y:S01]  /*37040*/  LDL R55, [R1+0x23e4] ;  /* 0x0023e40001377983 */ /* 0x000f220000100800 */
[----:B--2---:R-:W-:-:S05]  /*37050*/  IADD3 R52, P6, PT, R5, R3, RZ ;  /* 0x0000000305347210 */ /* 0x004fca0007fde0ff */
[----:B------:R-:W-:Y:S04]  /*37060*/  STL [R1+0xdb0], R52 ;  /* 0x000db03401007387 */ /* 0x000fe80000100800 */
[----:B---3--:R2:W-:Y:S01]  /*37070*/  STL [R1+0xb0], R54 ;  /* 0x0000b03601007387 */ /* 0x0085e20000100800 */
[----:B------:R-:W-:Y:S01]  /*37080*/  @!P4 IMAD.MOV.U32 R8, RZ, RZ, R52 ;  /* 0x000000ffff08c224 */ /* 0x000fe200078e0034 */
[----:B--2---:R-:W-:Y:S01]  /*37090*/  LEA.HI.X.SX32 R54, R5, R4, 0x1, P6 ;  /* 0x0000000405367211 */ /* 0x004fe200030f0eff */
[----:B------:R-:W-:Y:S01]  /*370a0*/  IMAD R5, R11, 0x64, RZ ;  /* 0x000000640b057824 */ /* 0x000fe200078e02ff */
[----:B------:R-:W-:-:S03]  /*370b0*/  ISETP.GE.U32.AND P6, PT, R7, 0x7fffff1c, PT ;  /* 0x7fffff1c0700780c */ /* 0x000fc60003fc6070 */
[----:B------:R-:W-:Y:S01]  /*370c0*/  @!P4 IMAD.MOV.U32 R9, RZ, RZ, R54 ;  /* 0x000000ffff09c224 */ /* 0x000fe200078e0036 */
[----:B------:R2:W-:Y:S01]  /*370d0*/  STL [R1+0xdac], R54 ;  /* 0x000dac3601007387 */ /* 0x0005e20000100800 */
[----:B------:R-:W3:Y:S03]  /*370e0*/  LDC R11, c[0x0][0x3a8] ;  /* 0x0000ea00ff0b7b82 */ /* 0x000ee60000000800 */
[----:B------:R0:W3:Y:S01]  /*370f0*/  @!P4 LDG.E.U8 R20, desc[UR20][R8.64] ;  /* 0x000000140814c981 */ /* 0x0000e2000c1e1100 */
[----:B--2---:R-:W-:Y:S01]  /*37100*/  IADD3 R54, P4, PT, R5, R3, RZ ;  /* 0x0000000305367210 */ /* 0x004fe20007f9e0ff */
[----:B0-----:R-:W-:-:S03]  /*37110*/  VIADD R8, R17, 0xffffff8b ;  /* 0xffffff8b11087836 */ /* 0x001fc60000000000 */
[----:B------:R-:W-:Y:S01]  /*37120*/  LEA.HI.X.SX32 R57, R5, R4, 0x1, P4 ;  /* 0x0000000405397211 */ /* 0x000fe200020f0eff */
[----:B-1----:R-:W-:Y:S01]  /*37130*/  IMAD R7, R18, 0x6c, RZ ;  /* 0x0000006c12077824 */ /* 0x002fe200078e02ff */
[----:B------:R-:W0:Y:S01]  /*37140*/  LDC R17, c[0x0][0x3a0] ;  /* 0x0000e800ff117b82 */ /* 0x000e220000000800 */
[----:B------:R-:W-:Y:S01]  /*37150*/  ISETP.GE.U32.AND P4, PT, R8, 0x7fffff0c, PT ;  /* 0x7fffff0c0800780c */ /* 0x000fe20003f86070 */
[----:B------:R-:W-:Y:S02]  /*37160*/  @!P6 IMAD.MOV.U32 R8, RZ, RZ, R54 ;  /* 0x000000ffff08e224 */ /* 0x000fe400078e0036 */
[----:B------:R-:W-:-:S05]  /*37170*/  @!P6 IMAD.MOV.U32 R9, RZ, RZ, R57 ;  /* 0x000000ffff09e224 */ /* 0x000fca00078e0039 */
[----:B------:R1:W2:Y:S01]  /*37180*/  @!P6 LDG.E.U8 R21, desc[UR20][R8.64] ;  /* 0x000000140815e981 */ /* 0x0002a2000c1e1100 */
[----:B------:R-:W-:-:S04]  /*37190*/  IADD3 R52, P5, PT, R7, R3, RZ ;  /* 0x0000000307347210 */ /* 0x000fc80007fbe0ff */
[----:B------:R-:W-:Y:S02]  /*371a0*/  LEA.HI.X.SX32 R7, R7, R4, 0x1, P5 ;  /* 0x0000000407077211 */ /* 0x000fe400028f0eff */
[----:B------:R-:W-:Y:S01]  /*371b0*/  PRMT R18, RZ, 0x7610, R18 ;  /* 0x00007610ff127816 */ /* 0x000fe20000000012 */
[----:B-1----:R-:W-:Y:S02]  /*371c0*/  @!P3 IMAD.MOV.U32 R8, RZ, RZ, R52 ;  /* 0x000000ffff08b224 */ /* 0x002fe400078e0034 */
[----:B------:R-:W-:-:S05]  /*371d0*/  @!P3 IMAD.MOV.U32 R9, RZ, RZ, R7 ;  /* 0x000000ffff09b224 */ /* 0x000fca00078e0007 */
[----:B------:R1:W4:Y:S01]  /*371e0*/  @!P3 LDG.E.U8 R18, desc[UR20][R8.64] ;  /* 0x000000140812b981 */ /* 0x000322000c1e1100 */
[----:B------:R-:W-:Y:S01]  /*371f0*/  IMAD R5, R19, 0x74, RZ ;  /* 0x0000007413057824 */ /* 0x000fe200078e02ff */
[----:B------:R-:W-:Y:S02]  /*37200*/  ISETP.GT.U32.AND P5, PT, R15, R61, PT ;  /* 0x0000003d0f00720c */ /* 0x000fe40003fa4070 */
[----:B------:R-:W-:-:S11]  /*37210*/  PRMT R19, RZ, 0x7610, R19 ;  /* 0x00007610ff137816 */ /* 0x000fd60000000013 */
[----:B------:R-:W-:Y:S01]  /*37220*/  @!P5 IMAD.IADD R61, R61, 0x1, -R15 ;  /* 0x000000013d3dd824 */ /* 0x000fe200078e0a0f */
[----:B---3--:R3:W-:Y:S04]  /*37230*/  STL [R1+0xac], R20 ;  /* 0x0000ac1401007387 */ /* 0x0087e80000100800 */
[----:B------:R-:W-:Y:S01]  /*37240*/  STL [R1+0xdf0], R54 ;  /* 0x000df03601007387 */ /* 0x000fe20000100800 */
[----:B---3--:R-:W3:Y:S03]  /*37250*/  LDC R20, c[0x0][0x3a0] ;  /* 0x0000e800ff147b82 */ /* 0x008ee60000000800 */
[----:B------:R-:W-:Y:S04]  /*37260*/  STL [R1+0xdec], R57 ;  /* 0x000dec3901007387 */ /* 0x000fe80000100800 */
[----:B------:R-:W-:Y:S04]  /*37270*/  STL [R1+0xe30], R52 ;  /* 0x000e303401007387 */ /* 0x000fe80000100800 */
[----:B------:R-:W-:Y:S04]  /*37280*/  STL [R1+0xe2c], R7 ;  /* 0x000e2c0701007387 */ /* 0x000fe80000100800 */
[----:B--2---:R2:W-:Y:S02]  /*37290*/  STL [R1+0xc8], R21 ;  /* 0x0000c81501007387 */ /* 0x0045e40000100800 */
[----:B--2---:R-:W-:-:S04]  /*372a0*/  IADD3 R21, P6, PT, R5, R3, RZ ;  /* 0x0000000305157210 */ /* 0x004fc80007fde0ff */
[----:B------:R-:W-:Y:S02]  /*372b0*/  LEA.HI.X.SX32 R52, R5, R4, 0x1, P6 ;  /* 0x0000000405347211 */ /* 0x000fe400030f0eff */
[----:B----4-:R-:W-:Y:S01]  /*372c0*/  ISETP.GE.AND P6, PT, R55, RZ, PT ;  /* 0x000000ff3700720c */ /* 0x010fe20003fc6270 */
[----:B-1----:R-:W-:Y:S02]  /*372d0*/  @!P4 IMAD.MOV.U32 R8, RZ, RZ, R21 ;  /* 0x000000ffff08c224 */ /* 0x002fe400078e0015 */
[----:B------:R-:W-:Y:S02]  /*372e0*/  VIADD R7, R10, 0xffffff83 ;  /* 0xffffff830a077836 */ /* 0x000fe40000000000 */
[----:B------:R-:W-:Y:S02]  /*372f0*/  @!P4 IMAD.MOV.U32 R9, RZ, RZ, R52 ;  /* 0x000000ffff09c224 */ /* 0x000fe400078e0034 */
[----:B---3--:R-:W-:Y:S01]  /*37300*/  VIADD R5, R20, 0xffffffdd ;  /* 0xffffffdd14057836 */ /* 0x008fe20000000000 */
[----:B------:R-:W-:-:S02]  /*37310*/  ISETP.GE.U32.AND P3, PT, R7, 0x7fffff04, PT ;  /* 0x7fffff040700780c */ /* 0x000fc40003f66070 */
[----:B------:R1:W2:Y:S02]  /*37320*/  @!P4 LDG.E.U8 R19, desc[UR20][R8.64] ;  /* 0x000000140813c981 */ /* 0x0002a4000c1e1100 */
[----:B------:R-:W-:Y:S01]  /*37330*/  ISETP.GE.U32.AND P4, PT, R5, 0x7fffff5e, PT ;  /* 0x7fffff5e0500780c */ /* 0x000fe20003f86070 */
[----:B------:R-:W-:Y:S02]  /*37340*/  IMAD R7, R11, 0x7c, RZ ;  /* 0x0000007c0b077824 */ /* 0x000fe400078e02ff */
[----:B------:R-:W-:Y:S01]  /*37350*/  IMAD.MOV.U32 R5, RZ, RZ, R61 ;  /* 0x000000ffff057224 */ /* 0x000fe200078e003d */
[----:B------:R3:W-:Y:S04]  /*37360*/  STL [R1+0xc4], R18 ;  /* 0x0000c41201007387 */ /* 0x0007e80000100800 */
[----:B------:R-:W-:Y:S01]  /*37370*/  STL [R1+0xe70], R21 ;  /* 0x000e701501007387 */ /* 0x000fe20000100800 */
[----:B------:R-:W-:Y:S01]  /*37380*/  @!P6 IMAD.MOV R5, RZ, RZ, -R5 ;  /* 0x000000ffff05e224 */ /* 0x000fe200078e0a05 */
[----:B------:R-:W-:Y:S01]  /*37390*/  IADD3 R55, P6, PT, R7, R3, RZ ;  /* 0x0000000307377210 */ /* 0x000fe20007fde0ff */
[C---:B------:R-:W-:Y:S01]  /*373a0*/  IMAD R10, R6.reuse, 0x2a, RZ ;  /* 0x0000002a060a7824 */ /* 0x040fe200078e02ff */
[----:B------:R-:W4:Y:S01]  /*373b0*/  LDC R20, c[0x0][0x3a0] ;  /* 0x0000e800ff147b82 */ /* 0x000f220000000800 */
[----:B-1----:R-:W-:Y:S01]  /*373c0*/  IMAD R8, R6, 0x22, RZ ;  /* 0x0000002206087824 */ /* 0x002fe200078e02ff */
[----:B------:R1:W-:Y:S01]  /*373d0*/  STL [R1+0xe6c], R52 ;  /* 0x000e6c3401007387 */ /* 0x0003e20000100800 */
[----:B0-----:R-:W-:Y:S01]  /*373e0*/  VIADD R9, R17, 0xffffffd5 ;  /* 0xffffffd511097836 */ /* 0x001fe20000000000 */
[----:B------:R-:W-:-:S02]  /*373f0*/  LEA.HI.X.SX32 R57, R7, R4, 0x1, P6 ;  /* 0x0000000407397211 */ /* 0x000fc400030f0eff */
[----:B------:R-:W-:Y:S02]  /*37400*/  PRMT R11, RZ, 0x7610, R11 ;  /* 0x00007610ff0b7816 */ /* 0x000fe4000000000b */
[----:B---3--:R-:W0:Y:S01]  /*37410*/  LDC R18, c[0x0][0x3a0] ;  /* 0x0000e800ff127b82 */ /* 0x008e220000000800 */
[----:B-1----:R-:W-:-:S04]  /*37420*/  IADD3 R52, P5, PT, R8, R3, RZ ;  /* 0x0000000308347210 */ /* 0x002fc80007fbe0ff */
[----:B------:R-:W-:Y:S02]  /*37430*/  LEA.HI.X.SX32 R54, R8, R4, 0x1, P5 ;  /* 0x0000000408367211 */ /* 0x000fe400028f0eff */
[----:B------:R-:W-:Y:S01]  /*37440*/  ISETP.GE.U32.AND P5, PT, R9, 0x7fffff56, PT ;  /* 0x7fffff560900780c */ /* 0x000fe20003fa6070 */
[----:B------:R-:W-:Y:S02]  /*37450*/  @!P3 IMAD.MOV.U32 R8, RZ, RZ, R55 ;  /* 0x000000ffff08b224 */ /* 0x000fe400078e0037 */
[----:B------:R-:W-:-:S05]  /*37460*/  @!P3 IMAD.MOV.U32 R9, RZ, RZ, R57 ;  /* 0x000000ffff09b224 */ /* 0x000fca00078e0039 */
[----:B------:R1:W3:Y:S01]  /*37470*/  @!P3 LDG.E.U8 R11, desc[UR20][R8.64] ;  /* 0x00000014080bb981 */ /* 0x0002e2000c1e1100 */
[----:B------:R-:W-:Y:S02]  /*37480*/  IADD3 R21, P6, PT, R10, R3, RZ ;  /* 0x000000030a157210 */ /* 0x000fe40007fde0ff */
[----:B------:R-:W-:Y:S01]  /*37490*/  SEL R5, R14, R5, !P1 ;  /* 0x000000050e057207 */ /* 0x000fe20004800000 */
[----:B0-----:R-:W-:Y:S01]  /*374a0*/  VIADD R7, R18, 0xffffffc2 ;  /* 0xffffffc212077836 */ /* 0x001fe20000000000 */
[----:B------:R-:W-:Y:S02]  /*374b0*/  PRMT R18, RZ, 0x7610, R18 ;  /* 0x00007610ff127816 */ /* 0x000fe40000000012 */
[----:B------:R-:W-:Y:S01]  /*374c0*/  LEA.HI.X.SX32 R10, R10, R4, 0x1, P6 ;  /* 0x000000040a0a7211 */ /* 0x000fe200030f0eff */
[----:B-1----:R-:W-:Y:S02]  /*374d0*/  @!P4 IMAD.MOV.U32 R8, RZ, RZ, R52 ;  /* 0x000000ffff08c224 */ /* 0x002fe400078e0034 */
[----:B------:R-:W-:Y:S01]  /*374e0*/  @!P4 IMAD.MOV.U32 R9, RZ, RZ, R54 ;  /* 0x000000ffff09c224 */ /* 0x000fe200078e0036 */
[----:B------:R-:W-:Y:S01]  /*374f0*/  PRMT R17, RZ, 0x7610, R17 ;  /* 0x00007610ff117816 */ /* 0x000fe20000000011 */
[----:B------:R-:W-:-:S03]  /*37500*/  IMAD R5, R5, UR6, RZ ;  /* 0x0000000605057c24 */ /* 0x000fc6000f8e02ff */
[----:B------:R0:W4:Y:S01]  /*37510*/  @!P4 LDG.E.U8 R18, desc[UR20][R8.64] ;  /* 0x000000140812c981 */ /* 0x000122000c1e1100 */
[----:B------:R-:W-:Y:S02]  /*37520*/  ISETP.GE.U32.AND P3, PT, R7, 0x7fffff43, PT ;  /* 0x7fffff430700780c */ /* 0x000fe40003f66070 */
[----:B------:R-:W-:Y:S01]  /*37530*/  IADD3 R59, P4, PT, R5, R13, RZ ;  /* 0x0000000d053b7210 */ /* 0x000fe20007f9e0ff */
[----:B0-----:R-:W-:Y:S02]  /*37540*/  @!P5 IMAD.MOV.U32 R8, RZ, RZ, R21 ;  /* 0x000000ffff08d224 */ /* 0x001fe400078e0015 */
[----:B------:R-:W-:Y:S02]  /*37550*/  @!P5 IMAD.MOV.U32 R9, RZ, RZ, R10 ;  /* 0x000000ffff09d224 */ /* 0x000fe400078e000a */
[----:B------:R-:W-:-:S03]  /*37560*/  IMAD R7, R6, 0x32, RZ ;  /* 0x0000003206077824 */ /* 0x000fc600078e02ff */
[----:B------:R0:W4:Y:S01]  /*37570*/  @!P5 LDG.E.U8 R17, desc[UR20][R8.64] ;  /* 0x000000140811d981 */ /* 0x000122000c1e1100 */
[----:B------:R-:W-:Y:S01]  /*37580*/  LEA.HI.X.SX32 R60, R5, R12, 0x1, P4 ;  /* 0x0000000c053c7211 */ /* 0x000fe200020f0eff */
[C---:B------:R-:W-:Y:S02]  /*37590*/  IMAD R5, R6.reuse, 0x3d, RZ ;  /* 0x0000003d06057824 */ /* 0x040fe400078e02ff */
[----:B0-----:R-:W-:Y:S01]  /*375a0*/  IMAD R8, R6, 0x3a, RZ ;  /* 0x0000003a06087824 */ /* 0x001fe200078e02ff */
[----:B------:R-:W-:Y:S02]  /*375b0*/  PRMT R58, RZ, 0x7610, R58 ;  /* 0x00007610ff3a7816 */ /* 0x000fe4000000003a */
[----:B------:R-:W-:Y:S01]  /*375c0*/  PRMT R56, RZ, 0x7610, R56 ;  /* 0x00007610ff387816 */ /* 0x000fe20000000038 */
[----:B--2---:R0:W-:Y:S02]  /*375d0*/  STL [R1+0xdc], R19 ;  /* 0x0000dc1301007387 */ /* 0x0041e40000100800 */
[----:B0-----:R-:W0:Y:S02]  /*375e0*/  LDC R19, c[0x0][0x3a0] ;  /* 0x0000e800ff137b82 */ /* 0x001e240000000800 */
[----:B------:R-:W-:Y:S04]  /*375f0*/  STL [R1+0xeb0], R55 ;  /* 0x000eb03701007387 */ /* 0x000fe80000100800 */
[----:B------:R-:W-:Y:S04]  /*37600*/  STL [R1+0xbe0], R52 ;  /* 0x000be03401007387 */ /* 0x000fe80000100800 */
[----:B------:R-:W-:Y:S04]  /*37610*/  STL [R1+0xeac], R57 ;  /* 0x000eac3901007387 */ /* 0x000fe80000100800 */
[----:B------:R-:W-:Y:S04]  /*37620*/  STL [R1+0xbdc], R54 ;  /* 0x000bdc3601007387 */ /* 0x000fe80000100800 */
[----:B------:R1:W-:Y:S04]  /*37630*/  STL [R1+0xc20], R21 ;  /* 0x000c201501007387 */ /* 0x0003e80000100800 */
[----:B------:R-:W-:Y:S01]  /*37640*/  STL [R1+0xc1c], R10 ;  /* 0x000c1c0a01007387 */ /* 0x000fe20000100800 */
[----:B-1----:R-:W-:-:S02]  /*37650*/  IADD3 R21, P4, PT, R8, R3, RZ ;  /* 0x0000000308157210 */ /* 0x002fc40007f9e0ff */
[-C--:B------:R-:W-:Y:S01]  /*37660*/  IADD3 R54, P5, PT, R7, R3.reuse, RZ ;  /* 0x0000000307367210 */ /* 0x080fe20007fbe0ff */
[----:B---3--:R1:W-:Y:S01]  /*37670*/  STL [R1+0xd8], R11 ;  /* 0x0000d80b01007387 */ /* 0x0083e20000100800 */
[----:B0-----:R-:W-:Y:S01]  /*37680*/  VIADD R9, R19, 0xffffffcd ;  /* 0xffffffcd13097836 */ /* 0x001fe20000000000 */
[-C--:B------:R-:W-:Y:S02]  /*37690*/  LEA.HI.X.SX32 R52, R8, R4.reuse, 0x1, P4 ;  /* 0x0000000408347211 */ /* 0x080fe400020f0eff */
[----:B------:R-:W-:Y:S02]  /*376a0*/  IADD3 R57, P4, PT, R5, R3, RZ ;  /* 0x0000000305397210 */ /* 0x000fe40007f9e0ff */
[----:B------:R-:W-:Y:S01]  /*376b0*/  LEA.HI.X.SX32 R55, R7, R4, 0x1, P5 ;  /* 0x0000000407377211 */ /* 0x000fe200028f0eff */
[----:B-1----:R-:W0:Y:S01]  /*376c0*/  LDC R11, c[0x0][0x3a0] ;  /* 0x0000e800ff0b7b82 */ /* 0x002e220000000800 */
[----:B------:R-:W-:Y:S01]  /*376d0*/  ISETP.GE.U32.AND P5, PT, R9, 0x7fffff4e, PT ;  /* 0x7fffff4e0900780c */ /* 0x000fe20003fa6070 */
[----:B----4-:R-:W-:-:S02]  /*376e0*/  VIADD R10, R20, 0xffffffc5 ;  /* 0xffffffc5140a7836 */ /* 0x010fc40000000000 */
[----:B------:R-:W-:Y:S02]  /*376f0*/  @P0 IMAD.MOV.U32 R8, RZ, RZ, R59 ;  /* 0x000000ffff080224 */ /* 0x000fe400078e003b */
[----:B------:R-:W-:Y:S01]  /*37700*/  @P0 IMAD.MOV.U32 R9, RZ, RZ, R60 ;  /* 0x000000ffff090224 */ /* 0x000fe200078e003c */
[----:B------:R-:W-:Y:S02]  /*37710*/  LEA.HI.X.SX32 R5, R5, R4, 0x1, P4 ;  /* 0x0000000405057211 */ /* 0x000fe400020f0eff */
[----:B------:R-:W-:Y:S02]  /*37720*/  ISETP.GE.U32.AND P6, PT, R10, 0x7fffff46, PT ;  /* 0x7fffff460a00780c */ /* 0x000fe40003fc6070 */
[----:B------:R1:W2:Y:S01]  /*37730*/  @P0 LDG.E.U8 R58, desc[UR20][R8.64] ;  /* 0x00000014083a0981 */ /* 0x0002a2000c1e1100 */
[----:B------:R-:W-:Y:S01]  /*37740*/  PRMT R20, RZ, 0x7610, R20 ;  /* 0x00007610ff147816 */ /* 0x000fe20000000014 */
[----:B------:R-:W3:Y:S01]  /*37750*/  LDC R10, c[0x0][0x3a0] ;  /* 0x0000e800ff0a7b82 */ /* 0x000ee20000000800 */
[----:B-1----:R-:W-:-:S02]  /*37760*/  @!P3 IMAD.MOV.U32 R8, RZ, RZ, R57 ;  /* 0x000000ffff08b224 */ /* 0x002fc400078e0039 */
[----:B------:R-:W-:-:S05]  /*37770*/  @!P3 IMAD.MOV.U32 R9, RZ, RZ, R5 ;  /* 0x000000ffff09b224 */ /* 0x000fca00078e0005 */
[----:B------:R1:W4:Y:S01]  /*37780*/  @!P3 LDG.E.U8 R56, desc[UR20][R8.64] ;  /* 0x000000140838b981 */ /* 0x000322000c1e1100 */
[----:B0-----:R-:W-:Y:S01]  /*37790*/  VIADD R7, R11, 0xffffffc1 ;  /* 0xffffffc10b077836 */ /* 0x001fe20000000000 */
[----:B------:R-:W-:Y:S01]  /*377a0*/  PRMT R11, RZ, 0x7610, R11 ;  /* 0x00007610ff0b7816 */ /* 0x000fe2000000000b */
[----:B-1----:R-:W-:Y:S02]  /*377b0*/  @!P5 IMAD.MOV.U32 R8, RZ, RZ, R54 ;  /* 0x000000ffff08d224 */ /* 0x002fe400078e0036 */
[----:B------:R-:W-:-:S05]  /*377c0*/  @!P5 IMAD.MOV.U32 R9, RZ, RZ, R55 ;  /* 0x000000ffff09d224 */ /* 0x000fca00078e0037 */
[----:B------:R0:W2:Y:S02]  /*377d0*/  @!P5 LDG.E.U8 R20, desc[UR20][R8.64] ;  /* 0x000000140814d981 */ /* 0x0000a4000c1e1100 */
[----:B0-----:R-:W-:Y:S02]  /*377e0*/  @!P6 IMAD.MOV.U32 R8, RZ, RZ, R21 ;  /* 0x000000ffff08e224 */ /* 0x001fe400078e0015 */
[----:B------:R-:W-:-:S05]  /*377f0*/  @!P6 IMAD.MOV.U32 R9, RZ, RZ, R52 ;  /* 0x000000ffff09e224 */ /* 0x000fca00078e0034 */
[----:B------:R0:W2:Y:S04]  /*37800*/  @!P6 LDG.E.U8 R11, desc[UR20][R8.64] ;  /* 0x00000014080be981 */ /* 0x0000a8000c1e1100 */
[----:B------:R1:W-:Y:S04]  /*37810*/  STL [R1+0x1c], R17 ;  /* 0x00001c1101007387 */ /* 0x0003e80000100800 */
[----:B------:R-:W-:Y:S04]  /*37820*/  STL [R1+0x8e0], R59 ;  /* 0x0008e03b01007387 */ /* 0x000fe80000100800 */
[----:B------:R-:W-:Y:S04]  /*37830*/  STL [R1+0xc60], R54 ;  /* 0x000c603601007387 */ /* 0x000fe80000100800 */
[----:B------:R-:W-:Y:S04]  /*37840*/  STL [R1+0x8dc], R60 ;  /* 0x0008dc3c01007387 */ /* 0x000fe80000100800 */
[----:B------:R-:W-:Y:S04]  /*37850*/  STL [R1+0xca0], R21 ;  /* 0x000ca01501007387 */ /* 0x000fe80000100800 */
[----:B------:R-:W-:Y:S04]  /*37860*/  STL [R1+0xc5c], R55 ;  /* 0x000c5c3701007387 */ /* 0x000fe80000100800 */
[----:B------:R-:W-:Y:S01]  /*37870*/  STL [R1+0xc9c], R52 ;  /* 0x000c9c3401007387 */ /* 0x000fe20000100800 */
[----:B-1----:R-:W0:Y:S03]  /*37880*/  LDC R17, c[0x0][0x3a0] ;  /* 0x0000e800ff117b82 */ /* 0x002e260000000800 */
[----:B------:R1:W-:Y:S05]  /*37890*/  STL [R1+0x10], R18 ;  /* 0x0000101201007387 */ /* 0x0003ea0000100800 */
[----:B-1----:R-:W1:Y:S01]  /*378a0*/  LDC R18, c[0x0][0x3a0] ;  /* 0x0000e800ff127b82 */ /* 0x002e620000000800 */
[----:B------:R-:W-:Y:S04]  /*378b0*/  STL [R1+0xcb8], R57 ;  /* 0x000cb83901007387 */ /* 0x000fe80000100800 */
[----:B------:R3:W-:Y:S01]  /*378c0*/  STL [R1+0xcb4], R5 ;  /* 0x000cb40501007387 */ /* 0x0007e20000100800 */
[----:B------:R-:W-:-:S03]  /*378d0*/  ISETP.GE.U32.AND P4, PT, R7, 0x7fffff42, PT ;  /* 0x7fffff420700780c */ /* 0x000fc60003f86070 */
[----:B------:R-:W4:Y:S01]  /*378e0*/  LDL.LU R61, [R1+0x588] ;  /* 0x00058800013d7983 */ /* 0x000f220000300800 */
[C---:B------:R-:W-:Y:S02]  /*378f0*/  IMAD R7, R6.reuse, 0x3, RZ ;  /* 0x0000000306077824 */ /* 0x040fe400078e02ff */
[----:B---3--:R-:W-:Y:S02]  /*37900*/  IMAD R5, R6, 0x3e, RZ ;  /* 0x0000003e06057824 */ /* 0x008fe400078e02ff */
[----:B0-----:R-:W-:Y:S02]  /*37910*/  VIADD R8, R17, 0xfffffffc ;  /* 0xfffffffc11087836 */ /* 0x001fe40000000000 */
[----:B------:R-:W-:Y:S01]  /*37920*/  VIADD R9, R10, 0xffffffba ;  /* 0xffffffba0a097836 */ /* 0x000fe20000000000 */
[----:B------:R-:W-:Y:S02]  /*37930*/  PRMT R45, RZ, 0x7610, R45 ;  /* 0x00007610ff2d7816 */ /* 0x000fe4000000002d */
[----:B------:R-:W-:-:S02]  /*37940*/  PRMT R19, RZ, 0x7610, R19 ;  /* 0x00007610ff137816 */ /* 0x000fc40000000013 */
[CC--:B------:R-:W-:Y:S02]  /*37950*/  IADD3 R52, P6, PT, R5.reuse, R3.reuse, RZ ;  /* 0x0000000305347210 */ /* 0x0c0fe40007fde0ff */
[----:B------:R-:W-:Y:S02]  /*37960*/  ISETP.GE.U32.AND P5, PT, R8, 0x7fffff7d, PT ;  /* 0x7fffff7d0800780c */ /* 0x000fe40003fa6070 */
[----:B------:R-:W-:Y:S01]  /*37970*/  PRMT R51, RZ, 0x7610, R51 ;  /* 0x00007610ff337816 */ /* 0x000fe20000000033 */
[----:B------:R-:W0:Y:S01]  /*37980*/  LDC R17, c[0x0][0x3a0] ;  /* 0x0000e800ff117b82 */ /* 0x000e220000000800 */
[----:B------:R-:W-:Y:S01]  /*37990*/  LEA.HI.X.SX32 R54, R5, R4, 0x1, P6 ;  /* 0x0000000405367211 */ /* 0x000fe200030f0eff */
[----:B-1----:R-:W-:Y:S02]  /*379a0*/  VIADD R8, R18, 0xffffffc0 ;  /* 0xffffffc012087836 */ /* 0x002fe40000000000 */
[----:B------:R-:W-:Y:S01]  /*379b0*/  IMAD R5, R6, 0x3f, RZ ;  /* 0x0000003f06057824 */ /* 0x000fe200078e02ff */
[----:B--2---:R1:W-:Y:S04]  /*379c0*/  STL [R1+0x20], R11 ;  /* 0x0000200b01007387 */ /* 0x0043e80000100800 */
[----:B------:R2:W-:Y:S01]  /*379d0*/  STL [R1+0x18], R20 ;  /* 0x0000181401007387 */ /* 0x0005e20000100800 */
[----:B------:R-:W-:Y:S01]  /*379e0*/  ISETP.GE.U32.AND P6, PT, R8, 0x7fffff41, PT ;  /* 0x7fffff410800780c */ /* 0x000fe20003fc6070 */
[----:B------:R-:W-:Y:S01]  /*379f0*/  IMAD R10, R6, 0x45, RZ ;  /* 0x00000045060a7824 */ /* 0x000fe200078e02ff */
[----:B------:R-:W3:Y:S08]  /*37a00*/  LDC R18, c[0x0][0x3a0] ;  /* 0x0000e800ff127b82 */ /* 0x000ef00000000800 */
[----:B-1----:R-:W1:Y:S01]  /*37a10*/  LDC R11, c[0x0][0x3a0] ;  /* 0x0000e800ff0b7b82 */ /* 0x002e620000000800 */
[----:B--2---:R-:W-:Y:S01]  /*37a20*/  IADD3 R20, P3, PT, R7, R3, RZ ;  /* 0x0000000307147210 */ /* 0x004fe20007f7e0ff */
[----:B------:R-:W-:-:S03]  /*37a30*/  @!P4 IMAD.MOV.U32 R8, RZ, RZ, R52 ;  /* 0x000000ffff08c224 */ /* 0x000fc600078e0034 */
[----:B------:R-:W-:Y:S02]  /*37a40*/  LEA.HI.X.SX32 R21, R7, R4, 0x1, P3 ;  /* 0x0000000407157211 */ /* 0x000fe400018f0eff */
[----:B------:R-:W-:Y:S01]  /*37a50*/  ISETP.GE.U32.AND P3, PT, R9, 0x7fffff3b, PT ;  /* 0x7fffff3b0900780c */ /* 0x000fe20003f66070 */
[----:B------:R-:W-:-:S05]  /*37a60*/  @!P4 IMAD.MOV.U32 R9, RZ, RZ, R54 ;  /* 0x000000ffff09c224 */ /* 0x000fca00078e0036 */
[----:B------:R2:W3:Y:S04]  /*37a70*/  @!P4 LDG.E.U8 R45, desc[UR20][R8.64] ;  /* 0x00000014082dc981 */ /* 0x0004e8000c1e1100 */
[----:B------:R0:W-:Y:S04]  /*37a80*/  STL [R1+0xcc0], R52 ;  /* 0x000cc03401007387 */ /* 0x0001e80000100800 */
[----:B------:R-:W-:Y:S01]  /*37a90*/  STL [R1+0xae8], R20 ;  /* 0x000ae81401007387 */ /* 0x000fe20000100800 */
[----:B--2---:R-:W-:Y:S02]  /*37aa0*/  @!P5 IMAD.MOV.U32 R8, RZ, RZ, R20 ;  /* 0x000000ffff08d224 */ /* 0x004fe400078e0014 */
[----:B------:R-:W-:Y:S01]  /*37ab0*/  @!P5 IMAD.MOV.U32 R9, RZ, RZ, R21 ;  /* 0x000000ffff09d224 */ /* 0x000fe200078e0015 */
[----:B------:R-:W-:Y:S04]  /*37ac0*/  STL [R1+0x1b4], R58 ;  /* 0x0001b43a01007387 */ /* 0x000fe80000100800 */
[----:B------:R1:W2:Y:S01]  /*37ad0*/  @!P5 LDG.E.U8 R19, desc[UR20][R8.64] ;  /* 0x000000140813d981 */ /* 0x0002a2000c1e1100 */
[----:B0-----:R-:W-:-:S03]  /*37ae0*/  IADD3 R52, P5, PT, R5, R3, RZ ;  /* 0x0000000305347210 */ /* 0x001fc60007fbe0ff */
[----:B------:R0:W-:Y:S01]  /*37af0*/  STL [R1+0xcbc], R54 ;  /* 0x000cbc3601007387 */ /* 0x0001e20000100800 */
[----:B-1----:R-:W-:Y:S01]  /*37b00*/  VIADD R8, R11, 0xfffffff4 ;  /* 0xfffffff40b087836 */ /* 0x002fe20000000000 */
[----:B0-----:R-:W-:-:S04]  /*37b10*/  LEA.HI.X.SX32 R54, R5, R4, 0x1, P5 ;  /* 0x0000000405367211 */ /* 0x001fc800028f0eff */
[----:B------:R-:W-:Y:S01]  /*37b20*/  ISETP.GE.U32.AND P5, PT, R8, 0x7fffff75, PT ;  /* 0x7fffff750800780c */ /* 0x000fe20003fa6070 */
[----:B------:R-:W-:Y:S02]  /*37b30*/  @!P6 IMAD.MOV.U32 R8, RZ, RZ, R52 ;  /* 0x000000ffff08e224 */ /* 0x000fe400078e0034 */
[----:B------:R-:W-:-:S05]  /*37b40*/  @!P6 IMAD.MOV.U32 R9, RZ, RZ, R54 ;  /* 0x000000ffff09e224 */ /* 0x000fca00078e0036 */
[----:B------:R-:W3:Y:S01]  /*37b50*/  @!P6 LDG.E.U8 R51, desc[UR20][R8.64] ;  /* 0x000000140833e981 */ /* 0x000ee2000c1e1100 */
[----:B------:R-:W-:-:S03]  /*37b60*/  IMAD R7, R6, 0xb, RZ ;  /* 0x0000000b06077824 */ /* 0x000fc600078e02ff */
[----:B------:R0:W-:Y:S04]  /*37b70*/  STL [R1+0xae4], R21 ;  /* 0x000ae41501007387 */ /* 0x0001e80000100800 */
[----:B----4-:R-:W-:Y:S01]  /*37b80*/  STL [R1+0xfc], R56 ;  /* 0x0000fc3801007387 */ /* 0x010fe20000100800 */
[----:B------:R-:W-:-:S04]  /*37b90*/  IADD3 R20, P4, PT, R7, R3, RZ ;  /* 0x0000000307147210 */ /* 0x000fc80007f9e0ff */
[----:B0-----:R-:W-:Y:S01]  /*37ba0*/  LEA.HI.X.SX32 R21, R7, R4, 0x1, P4 ;  /* 0x0000000407157211 */ /* 0x001fe200020f0eff */
[----:B------:R-:W-:Y:S01]  /*37bb0*/  VIADD R5, R17, 0xffffffb9 ;  /* 0xffffffb911057836 */ /* 0x000fe20000000000 */
[----:B------:R-:W-:Y:S02]  /*37bc0*/  PRMT R11, RZ, 0x7610, R11 ;  /* 0x00007610ff0b7816 */ /* 0x000fe4000000000b */
[----:B------:R-:W-:Y:S02]  /*37bd0*/  PRMT R7, RZ, 0x7610, R7 ;  /* 0x00007610ff077816 */ /* 0x000fe40000000007 */
[----:B------:R-:W-:Y:S01]  /*37be0*/  PRMT R17, RZ, 0x7610, R17 ;  /* 0x00007610ff117816 */ /* 0x000fe20000000011 */
[----:B--2---:R0:W-:Y:S04]  /*37bf0*/  STL [R1+0x44], R19 ;  /* 0x0000441301007387 */ /* 0x0041e80000100800 */
[----:B------:R-:W-:Y:S04]  /*37c00*/  STL [R1+0xcc8], R52 ;  /* 0x000cc83401007387 */ /* 0x000fe80000100800 */
[----:B------:R-:W-:Y:S04]  /*37c10*/  STL [R1+0xb28], R20 ;  /* 0x000b281401007387 */ /* 0x000fe80000100800 */
[----:B------:R-:W-:Y:S04]  /*37c20*/  STL [R1+0xcc4], R54 ;  /* 0x000cc43601007387 */ /* 0x000fe80000100800 */
[----:B---3--:R1:W-:Y:S04]  /*37c30*/  STL [R1+0x1a0], R45 ;  /* 0x0001a02d01007387 */ /* 0x0083e80000100800 */
[----:B------:R-:W-:Y:S01]  /*37c40*/  STL [R1+0xb24], R21 ;  /* 0x000b241501007387 */ /* 0x000fe20000100800 */
[----:B0-----:R-:W0:Y:S01]  /*37c50*/  LDC R19, c[0x0][0x3a0] ;  /* 0x0000e800ff137b82 */ /* 0x001e220000000800 */
[----:B-1----:R-:W-:-:S05]  /*37c60*/  IADD3 R45, P4, PT, R10, R3, RZ ;  /* 0x000000030a2d7210 */ /* 0x002fca0007f9e0ff */
[----:B------:R-:W-:Y:S04]  /*37c70*/  STL [R1+0xcf8], R45 ;  /* 0x000cf82d01007387 */ /* 0x000fe80000100800 */
[----:B------:R1:W-:Y:S01]  /*37c80*/  STL [R1+0x1ac], R51 ;  /* 0x0001ac3301007387 */ /* 0x0003e20000100800 */
[----:B------:R-:W-:Y:S01]  /*37c90*/  @!P3 IMAD.MOV.U32 R8, RZ, RZ, R45 ;  /* 0x000000ffff08b224 */ /* 0x000fe200078e002d */
[----:B-1----:R-:W-:Y:S02]  /*37ca0*/  LEA.HI.X.SX32 R51, R10, R4, 0x1, P4 ;  /* 0x000000040a337211 */ /* 0x002fe400020f0eff */
[----:B------:R-:W-:Y:S02]  /*37cb0*/  ISETP.GE.U32.AND P4, PT, R5, 0x7fffff3a, PT ;  /* 0x7fffff3a0500780c */ /* 0x000fe40003f86070 */
[----:B------:R-:W-:Y:S01]  /*37cc0*/  ISETP.GT.U32.AND P6, PT, R15, R61, PT ;  /* 0x0000003d0f00720c */ /* 0x000fe20003fc4070 */
[----:B------:R-:W1:Y:S01]  /*37cd0*/  LDC R10, c[0x0][0x3a0] ;  /* 0x0000e800ff0a7b82 */ /* 0x000e620000000800 */
[----:B------:R-:W-:-:S02]  /*37ce0*/  @!P3 IMAD.MOV.U32 R9, RZ, RZ, R51 ;  /* 0x000000ffff09b224 */ /* 0x000fc400078e0033 */
[----:B------:R-:W-:-:S03]  /*37cf0*/  IMAD R5, R6, 0x46, RZ ;  /* 0x0000004606057824 */ /* 0x000fc600078e02ff */
[----:B------:R2:W3:Y:S02]  /*37d00*/  @!P3 LDG.E.U8 R11, desc[UR20][R8.64] ;  /* 0x00000014080bb981 */ /* 0x0004e4000c1e1100 */
[----:B--2---:R-:W-:Y:S02]  /*37d10*/  @!P5 IMAD.MOV.U32 R8, RZ, RZ, R20 ;  /* 0x000000ffff08d224 */ /* 0x004fe400078e0014 */
[----:B------:R-:W-:Y:S01]  /*37d20*/  @!P5 IMAD.MOV.U32 R9, RZ, RZ, R21 ;  /* 0x000000ffff09d224 */ /* 0x000fe200078e0015 */
[----:B------:R-:W-:-:S04]  /*37d30*/  IADD3 R20, P3, PT, R5, R3, RZ ;  /* 0x0000000305147210 */ /* 0x000fc80007f7e0ff */
[----:B------:R2:W4:Y:S01]  /*37d40*/  @!P5 LDG.E.U8 R7, desc[UR20][R8.64] ;  /* 0x000000140807d981 */ /* 0x000522000c1e1100 */
[----:B------:R-:W-:Y:S01]  /*37d50*/  LEA.HI.X.SX32 R21, R5, R4, 0x1, P3 ;  /* 0x0000000405157211 */ /* 0x000fe200018f0eff */
[----:B--2---:R-:W-:-:S04]  /*37d60*/  VIADD R8, R18, 0xffffffb2 ;  /* 0xffffffb212087836 */ /* 0x004fc80000000000 */
[----:B------:R-:W-:Y:S01]  /*37d70*/  @!P4 IMAD.MOV.U32 R9, RZ, RZ, R21 ;  /* 0x000000ffff09c224 */ /* 0x000fe200078e0015 */
[----:B------:R-:W-:Y:S01]  /*37d80*/  STL [R1+0xcf4], R51 ;  /* 0x000cf43301007387 */ /* 0x000fe20000100800 */
[----:B------:R-:W-:Y:S02]  /*37d90*/  @!P6 IMAD.IADD R61, R61, 0x1, -R15 ;  /* 0x000000013d3de824 */ /* 0x000fe400078e0a0f */
[----:B------:R-:W-:Y:S01]  /*37da0*/  IMAD R5, R6, 0x47, RZ ;  /* 0x0000004706057824 */ /* 0x000fe200078e02ff */
[----:B------:R-:W-:Y:S01]  /*37db0*/  ISETP.GE.U32.AND P3, PT, R8, 0x7fffff33, PT ;  /* 0x7fffff330800780c */ /* 0x000fe20003f66070 */
[----:B------:R-:W-:Y:S01]  /*37dc0*/  @!P4 IMAD.MOV.U32 R8, RZ, RZ, R20 ;  /* 0x000000ffff08c224 */ /* 0x000fe200078e0014 */
[----:B------:R-:W-:Y:S01]  /*37dd0*/  PRMT R23, RZ, 0x7610, R23 ;  /* 0x00007610ff177816 */ /* 0x000fe20000000017 */
[----:B------:R-:W2:Y:S03]  /*37de0*/  LDC R18, c[0x0][0x3a0] ;  /* 0x0000e800ff127b82 */ /* 0x000ea60000000800 */
[----:B------:R1:W2:Y:S01]  /*37df0*/  @!P4 LDG.E.U8 R17, desc[UR20][R8.64] ;  /* 0x000000140811c981 */ /* 0x0002a2000c1e1100 */
[----:B------:R-:W-:Y:S01]  /*37e00*/  ISETP.GT.U32.AND P5, PT, R15, R61, PT ;  /* 0x0000003d0f00720c */ /* 0x000fe20003fa4070 */
[----:B-1----:R-:W-:-:S12]  /*37e10*/  VIADD R8, R10, 0xffffffb0 ;  /* 0xffffffb00a087836 */ /* 0x002fd80000000000 */
[----:B------:R-:W-:Y:S01]  /*37e20*/  @!P5 IMAD.IADD R61, R61, 0x1, -R15 ;  /* 0x000000013d3dd824 */ /* 0x000fe200078e0a0f */
[----:B------:R-:W-:Y:S01]  /*37e30*/  PRMT R10, RZ, 0x7610, R10 ;  /* 0x00007610ff0a7816 */ /* 0x000fe2000000000a */
[----:B---3--:R1:W-:Y:S04]  /*37e40*/  STL [R1+0x104], R11 ;  /* 0x0001040b01007387 */ /* 0x0083e80000100800 */
[----:B------:R-:W3:Y:S01]  /*37e50*/  LDL R55, [R1+0x23e0] ;  /* 0x0023e00001377983 */ /* 0x000ee20000100800 */
[----:B-1----:R-:W1:Y:S03]  /*37e60*/  LDC R11, c[0x0][0x3a0] ;  /* 0x0000e800ff0b7b82 */ /* 0x002e660000000800 */
[----:B----4-:R0:W-:Y:S04]  /*37e70*/  STL [R1+0x40], R7 ;  /* 0x0000400701007387 */ /* 0x0101e80000100800 */
[----:B------:R-:W-:Y:S04]  /*37e80*/  STL [R1+0xd00], R20 ;  /* 0x000d001401007387 */ /* 0x000fe80000100800 */
[----:B------:R4:W-:Y:S01]  /*37e90*/  STL [R1+0xcfc], R21 ;  /* 0x000cfc1501007387 */ /* 0x0009e20000100800 */
[----:B0-----:R-:W-:-:S05]  /*37ea0*/  VIADD R7, R19, 0xffffffb8 ;  /* 0xffffffb813077836 */ /* 0x001fca0000000000 */
[----:B------:R-:W-:Y:S02]  /*37eb0*/  ISETP.GE.U32.AND P6, PT, R7, 0x7fffff39, PT ;  /* 0x7fffff390700780c */ /* 0x000fe40003fc6070 */
[CC--:B----4-:R-:W-:Y:S01]  /*37ec0*/  IADD3 R21, P4, PT, R5.reuse, R3.reuse, RZ ;  /* 0x0000000305157210 */ /* 0x0d0fe20007f9e0ff */
[----:B------:R-:W-:Y:S01]  /*37ed0*/  IMAD R7, R6, 0x4d, RZ ;  /* 0x0000004d06077824 */ /* 0x000fe200078e02ff */
[----:B--2---:R0:W-:Y:S02]  /*37ee0*/  STL [R1+0x190], R17 ;  /* 0x0001901101007387 */ /* 0x0041e40000100800 */
[----:B------:R-:W-:Y:S02]  /*37ef0*/  LEA.HI.X.SX32 R45, R5, R4, 0x1, P4 ;  /* 0x00000004052d7211 */ /* 0x000fe400020f0eff */
[----:B------:R-:W-:Y:S01]  /*37f00*/  IADD3 R20, P5, PT, R7, R3, RZ ;  /* 0x0000000307147210 */ /* 0x000fe20007fbe0ff */
[----:B0-----:R-:W0:Y:S01]  /*37f10*/  LDC R17, c[0x0][0x3a0] ;  /* 0x0000e800ff117b82 */ /* 0x001e220000000800 */
[----:B------:R-:W-:-:S02]  /*37f20*/  PRMT R19, RZ, 0x7610, R19 ;  /* 0x00007610ff137816 */ /* 0x000fc40000000013 */
[----:B------:R-:W-:Y:S01]  /*37f30*/  ISETP.GE.U32.AND P4, PT, R8, 0x7fffff31, PT ;  /* 0x7fffff310800780c */ /* 0x000fe20003f86070 */
[----:B-1----:R-:W-:Y:S02]  /*37f40*/  VIADD R5, R11, 0xffffffb1 ;  /* 0xffffffb10b057836 */ /* 0x002fe40000000000 */
[----:B------:R-:W-:Y:S02]  /*37f50*/  @!P6 IMAD.MOV.U32 R8, RZ, RZ, R21 ;  /* 0x000000ffff08e224 */ /* 0x000fe400078e0015 */
[----:B------:R-:W-:Y:S01]  /*37f60*/  @!P6 IMAD.MOV.U32 R9, RZ, RZ, R45 ;  /* 0x000000ffff09e224 */ /* 0x000fe200078e002d */
[----:B------:R-:W-:Y:S01]  /*37f70*/  LEA.HI.X.SX32 R11, R7, R4, 0x1, P5 ;  /* 0x00000004070b7211 */ /* 0x000fe200028f0eff */
[----:B------:R-:W-:-:S03]  /*37f80*/  IMAD R7, R6, 0x4e, RZ ;  /* 0x0000004e06077824 */ /* 0x000fc600078e02ff */
[----:B------:R1:W2:Y:S01]  /*37f90*/  @!P6 LDG.E.U8 R19, desc[UR20][R8.64] ;  /* 0x000000140813e981 */ /* 0x0002a2000c1e1100 */
[----:B------:R-:W-:Y:S01]  /*37fa0*/  ISETP.GE.U32.AND P6, PT, R5, 0x7fffff32, PT ;  /* 0x7fffff320500780c */ /* 0x000fe20003fc6070 */
[----:B-1----:R-:W-:Y:S02]  /*37fb0*/  @!P3 IMAD.MOV.U32 R8, RZ, RZ, R20 ;  /* 0x000000ffff08b224 */ /* 0x002fe400078e0014 */
[----:B------:R-:W-:-:S05]  /*37fc0*/  @!P3 IMAD.MOV.U32 R9, RZ, RZ, R11 ;  /* 0x000000ffff09b224 */ /* 0x000fca00078e000b */
[----:B------:R0:W4:Y:S01]  /*37fd0*/  @!P3 LDG.E.U8 R10, desc[UR20][R8.64] ;  /* 0x00000014080ab981 */ /* 0x000122000c1e1100 */
[----:B------:R-:W-:-:S04]  /*37fe0*/  IADD3 R51, P3, PT, R7, R3, RZ ;  /* 0x0000000307337210 */ /* 0x000fc80007f7e0ff */
[----:B------:R-:W-:Y:S01]  /*37ff0*/  LEA.HI.X.SX32 R7, R7, R4, 0x1, P3 ;  /* 0x0000000407077211 */ /* 0x000fe200018f0eff */
[----:B0-----:R-:W-:-:S04]  /*38000*/  VIADD R8, R17, 0xffffffa9 ;  /* 0xffffffa911087836 */ /* 0x001fc80000000000 */
[----:B------:R-:W-:Y:S01]  /*38010*/  @!P6 IMAD.MOV.U32 R9, RZ, RZ, R7 ;  /* 0x000000ffff09e224 */ /* 0x000fe200078e0007 */
[----:B------:R-:W-:Y:S01]  /*38020*/  ISETP.GE.U32.AND P3, PT, R8, 0x7fffff2a, PT ;  /* 0x7fffff2a0800780c */ /* 0x000fe20003f66070 */
[----:B------:R-:W-:-:S05]  /*38030*/  @!P6 IMAD.MOV.U32 R8, RZ, RZ, R51 ;  /* 0x000000ffff08e224 */ /* 0x000fca00078e0033 */
[----:B------:R-:W4:Y:S04]  /*38040*/  @!P6 LDG.E.U8 R23, desc[UR20][R8.64] ;  /* 0x000000140817e981 */ /* 0x000f28000c1e1100 */
[----:B------:R0:W-:Y:S04]  /*38050*/  STL [R1+0xd08], R21 ;  /* 0x000d081501007387 */ /* 0x0001e80000100800 */
[----:B------:R-:W-:Y:S04]  /*38060*/  STL [R1+0xd04], R45 ;  /* 0x000d042d01007387 */ /* 0x000fe80000100800 */
[----:B------:R1:W-:Y:S01]  /*38070*/  STL [R1+0xd38], R20 ;  /* 0x000d381401007387 */ /* 0x0003e20000100800 */
[----:B------:R-:W-:Y:S01]  /*38080*/  IMAD.MOV.U32 R5, RZ, RZ, R61 ;  /* 0x000000ffff057224 */ /* 0x000fe200078e003d */
[----:B------:R-:W-:-:S02]  /*38090*/  PRMT R17, RZ, 0x7610, R17 ;  /* 0x00007610ff117816 */ /* 0x000fc40000000011 */
[----:B------:R-:W-:Y:S01]  /*380a0*/  PRMT R50, RZ, 0x7610, R50 ;  /* 0x00007610ff327816 */ /* 0x000fe20000000032 */
[----:B0-----:R-:W0:Y:S01]  /*380b0*/  LDC R21, c[0x0][0x3a0] ;  /* 0x0000e800ff157b82 */ /* 0x001e220000000800 */
[----:B------:R-:W-:-:S07]  /*380c0*/  PRMT R22, RZ, 0x7610, R22 ;  /* 0x00007610ff167816 */ /* 0x000fce0000000016 */
[----:B-1----:R-:W1:Y:S01]  /*380d0*/  LDC R20, c[0x0][0x3a0] ;  /* 0x0000e800ff147b82 */ /* 0x002e620000000800 */
[----:B---3--:R-:W-:-:S13]  /*380e0*/  ISETP.GE.AND P5, PT, R55, RZ, PT ;  /* 0x000000ff3700720c */ /* 0x008fda0003fa6270 */
[----:B------:R-:W-:Y:S01]  /*380f0*/  @!P5 IMAD.MOV R5, RZ, RZ, -R5 ;  /* 0x000000ffff05d224 */ /* 0x000fe200078e0a05 */
[----:B--2---:R2:W-:Y:S04]  /*38100*/  STL [R1+0x1a4], R19 ;  /* 0x0001a41301007387 */ /* 0x0045e80000100800 */
[----:B------:R-:W-:Y:S01]  /*38110*/  STL [R1+0xd34], R11 ;  /* 0x000d340b01007387 */ /* 0x000fe20000100800 */
[----:B--2---:R-:W2:Y:S03]  /*38120*/  LDC R19, c[0x0][0x3a0] ;  /* 0x0000e800ff137b82 */ /* 0x004ea60000000800 */
[----:B----4-:R3:W-:Y:S04]  /*38130*/  STL [R1+0x100], R10 ;  /* 0x0001000a01007387 */ /* 0x0107e80000100800 */
[----:B------:R-:W-:Y:S04]  /*38140*/  STL [R1+0xd40], R51 ;  /* 0x000d403301007387 */ /* 0x000fe80000100800 */
[----:B------:R4:W-:Y:S01]  /*38150*/  STL [R1+0xd3c], R7 ;  /* 0x000d3c0701007387 */ /* 0x0009e20000100800 */
[----:B---3--:R-:W-:-:S02]  /*38160*/  IMAD R10, R6, 0x4f, RZ ;  /* 0x0000004f060a7824 */ /* 0x008fc400078e02ff */
[----:B------:R-:W-:Y:S02]  /*38170*/  VIADD R11, R18, 0xffffffaa ;  /* 0xffffffaa120b7836 */ /* 0x000fe40000000000 */
[----:B----4-:R-:W-:Y:S01]  /*38180*/  IMAD R7, R6, 0x13, RZ ;  /* 0x0000001306077824 */ /* 0x010fe200078e02ff */
[C---:B------:R-:W-:Y:S02]  /*38190*/  IADD3 R45, P5, PT, R10.reuse, R3, RZ ;  /* 0x000000030a2d7210 */ /* 0x040fe40007fbe0ff */
[----:B------:R-:W-:Y:S02]  /*381a0*/  ISETP.GE.U32.AND P6, PT, R11, 0x7fffff2b, PT ;  /* 0x7fffff2b0b00780c */ /* 0x000fe40003fc6070 */
[----:B------:R-:W-:Y:S01]  /*381b0*/  LEA.HI.X.SX32 R51, R10, R4, 0x1, P5 ;  /* 0x000000040a337211 */ /* 0x000fe200028f0eff */
[----:B------:R-:W-:Y:S04]  /*381c0*/  STL [R1+0xd48], R45 ;  /* 0x000d482d01007387 */ /* 0x000fe80000100800 */
[----:B------:R3:W-:Y:S01]  /*381d0*/  STL [R1+0x194], R23 ;  /* 0x0001941701007387 */ /* 0x0007e20000100800 */
[----:B------:R-:W-:-:S02]  /*381e0*/  IMAD R10, R6, 0x55, RZ ;  /* 0x00000055060a7824 */ /* 0x000fc400078e02ff */
[----:B------:R-:W-:Y:S02]  /*381f0*/  @!P4 IMAD.MOV.U32 R8, RZ, RZ, R45 ;  /* 0x000000ffff08c224 */ /* 0x000fe400078e002d */
[----:B------:R-:W-:Y:S01]  /*38200*/  @!P4 IMAD.MOV.U32 R9, RZ, RZ, R51 ;  /* 0x000000ffff09c224 */ /* 0x000fe200078e0033 */
[----:B---3--:R-:W-:Y:S01]  /*38210*/  IADD3 R23, P5, PT, R7, R3, RZ ;  /* 0x0000000307177210 */ /* 0x008fe20007fbe0ff */
[----:B--2---:R-:W-:Y:S01]  /*38220*/  VIADD R11, R19, 0xffffffec ;  /* 0xffffffec130b7836 */ /* 0x004fe20000000000 */
[----:B------:R2:W-:Y:S04]  /*38230*/  STL [R1+0xd44], R51 ;  /* 0x000d443301007387 */ /* 0x0005e80000100800 */
[----:B------:R3:W4:Y:S01]  /*38240*/  @!P4 LDG.E.U8 R17, desc[UR20][R8.64] ;  /* 0x000000140811c981 */ /* 0x000722000c1e1100 */
[----:B------:R-:W-:-:S02]  /*38250*/  LEA.HI.X.SX32 R45, R7, R4, 0x1, P5 ;  /* 0x00000004072d7211 */ /* 0x000fc400028f0eff */
[----:B------:R-:W-:Y:S01]  /*38260*/  IADD3 R52, P5, PT, R10, R3, RZ ;  /* 0x000000030a347210 */ /* 0x000fe20007fbe0ff */
[----:B------:R-:W-:-:S03]  /*38270*/  IMAD R7, R6, 0x56, RZ ;  /* 0x0000005606077824 */ /* 0x000fc600078e02ff */
[-C--:B------:R-:W-:Y:S02]  /*38280*/  LEA.HI.X.SX32 R54, R10, R4.reuse, 0x1, P5 ;  /* 0x000000040a367211 */ /* 0x080fe400028f0eff */
[----:B------:R-:W-:Y:S02]  /*38290*/  ISETP.GE.U32.AND P4, PT, R11, 0x7fffff6d, PT ;  /* 0x7fffff6d0b00780c */ /* 0x000fe40003f86070 */
[C---:B--2---:R-:W-:Y:S02]  /*382a0*/  IADD3 R51, P5, PT, R7.reuse, R3, RZ ;  /* 0x0000000307337210 */ /* 0x044fe40007fbe0ff */
[----:B------:R-:W-:Y:S01]  /*382b0*/  PRMT R18, RZ, 0x7610, R18 ;  /* 0x00007610ff127816 */ /* 0x000fe20000000012 */
[----:B---3--:R-:W-:Y:S02]  /*382c0*/  @!P6 IMAD.MOV.U32 R8, RZ, RZ, R52 ;  /* 0x000000ffff08e224 */ /* 0x008fe400078e0034 */
[----:B------:R-:W-:Y:S01]  /*382d0*/  @!P6 IMAD.MOV.U32 R9, RZ, RZ, R54 ;  /* 0x000000ffff09e224 */ /* 0x000fe200078e0036 */
[----:B------:R-:W-:-:S04]  /*382e0*/  LEA.HI.X.SX32 R7, R7, R4, 0x1, P5 ;  /* 0x0000000407077211 */ /* 0x000fc800028f0eff */
[----:B------:R2:W3:Y:S01]  /*382f0*/  @!P6 LDG.E.U8 R18, desc[UR20][R8.64] ;  /* 0x000000140812e981 */ /* 0x0004e2000c1e1100 */
[----:B------:R-:W-:Y:S01]  /*38300*/  PRMT R19, RZ, 0x7610, R19 ;  /* 0x00007610ff137816 */ /* 0x000fe20000000013 */
[----:B--2---:R-:W-:Y:S02]  /*38310*/  @!P3 IMAD.MOV.U32 R8, RZ, RZ, R51 ;  /* 0x000000ffff08b224 */ /* 0x004fe400078e0033 */
[----:B------:R-:W-:-:S05]  /*38320*/  @!P3 IMAD.MOV.U32 R9, RZ, RZ, R7 ;  /* 0x000000ffff09b224 */ /* 0x000fca00078e0007 */
[----:B------:R2:W3:Y:S02]  /*38330*/  @!P3 LDG.E.U8 R50, desc[UR20][R8.64] ;  /* 0x000000140832b981 */ /* 0x0004e4000c1e1100 */
[----:B--2---:R-:W-:Y:S02]  /*38340*/  @!P4 IMAD.MOV.U32 R8, RZ, RZ, R23 ;  /* 0x000000ffff08c224 */ /* 0x004fe400078e0017 */
[----:B------:R-:W-:-:S05]  /*38350*/  @!P4 IMAD.MOV.U32 R9, RZ, RZ, R45 ;  /* 0x000000ffff09c224 */ /* 0x000fca00078e002d */
[----:B------:R2:W2:Y:S04]  /*38360*/  @!P4 LDG.E.U8 R19, desc[UR20][R8.64] ;  /* 0x000000140813c981 */ /* 0x0004a8000c1e1100 */
[----:B------:R-:W-:Y:S01]  /*38370*/  STL [R1+0xb68], R23 ;  /* 0x000b681701007387 */ /* 0x000fe20000100800 */
[----:B0-----:R-:W-:-:S05]  /*38380*/  VIADD R11, R21, 0xffffffa8 ;  /* 0xffffffa8150b7836 */ /* 0x001fca0000000000 */
[----:B------:R-:W-:Y:S01]  /*38390*/  ISETP.GE.U32.AND P5, PT, R11, 0x7fffff29, PT ;  /* 0x7fffff290b00780c */ /* 0x000fe20003fa6070 */
[----:B----4-:R0:W-:Y:S04]  /*383a0*/  STL [R1+0x19c], R17 ;  /* 0x00019c1101007387 */ /* 0x0101e80000100800 */
[----:B------:R-:W-:Y:S04]  /*383b0*/  STL [R1+0xb64], R45 ;  /* 0x000b642d01007387 */ /* 0x000fe80000100800 */
[----:B------:R-:W-:Y:S04]  /*383c0*/  STL [R1+0xd78], R52 ;  /* 0x000d783401007387 */ /* 0x000fe80000100800 */
[----:B------:R-:W-:Y:S04]  /*383d0*/  STL [R1+0xd74], R54 ;  /* 0x000d743601007387 */ /* 0x000fe80000100800 */
[----:B------:R-:W-:Y:S04]  /*383e0*/  STL [R1+0xd80], R51 ;  /* 0x000d803301007387 */ /* 0x000fe80000100800 */
[----:B------:R4:W-:Y:S01]  /*383f0*/  STL [R1+0xd7c], R7 ;  /* 0x000d7c0701007387 */ /* 0x0009e20000100800 */
[----:B-1----:R-:W-:-:S02]  /*38400*/  VIADD R10, R20, 0xffffffa2 ;  /* 0xffffffa2140a7836 */ /* 0x002fc40000000000 */
[----:B------:R-:W1:Y:S08]  /*38410*/  LDC R20, c[0x0][0x3a8] ;  /* 0x0000ea00ff147b82 */ /* 0x000e700000000800 */
[----:B0-----:R-:W0:Y:S01]  /*38420*/  LDC R17, c[0x0][0x3a0] ;  /* 0x0000e800ff117b82 */ /* 0x001e220000000800 */
[----:B----4-:R-:W-:Y:S01]  /*38430*/  IMAD R7, R6, 0x57, RZ ;  /* 0x0000005706077824 */ /* 0x010fe200078e02ff */
[----:B---3--:R3:W-:Y:S04]  /*38440*/  STL [R1+0x10c], R18 ;  /* 0x00010c1201007387 */ /* 0x0087e80000100800 */
[----:B------:R-:W-:-:S05]  /*38450*/  IADD3 R23, P3, PT, R7, R3, RZ ;  /* 0x0000000307177210 */ /* 0x000fca0007f7e0ff */
[----:B--2---:R-:W-:Y:S01]  /*38460*/  @!P5 IMAD.MOV.U32 R8, RZ, RZ, R23 ;  /* 0x000000ffff08d224 */ /* 0x004fe200078e0017 */
[----:B---3--:R-:W2:Y:S01]  /*38470*/  LDC R18, c[0x0][0x3a0] ;  /* 0x0000e800ff127b82 */ /* 0x008ea20000000800 */
[----:B------:R3:W-:Y:S04]  /*38480*/  STL [R1+0x50], R19 ;  /* 0x0000501301007387 */ /* 0x0007e80000100800 */
[----:B------:R-:W-:Y:S04]  /*38490*/  STL [R1+0xd88], R23 ;  /* 0x000d881701007387 */ /* 0x000fe80000100800 */
[----:B------:R4:W-:Y:S01]  /*384a0*/  STL [R1+0x18c], R50 ;  /* 0x00018c3201007387 */ /* 0x0009e20000100800 */
[----:B------:R-:W-:-:S02]  /*384b0*/  SEL R5, R14, R5, !P1 ;  /* 0x000000050e057207 */ /* 0x000fc40004800000 */
[----:B------:R-:W-:Y:S01]  /*384c0*/  ISETP.GE.U32.AND P6, PT, R10, 0x7fffff23, PT ;  /* 0x7fffff230a00780c */ /* 0x000fe20003fc6070 */
[----:B0-----:R-:W-:Y:S01]  /*384d0*/  VIADD R11, R17, 0xffffffe4 ;  /* 0xffffffe4110b7836 */ /* 0x001fe20000000000 */
[----:B------:R-:W-:Y:S02]  /*384e0*/  PRMT R53, RZ, 0x7610, R53 ;  /* 0x00007610ff357816 */ /* 0x000fe40000000035 */
[----:B------:R-:W-:Y:S01]  /*384f0*/  PRMT R21, RZ, 0x7610, R21 ;  /* 0x00007610ff157816 */ /* 0x000fe20000000015 */
[----:B---3--:R-:W0:Y:S01]  /*38500*/  LDC R19, c[0x0][0x3a0] ;  /* 0x0000e800ff137b82 */ /* 0x008e220000000800 */
[----:B----4-:R-:W-:Y:S01]  /*38510*/  LEA.HI.X.SX32 R50, R7, R4, 0x1, P3 ;  /* 0x0000000407327211 */ /* 0x010fe200018f0eff */
[----:B------:R-:W-:Y:S02]  /*38520*/  IMAD R5, R5, UR6, RZ ;  /* 0x0000000605057c24 */ /* 0x000fe4000f8e02ff */
[----:B------:R-:W-:-:S04]  /*38530*/  IMAD R10, R6, 0x1b, RZ ;  /* 0x0000001b060a7824 */ /* 0x000fc800078e02ff */
[----:B------:R-:W3:Y:S01]  /*38540*/  LDC R17, c[0x0][0x3a0] ;  /* 0x0000e800ff117b82 */ /* 0x000ee20000000800 */
[----:B------:R-:W-:-:S05]  /*38550*/  @!P5 IMAD.MOV.U32 R9, RZ, RZ, R50 ;  /* 0x000000ffff09d224 */ /* 0x000fca00078e0032 */
[----:B------:R2:W4:Y:S01]  /*38560*/  @!P5 LDG.E.U8 R22, desc[UR20][R8.64] ;  /* 0x000000140816d981 */ /* 0x000522000c1e1100 */
[C---:B------:R-:W-:Y:S02]  /*38570*/  IADD3 R54, P3, PT, R5.reuse, R13, RZ ;  /* 0x0000000d05367210 */ /* 0x040fe40007f7e0ff */
[----:B------:R-:W-:Y:S01]  /*38580*/  IADD3 R45, P4, PT, R10, R3, RZ ;  /* 0x000000030a2d7210 */ /* 0x000fe20007f9e0ff */
[----:B------:R-:W-:Y:S01]  /*38590*/  IMAD R7, R6, 0x23, RZ ;  /* 0x0000002306077824 */ /* 0x000fe200078e02ff */
[----:B------:R1:W-:Y:S04]  /*385a0*/  STL [R1+0xd84], R50 ;  /* 0x000d843201007387 */ /* 0x0003e80000100800 */
[----:B------:R-:W-:Y:S04]  /*385b0*/  STL [R1+0x8e8], R54 ;  /* 0x0008e83601007387 */ /* 0x000fe80000100800 */
[----:B------:R-:W3:Y:S01]  /*385c0*/  LDL.LU R55, [R1+0x590] ;  /* 0x0005900001377983 */ /* 0x000ee20000300800 */
[----:B------:R-:W-:-:S03]  /*385d0*/  LEA.HI.X.SX32 R56, R5, R12, 0x1, P3 ;  /* 0x0000000c05387211 */ /* 0x000fc600018f0eff */
[----:B------:R-:W-:Y:S01]  /*385e0*/  STL [R1+0xba8], R45 ;  /* 0x000ba82d01007387 */ /* 0x000fe20000100800 */
[----:B-1----:R-:W-:Y:S02]  /*385f0*/  IMAD R5, R20, 0x5d, RZ ;  /* 0x0000005d14057824 */ /* 0x002fe400078e02ff */
[----:B--2---:R-:W-:Y:S01]  /*38600*/  VIADD R8, R18, 0xffffffdc ;  /* 0xffffffdc12087836 */ /* 0x004fe20000000000 */
[-C--:B------:R-:W-:Y:S02]  /*38610*/  LEA.HI.X.SX32 R50, R10, R4.reuse, 0x1, P4 ;  /* 0x000000040a327211 */ /* 0x080fe400020f0eff */
[----:B------:R-:W-:Y:S02]  /*38620*/  IADD3 R51, P5, PT, R5, R3, RZ ;  /* 0x0000000305337210 */ /* 0x000fe40007fbe0ff */
[----:B------:R-:W-:Y:S01]  /*38630*/  ISETP.GE.U32.AND P3, PT, R11, 0x7fffff65, PT ;  /* 0x7fffff650b00780c */ /* 0x000fe20003f66070 */
[----:B------:R-:W-:Y:S01]  /*38640*/  @P0 IMAD.MOV.U32 R9, RZ, RZ, R56 ;  /* 0x000000ffff090224 */ /* 0x000fe200078e0038 */
[----:B------:R-:W1:Y:S01]  /*38650*/  LDC R10, c[0x0][0x3a8] ;  /* 0x0000ea00ff0a7b82 */ /* 0x000e620000000800 */
[----:B------:R-:W-:-:S02]  /*38660*/  LEA.HI.X.SX32 R52, R5, R4, 0x1, P5 ;  /* 0x0000000405347211 */ /* 0x000fc400028f0eff */
[----:B------:R-:W-:-:S05]  /*38670*/  PRMT R5, RZ, 0x7610, R5 ;  /* 0x00007610ff057816 */ /* 0x000fca0000000005 */
[----:B------:R-:W2:Y:S08]  /*38680*/  LDC R11, c[0x0][0x3a0] ;  /* 0x0000e800ff0b7b82 */ /* 0x000eb00000000800 */
[----:B------:R-:W0:Y:S08]  /*38690*/  LDC R20, c[0x0][0x3a8] ;  /* 0x0000ea00ff147b82 */ /* 0x000e300000000800 */
[----:B------:R-:W0:Y:S01]  /*386a0*/  LDC R18, c[0x0][0x3a0] ;  /* 0x0000e800ff127b82 */ /* 0x000e220000000800 */
[----:B----4-:R4:W-:Y:S02]  /*386b0*/  STL [R1+0x188], R22 ;  /* 0x0001881601007387 */ /* 0x0109e40000100800 */
[----:B----4-:R-:W-:-:S04]  /*386c0*/  IADD3 R22, P4, PT, R7, R3, RZ ;  /* 0x0000000307167210 */ /* 0x010fc80007f9e0ff */
[----:B------:R-:W-:Y:S02]  /*386d0*/  LEA.HI.X.SX32 R23, R7, R4, 0x1, P4 ;  /* 0x0000000407177211 */ /* 0x000fe400020f0eff */
[----:B------:R-:W-:Y:S01]  /*386e0*/  ISETP.GE.U32.AND P4, PT, R8, 0x7fffff5d, PT ;  /* 0x7fffff5d0800780c */ /* 0x000fe20003f86070 */
[----:B------:R-:W-:-:S05]  /*386f0*/  @P0 IMAD.MOV.U32 R8, RZ, RZ, R54 ;  /* 0x000000ffff080224 */ /* 0x000fca00078e0036 */
[----:B------:R4:W2:Y:S02]  /*38700*/  @P0 LDG.E.U8 R53, desc[UR20][R8.64] ;  /* 0x0000001408350981 */ /* 0x0008a4000c1e1100 */
[----:B----4-:R-:W-:Y:S02]  /*38710*/  @!P6 IMAD.MOV.U32 R8, RZ, RZ, R51 ;  /* 0x000000ffff08e224 */ /* 0x010fe400078e0033 */
[----:B------:R-:W-:-:S05]  /*38720*/  @!P6 IMAD.MOV.U32 R9, RZ, RZ, R52 ;  /* 0x000000ffff09e224 */ /* 0x000fca00078e0034 */
[----:B------:R4:W2:Y:S02]  /*38730*/  @!P6 LDG.E.U8 R21, desc[UR20][R8.64] ;  /* 0x000000140815e981 */ /* 0x0008a4000c1e1100 */
[----:B----4-:R-:W-:Y:S02]  /*38740*/  @!P3 IMAD.MOV.U32 R8, RZ, RZ, R45 ;  /* 0x000000ffff08b224 */ /* 0x010fe400078e002d */
[----:B------:R-:W-:-:S05]  /*38750*/  @!P3 IMAD.MOV.U32 R9, RZ, RZ, R50 ;  /* 0x000000ffff09b224 */ /* 0x000fca00078e0032 */
[----:B------:R4:W2:Y:S04]  /*38760*/  @!P3 LDG.E.U8 R5, desc[UR20][R8.64] ;  /* 0x000000140805b981 */ /* 0x0008a8000c1e1100 */
[----:B------:R-:W-:Y:S04]  /*38770*/  STL [R1+0x8e4], R56 ;  /* 0x0008e43801007387 */ /* 0x000fe80000100800 */
[----:B------:R-:W-:Y:S04]  /*38780*/  STL [R1+0xba4], R50 ;  /* 0x000ba43201007387 */ /* 0x000fe80000100800 */
[----:B------:R1:W-:Y:S01]  /*38790*/  STL [R1+0xbe8], R22 ;  /* 0x000be81601007387 */ /* 0x0003e20000100800 */
[----:B0-----:R-:W-:-:S03]  /*387a0*/  VIADD R7, R19, 0xffffffa1 ;  /* 0xffffffa113077836 */ /* 0x001fc60000000000 */
[----:B------:R0:W-:Y:S04]  /*387b0*/  STL [R1+0xbe4], R23 ;  /* 0x000be41701007387 */ /* 0x0001e80000100800 */
[----:B------:R-:W-:Y:S04]  /*387c0*/  STL [R1+0xdb8], R51 ;  /* 0x000db83301007387 */ /* 0x000fe80000100800 */
[----:B------:R-:W-:Y:S04]  /*387d0*/  STL [R1+0xdb4], R52 ;  /* 0x000db43401007387 */ /* 0x000fe80000100800 */
[----:B------:R-:W2:Y:S01]  /*387e0*/  LDL.LU R61, [R1+0x58c] ;  /* 0x00058c00013d7983 */ /* 0x000ea20000300800 */
[----:B------:R-:W-:-:S02]  /*387f0*/  ISETP.GE.U32.AND P5, PT, R7, 0x7fffff22, PT ;  /* 0x7fffff220700780c */ /* 0x000fc40003fa6070 */
[----:B------:R-:W-:Y:S01]  /*38800*/  PRMT R7, RZ, 0x7610, R7 ;  /* 0x00007610ff077816 */ /* 0x000fe20000000007 */
[----:B----4-:R-:W-:Y:S02]  /*38810*/  @!P4 IMAD.MOV.U32 R8, RZ, RZ, R22 ;  /* 0x000000ffff08c224 */ /* 0x010fe400078e0016 */
[----:B------:R-:W-:Y:S01]  /*38820*/  @!P4 IMAD.MOV.U32 R9, RZ, RZ, R23 ;  /* 0x000000ffff09c224 */ /* 0x000fe200078e0017 */
[----:B------:R-:W4:Y:S08]  /*38830*/  LDC R19, c[0x0][0x3a8] ;  /* 0x0000ea00ff137b82 */ /* 0x000f300000000800 */
[----:B-1----:R-:W1:Y:S01]  /*38840*/  LDC R22, c[0x0][0x3a8] ;  /* 0x0000ea00ff167b82 */ /* 0x002e620000000800 */
[----:B---3--:R-:W-:-:S02]  /*38850*/  ISETP.GT.U32.AND P6, PT, R15, R55, PT ;  /* 0x000000370f00720c */ /* 0x008fc40003fc4070 */
[----:B------:R-:W-:Y:S01]  /*38860*/  PRMT R49, RZ, 0x7610, R49 ;  /* 0x00007610ff317816 */ /* 0x000fe20000000031 */
[----:B------:R3:W4:Y:S01]  /*38870*/  @!P4 LDG.E.U8 R7, desc[UR20][R8.64] ;  /* 0x000000140807c981 */ /* 0x000722000c1e1100 */
[----:B------:R-:W-:-:S03]  /*38880*/  PRMT R37, RZ, 0x7610, R37 ;  /* 0x00007610ff257816 */ /* 0x000fc60000000025 */
[----:B0-----:R-:W0:Y:S01]  /*38890*/  LDC R23, c[0x0][0x3a0] ;  /* 0x0000e800ff177b82 */ /* 0x001e220000000800 */
[----:B---3--:R-:W-:Y:S01]  /*388a0*/  VIADD R8, R17, 0xffffffa0 ;  /* 0xffffffa011087836 */ /* 0x008fe20000000000 */
[----:B--2---:R2:W-:Y:S04]  /*388b0*/  STL [R1+0x108], R21 ;  /* 0x0001081501007387 */ /* 0x0045e80000100800 */
[----:B------:R-:W-:Y:S02]  /*388c0*/  @!P6 IMAD.IADD R55, R55, 0x1, -R15 ;  /* 0x000000013737e824 */ /* 0x000fe400078e0a0f */
[----:B------:R-:W3:Y:S08]  /*388d0*/  LDC R17, c[0x0][0x3a8] ;  /* 0x0000ea00ff117b82 */ /* 0x000ef00000000800 */
[----:B--2---:R-:W2:Y:S01]  /*388e0*/  LDC R21, c[0x0][0x3a0] ;  /* 0x0000e800ff157b82 */ /* 0x004ea20000000800 */
[----:B------:R0:W-:Y:S02]  /*388f0*/  STL [R1+0x48], R5 ;  /* 0x0000480501007387 */ /* 0x0001e40000100800 */
[----:B0-----:R-:W-:-:S05]  /*38900*/  IMAD R5, R10, 0x5e, RZ ;  /* 0x0000005e0a057824 */ /* 0x001fca00078e02ff */
[----:B------:R-:W-:-:S04]  /*38910*/  IADD3 R45, P3, PT, R5, R3, RZ ;  /* 0x00000003052d7210 */ /* 0x000fc80007f7e0ff */
[----:B------:R-:W-:Y:S02]  /*38920*/  LEA.HI.X.SX32 R50, R5, R4, 0x1, P3 ;  /* 0x0000000405327211 */ /* 0x000fe400018f0eff */
[----:B------:R-:W-:Y:S02]  /*38930*/  PRMT R10, RZ, 0x7610, R10 ;  /* 0x00007610ff0a7816 */ /* 0x000fe4000000000a */
[----:B------:R-:W-:Y:S01]  /*38940*/  ISETP.GE.U32.AND P3, PT, R8, 0x7fffff21, PT ;  /* 0x7fffff210800780c */ /* 0x000fe20003f66070 */
[----:B------:R-:W-:Y:S02]  /*38950*/  @!P5 IMAD.MOV.U32 R8, RZ, RZ, R45 ;  /* 0x000000ffff08d224 */ /* 0x000fe400078e002d */
[----:B------:R-:W-:-:S05]  /*38960*/  @!P5 IMAD.MOV.U32 R9, RZ, RZ, R50 ;  /* 0x000000ffff09d224 */ /* 0x000fca00078e0032 */
[----:B------:R0:W3:Y:S04]  /*38970*/  @!P5 LDG.E.U8 R10, desc[UR20][R8.64] ;  /* 0x00000014080ad981 */ /* 0x0000e8000c1e1100 */
[----:B----4-:R4:W-:Y:S01]  /*38980*/  STL [R1+0x58], R7 ;  /* 0x0000580701007387 */ /* 0x0109e20000100800 */
[----:B------:R-:W-:-:S03]  /*38990*/  IMAD R5, R20, 0x5f, RZ ;  /* 0x0000005f14057824 */ /* 0x000fc600078e02ff */
[----:B------:R-:W-:Y:S04]  /*389a0*/  STL [R1+0xdc0], R45 ;  /* 0x000dc02d01007387 */ /* 0x000fe80000100800 */
[----:B------:R0:W-:Y:S01]  /*389b0*/  STL [R1+0xdbc], R50 ;  /* 0x000dbc3201007387 */ /* 0x0001e20000100800 */
[----:B----4-:R-:W-:Y:S01]  /*389c0*/  VIADD R7, R11, 0xffffff9a ;  /* 0xffffff9a0b077836 */ /* 0x010fe20000000000 */
[----:B0-----:R-:W-:-:S04]  /*389d0*/  IADD3 R50, P5, PT, R5, R3, RZ ;  /* 0x0000000305327210 */ /* 0x001fc80007fbe0ff */
[----:B------:R-:W-:Y:S01]  /*389e0*/  ISETP.GE.U32.AND P4, PT, R7, 0x7fffff1b, PT ;  /* 0x7fffff1b0700780c */ /* 0x000fe20003f86070 */
[----:B------:R-:W-:Y:S01]  /*389f0*/  IMAD R7, R19, 0x65, RZ ;  /* 0x0000006513077824 */ /* 0x000fe200078e02ff */
[----:B------:R-:W-:Y:S02]  /*38a00*/  LEA.HI.X.SX32 R51, R5, R4, 0x1, P5 ;  /* 0x0000000405337211 */ /* 0x000fe400028f0eff */
[----:B------:R-:W-:Y:S01]  /*38a10*/  ISETP.GT.U32.AND P5, PT, R15, R61, PT ;  /* 0x0000003d0f00720c */ /* 0x000fe20003fa4070 */
[----:B------:R-:W-:Y:S01]  /*38a20*/  STL [R1+0x1bc], R53 ;  /* 0x0001bc3501007387 */ /* 0x000fe20000100800 */
[----:B------:R-:W-:Y:S01]  /*38a30*/  @!P3 IMAD.MOV.U32 R8, RZ, RZ, R50 ;  /* 0x000000ffff08b224 */ /* 0x000fe200078e0032 */
[----:B------:R-:W-:Y:S01]  /*38a40*/  IADD3 R45, P6, PT, R7, R3, RZ ;  /* 0x00000003072d7210 */ /* 0x000fe20007fde0ff */
[----:B--2---:R-:W-:Y:S02]  /*38a50*/  VIADD R5, R21, 0xffffff99 ;  /* 0xffffff9915057836 */ /* 0x004fe40000000000 */
[----:B------:R-:W-:Y:S01]  /*38a60*/  @!P3 IMAD.MOV.U32 R9, RZ, RZ, R51 ;  /* 0x000000ffff09b224 */ /* 0x000fe200078e0033 */
[----:B------:R-:W-:Y:S01]  /*38a70*/  PRMT R11, RZ, 0x7610, R11 ;  /* 0x00007610ff0b7816 */ /* 0x000fe2000000000b */
[----:B------:R-:W0:Y:S03]  /*38a80*/  LDC R19, c[0x0][0x3a0] ;  /* 0x0000e800ff137b82 */ /* 0x000e260000000800 */
[----:B------:R2:W4:Y:S02]  /*38a90*/  @!P3 LDG.E.U8 R49, desc[UR20][R8.64] ;  /* 0x000000140831b981 */ /* 0x000524000c1e1100 */
[----:B------:R-:W-:-:S02]  /*38aa0*/  @!P5 IMAD.IADD R61, R61, 0x1, -R15 ;  /* 0x000000013d3dd824 */ /* 0x000fc400078e0a0f */
[----:B--2---:R-:W-:Y:S01]  /*38ab0*/  @!P4 IMAD.MOV.U32 R8, RZ, RZ, R45 ;  /* 0x000000ffff08c224 */ /* 0x004fe200078e002d */
[----:B---3--:R2:W-:Y:S04]  /*38ac0*/  STL [R1+0x184], R10 ;  /* 0x0001840a01007387 */ /* 0x0085e80000100800 */
[----:B------:R-:W-:Y:S01]  /*38ad0*/  STL [R1+0xdc8], R50 ;  /* 0x000dc83201007387 */ /* 0x000fe20000100800 */
[----:B--2---:R-:W-:Y:S01]  /*38ae0*/  VIADD R10, R18, 0xffffff98 ;  /* 0xffffff98120a7836 */ /* 0x004fe20000000000 */
[----:B------:R-:W-:Y:S02]  /*38af0*/  LEA.HI.X.SX32 R18, R7, R4, 0x1, P6 ;  /* 0x0000000407127211 */ /* 0x000fe400030f0eff */
[----:B------:R-:W-:Y:S01]  /*38b00*/  ISETP.GE.U32.AND P6, PT, R5, 0x7fffff1a, PT ;  /* 0x7fffff1a0500780c */ /* 0x000fe20003fc6070 */
[----:B-1----:R-:W-:-:S02]  /*38b10*/  IMAD R5, R22, 0x66, RZ ;  /* 0x0000006616057824 */ /* 0x002fc400078e02ff */
[----:B------:R-:W-:Y:S01]  /*38b20*/  @!P4 IMAD.MOV.U32 R9, RZ, RZ, R18 ;  /* 0x000000ffff09c224 */ /* 0x000fe200078e0012 */
[----:B------:R-:W-:Y:S04]  /*38b30*/  STL [R1+0xdc4], R51 ;  /* 0x000dc43301007387 */ /* 0x000fe80000100800 */
[----:B------:R1:W-:Y:S04]  /*38b40*/  STL [R1+0xdf8], R45 ;  /* 0x000df82d01007387 */ /* 0x0003e80000100800 */
[----:B------:R2:W3:Y:S01]  /*38b50*/  @!P4 LDG.E.U8 R11, desc[UR20][R8.64] ;  /* 0x00000014080bc981 */ /* 0x0004e2000c1e1100 */
[----:B-1----:R-:W-:-:S04]  /*38b60*/  IADD3 R45, P5, PT, R5, R3, RZ ;  /* 0x00000003052d7210 */ /* 0x002fc80007fbe0ff */
[----:B------:R-:W-:Y:S01]  /*38b70*/  LEA.HI.X.SX32 R50, R5, R4, 0x1, P5 ;  /* 0x0000000405327211 */ /* 0x000fe200028f0eff */
[----:B--2---:R-:W-:-:S04]  /*38b80*/  @!P6 IMAD.MOV.U32 R8, RZ, RZ, R45 ;  /* 0x000000ffff08e224 */ /* 0x004fc800078e002d */
[----:B------:R-:W-:-:S05]  /*38b90*/  @!P6 IMAD.MOV.U32 R9, RZ, RZ, R50 ;  /* 0x000000ffff09e224 */ /* 0x000fca00078e0032 */
[----:B------:R-:W2:Y:S01]  /*38ba0*/  @!P6 LDG.E.U8 R37, desc[UR20][R8.64] ;  /* 0x000000140825e981 */ /* 0x000ea2000c1e1100 */
[----:B------:R-:W-:Y:S01]  /*38bb0*/  ISETP.GE.U32.AND P3, PT, R10, 0x7fffff19, PT ;  /* 0x7fffff190a00780c */ /* 0x000fe20003f66070 */
[----:B------:R-:W-:Y:S01]  /*38bc0*/  VIADD R7, R23, 0xffffffd4 ;  /* 0xffffffd417077836 */ /* 0x000fe20000000000 */
[----:B------:R-:W1:Y:S01]  /*38bd0*/  LDC R10, c[0x0][0x3a0] ;  /* 0x0000e800ff0a7b82 */ /* 0x000e620000000800 */
[----:B------:R0:W-:Y:S04]  /*38be0*/  STL [R1+0xdf4], R18 ;  /* 0x000df41201007387 */ /* 0x0001e80000100800 */
[----:B------:R-:W2:Y:S01]  /*38bf0*/  LDL R54, [R1+0x23dc] ;  /* 0x0023dc0001367983 */ /* 0x000ea20000100800 */
[----:B------:R-:W-:Y:S01]  /*38c00*/  ISETP.GE.U32.AND P4, PT, R7, 0x7fffff55, PT ;  /* 0x7fffff550700780c */ /* 0x000fe20003f86070 */
[----:B------:R-:W-:-:S02]  /*38c10*/  IMAD R7, R6, 0x2b, RZ ;  /* 0x0000002b06077824 */ /* 0x000fc400078e02ff */
[----:B------:R-:W-:Y:S01]  /*38c20*/  IMAD R5, R17, 0x67, RZ ;  /* 0x0000006711057824 */ /* 0x000fe200078e02ff */
[----:B------:R-:W-:Y:S02]  /*38c30*/  PRMT R48, RZ, 0x7610, R48 ;  /* 0x00007610ff307816 */ /* 0x000fe40000000030 */
[----:B------:R-:W-:Y:S01]  /*38c40*/  PRMT R20, RZ, 0x7610, R20 ;  /* 0x00007610ff147816 */ /* 0x000fe20000000014 */
[----:B------:R-:W1:Y:S08]  /*38c50*/  LDC R17, c[0x0][0x3a8] ;  /* 0x0000ea00ff117b82 */ /* 0x000e700000000800 */
[----:B0-----:R-:W0:Y:S01]  /*38c60*/  LDC R18, c[0x0][0x3a0] ;  /* 0x0000e800ff127b82 */ /* 0x001e220000000800 */
[----:B---3--:R3:W-:Y:S04]  /*38c70*/  STL [R1+0x120], R11 ;  /* 0x0001200b01007387 */ /* 0x0087e80000100800 */
[----:B------:R-:W-:Y:S04]  /*38c80*/  STL [R1+0xe00], R45 ;  /* 0x000e002d01007387 */ /* 0x000fe80000100800 */
[----:B------:R-:W-:Y:S04]  /*38c90*/  STL [R1+0xdfc], R50 ;  /* 0x000dfc3201007387 */ /* 0x000fe80000100800 */
[----:B----4-:R4:W-:Y:S01]  /*38ca0*/  STL [R1+0x180], R49 ;  /* 0x0001803101007387 */ /* 0x0109e20000100800 */
[----:B---3--:R-:W3:Y:S01]  /*38cb0*/  LDC R11, c[0x0][0x3a8] ;  /* 0x0000ea00ff0b7b82 */ /* 0x008ee20000000800 */
[----:B----4-:R-:W-:-:S04]  /*38cc0*/  IADD3 R49, P5, PT, R7, R3, RZ ;  /* 0x0000000307317210 */ /* 0x010fc80007fbe0ff */
[----:B------:R-:W-:Y:S01]  /*38cd0*/  LEA.HI.X.SX32 R50, R7, R4, 0x1, P5 ;  /* 0x0000000407327211 */ /* 0x000fe200028f0eff */
[----:B------:R-:W-:Y:S04]  /*38ce0*/  STL [R1+0xc28], R49 ;  /* 0x000c283101007387 */ /* 0x000fe80000100800 */
[----:B--2---:R2:W-:Y:S01]  /*38cf0*/  STL [R1+0x17c], R37 ;  /* 0x00017c2501007387 */ /* 0x0045e20000100800 */
[----:B------:R-:W-:Y:S02]  /*38d00*/  @!P4 IMAD.MOV.U32 R8, RZ, RZ, R49 ;  /* 0x000000ffff08c224 */ /* 0x000fe400078e0031 */
[----:B------:R-:W-:Y:S02]  /*38d10*/  @!P4 IMAD.MOV.U32 R9, RZ, RZ, R50 ;  /* 0x000000ffff09c224 */ /* 0x000fe400078e0032 */
[----:B-1----:R-:W-:Y:S01]  /*38d20*/  VIADD R7, R10, 0xffffff92 ;  /* 0xffffff920a077836 */ /* 0x002fe20000000000 */
[----:B--2---:R-:W-:-:S02]  /*38d30*/  IADD3 R37, P5, PT, R5, R3, RZ ;  /* 0x0000000305257210 */ /* 0x004fc40007fbe0ff */
[----:B------:R1:W2:Y:S04]  /*38d40*/  @!P4 LDG.E.U8 R48, desc[UR20][R8.64] ;  /* 0x000000140830c981 */ /* 0x0002a8000c1e1100 */
[----:B------:R-:W-:Y:S01]  /*38d50*/  STL [R1+0xc24], R50 ;  /* 0x000c243201007387 */ /* 0x000fe20000100800 */
[----:B------:R-:W-:Y:S02]  /*38d60*/  ISETP.GT.U32.AND P6, PT, R15, R55, PT ;  /* 0x000000370f00720c */ /* 0x000fe40003fc4070 */
[----:B------:R-:W-:Y:S01]  /*38d70*/  LEA.HI.X.SX32 R45, R5, R4, 0x1, P5 ;  /* 0x00000004052d7211 */ /* 0x000fe200028f0eff */
[----:B---3--:R-:W-:Y:S01]  /*38d80*/  IMAD R5, R11, 0x6d, RZ ;  /* 0x0000006d0b057824 */ /* 0x008fe200078e02ff */
[----:B------:R-:W-:Y:S01]  /*38d90*/  ISETP.GE.U32.AND P5, PT, R7, 0x7fffff13, PT ;  /* 0x7fffff130700780c */ /* 0x000fe20003fa6070 */
[----:B------:R-:W3:Y:S01]  /*38da0*/  LDC R10, c[0x0][0x3a0] ;  /* 0x0000e800ff0a7b82 */ /* 0x000ee20000000800 */
[----:B-1----:R-:W-:-:S02]  /*38db0*/  @!P3 IMAD.MOV.U32 R8, RZ, RZ, R37 ;  /* 0x000000ffff08b224 */ /* 0x002fc400078e0025 */
[----:B------:R-:W-:Y:S01]  /*38dc0*/  @!P3 IMAD.MOV.U32 R9, RZ, RZ, R45 ;  /* 0x000000ffff09b224 */ /* 0x000fe200078e002d */
[----:B------:R1:W-:Y:S01]  /*38dd0*/  STL [R1+0xe08], R37 ;  /* 0x000e082501007387 */ /* 0x0003e20000100800 */
[----:B------:R-:W-:Y:S02]  /*38de0*/  ISETP.GT.U32.AND P4, PT, R15, R61, PT ;  /* 0x0000003d0f00720c */ /* 0x000fe40003f84070 */
[----:B------:R-:W-:Y:S01]  /*38df0*/  PRMT R46, RZ, 0x7610, R46 ;  /* 0x00007610ff2e7816 */ /* 0x000fe2000000002e */
[----:B------:R-:W-:Y:S01]  /*38e00*/  @!P6 IMAD.IADD R55, R55, 0x1, -R15 ;  /* 0x000000013737e824 */ /* 0x000fe200078e0a0f */
[----:B------:R4:W2:Y:S01]  /*38e10*/  @!P3 LDG.E.U8 R20, desc[UR20][R8.64] ;  /* 0x000000140814b981 */ /* 0x0008a2000c1e1100 */
[----:B------:R-:W2:Y:S01]  /*38e20*/  LDC R11, c[0x0][0x3a8] ;  /* 0x0000ea00ff0b7b82 */ /* 0x000ea20000000800 */
[----:B-1----:R-:W-:Y:S01]  /*38e30*/  IADD3 R37, P3, PT, R5, R3, RZ ;  /* 0x0000000305257210 */ /* 0x002fe20007f7e0ff */
[----:B----4-:R-:W-:-:S03]  /*38e40*/  VIADD R8, R19, 0xffffff90 ;  /* 0xffffff9013087836 */ /* 0x010fc60000000000 */
[----:B------:R-:W-:Y:S01]  /*38e50*/  LEA.HI.X.SX32 R5, R5, R4, 0x1, P3 ;  /* 0x0000000405057211 */ /* 0x000fe200018f0eff */
[----:B0-----:R-:W-:Y:S01]  /*38e60*/  VIADD R7, R18, 0xffffff91 ;  /* 0xffffff9112077836 */ /* 0x001fe20000000000 */
[----:B------:R-:W-:Y:S02]  /*38e70*/  PRMT R18, RZ, 0x7610, R18 ;  /* 0x00007610ff127816 */ /* 0x000fe40000000012 */
[----:B------:R-:W-:Y:S02]  /*38e80*/  ISETP.GE.AND P6, PT, R54, RZ, PT ;  /* 0x000000ff3600720c */ /* 0x000fe40003fc6270 */
[----:B------:R-:W-:Y:S01]  /*38e90*/  ISETP.GE.U32.AND P3, PT, R8, 0x7fffff11, PT ;  /* 0x7fffff110800780c */ /* 0x000fe20003f66070 */
[----:B------:R-:W-:Y:S02]  /*38ea0*/  @!P5 IMAD.MOV.U32 R8, RZ, RZ, R37 ;  /* 0x000000ffff08d224 */ /* 0x000fe400078e0025 */
[----:B------:R-:W-:Y:S01]  /*38eb0*/  @!P5 IMAD.MOV.U32 R9, RZ, RZ, R5 ;  /* 0x000000ffff09d224 */ /* 0x000fe200078e0005 */
[----:B------:R-:W-:Y:S01]  /*38ec0*/  STL [R1+0xe04], R45 ;  /* 0x000e042d01007387 */ /* 0x000fe20000100800 */
[----:B------:R-:W-:Y:S01]  /*38ed0*/  @!P4 IMAD.IADD R61, R61, 0x1, -R15 ;  /* 0x000000013d3dc824 */ /* 0x000fe200078e0a0f */
[----:B------:R-:W-:Y:S01]  /*38ee0*/  PRMT R41, RZ, 0x7610, R41 ;  /* 0x00007610ff297816 */ /* 0x000fe20000000029 */
[----:B------:R-:W0:Y:S01]  /*38ef0*/  LDC R19, c[0x0][0x3a8] ;  /* 0x0000ea00ff137b82 */ /* 0x000e220000000800 */
[----:B------:R1:W4:Y:S01]  /*38f00*/  @!P5 LDG.E.U8 R18, desc[UR20][R8.64] ;  /* 0x000000140812d981 */ /* 0x000322000c1e1100 */
[----:B------:R-:W-:Y:S01]  /*38f10*/  ISETP.GE.U32.AND P4, PT, R7, 0x7fffff12, PT ;  /* 0x7fffff120700780c */ /* 0x000fe20003f86070 */
[----:B------:R-:W-:Y:S01]  /*38f20*/  IMAD R7, R17, 0x6e, RZ ;  /* 0x0000006e11077824 */ /* 0x000fe200078e02ff */
[----:B------:R-:W-:-:S02]  /*38f30*/  PRMT R47, RZ, 0x7610, R47 ;  /* 0x00007610ff2f7816 */ /* 0x000fc4000000002f */
[----:B------:R-:W-:Y:S02]  /*38f40*/  PRMT R44, RZ, 0x7610, R44 ;  /* 0x00007610ff2c7816 */ /* 0x000fe4000000002c */
[----:B------:R-:W0:Y:S01]  /*38f50*/  LDC R17, c[0x0][0x3a0] ;  /* 0x0000e800ff117b82 */ /* 0x000e220000000800 */
[----:B-1----:R-:W-:Y:S02]  /*38f60*/  IMAD R8, R6, 0x33, RZ ;  /* 0x0000003306087824 */ /* 0x002fe400078e02ff */
[----:B---3--:R-:W-:Y:S01]  /*38f70*/  VIADD R9, R10, 0xffffffcc ;  /* 0xffffffcc0a097836 */ /* 0x008fe20000000000 */
[----:B--2---:R1:W-:Y:S04]  /*38f80*/  STL [R1+0x178], R20 ;  /* 0x0001781401007387 */ /* 0x0043e80000100800 */
[----:B------:R-:W-:Y:S04]  /*38f90*/  STL [R1+0xe38], R37 ;  /* 0x000e382501007387 */ /* 0x000fe80000100800 */
[----:B------:R-:W2:Y:S04]  /*38fa0*/  LDL R54, [R1+0x23d0] ;  /* 0x0023d00001367983 */ /* 0x000ea80000100800 */
[----:B------:R3:W-:Y:S01]  /*38fb0*/  STL [R1+0xe34], R5 ;  /* 0x000e340501007387 */ /* 0x0007e20000100800 */
[----:B------:R-:W-:-:S02]  /*38fc0*/  IMAD R10, R11, 0x6f, RZ ;  /* 0x0000006f0b0a7824 */ /* 0x000fc400078e02ff */
[----:B------:R-:W0:Y:S08]  /*38fd0*/  LDC R11, c[0x0][0x3a0] ;  /* 0x0000e800ff0b7b82 */ /* 0x000e300000000800 */
[----:B-1----:R-:W1:Y:S01]  /*38fe0*/  LDC R20, c[0x0][0x3a0] ;  /* 0x0000e800ff147b82 */ /* 0x002e620000000800 */
[----:B---3--:R-:W-:Y:S02]  /*38ff0*/  IMAD.MOV.U32 R5, RZ, RZ, R55 ;  /* 0x000000ffff057224 */ /* 0x008fe400078e0037 */
[----:B------:R-:W3:Y:S04]  /*39000*/  LDL.LU R55, [R1+0x594] ;  /* 0x0005940001377983 */ /* 0x000ee80000300800 */
[----:B------:R4:W-:Y:S01]  /*39010*/  STL [R1+0x54], R48 ;  /* 0x0000543001007387 */ /* 0x0009e20000100800 */
[----:B------:R-:W-:-:S03]  /*39020*/  @!P6 IMAD.MOV R5, RZ, RZ, -R5 ;  /* 0x000000ffff05e224 */ /* 0x000fc600078e0a05 */
[----:B----4-:R4:W-:Y:S01]  /*39030*/  STL [R1+0x11c], R18 ;  /* 0x00011c1201007387 */ /* 0x0109e20000100800 */
[----:B------:R-:W-:-:S04]  /*39040*/  IADD3 R48, P6, PT, R7, R3, RZ ;  /* 0x0000000307307210 */ /* 0x000fc80007fde0ff */
[----:B------:R-:W-:Y:S02]  /*39050*/  LEA.HI.X.SX32 R49, R7, R4, 0x1, P6 ;  /* 0x0000000407317211 */ /* 0x000fe400030f0eff */
[----:B----4-:R-:W-:-:S04]  /*39060*/  IADD3 R18, P5, PT, R8, R3, RZ ;  /* 0x0000000308127210 */ /* 0x010fc80007fbe0ff */
[----:B------:R-:W-:Y:S02]  /*39070*/  LEA.HI.X.SX32 R37, R8, R4, 0x1, P5 ;  /* 0x0000000408257211 */ /* 0x000fe400028f0eff */
[----:B------:R-:W-:Y:S01]  /*39080*/  ISETP.GE.U32.AND P5, PT, R9, 0x7fffff4d, PT ;  /* 0x7fffff4d0900780c */ /* 0x000fe20003fa6070 */
[----:B------:R-:W-:Y:S02]  /*39090*/  @!P4 IMAD.MOV.U32 R8, RZ, RZ, R48 ;  /* 0x000000ffff08c224 */ /* 0x000fe400078e0030 */
[----:B------:R-:W-:-:S05]  /*390a0*/  @!P4 IMAD.MOV.U32 R9, RZ, RZ, R49 ;  /* 0x000000ffff09c224 */ /* 0x000fca00078e0031 */
[----:B------:R4:W2:Y:S01]  /*390b0*/  @!P4 LDG.E.U8 R46, desc[UR20][R8.64] ;  /* 0x00000014082ec981 */ /* 0x0008a2000c1e1100 */
[----:B------:R-:W-:-:S03]  /*390c0*/  IADD3 R45, P6, PT, R10, R3, RZ ;  /* 0x000000030a2d7210 */ /* 0x000fc60007fde0ff */
[----:B------:R-:W-:Y:S04]  /*390d0*/  STL [R1+0xe40], R48 ;  /* 0x000e403001007387 */ /* 0x000fe80000100800 */
[----:B------:R-:W-:Y:S04]  /*390e0*/  STL [R1+0xc68], R18 ;  /* 0x000c681201007387 */ /* 0x000fe80000100800 */
[----:B------:R-:W-:Y:S04]  /*390f0*/  STL [R1+0xe3c], R49 ;  /* 0x000e3c3101007387 */ /* 0x000fe80000100800 */
[----:B------:R-:W-:Y:S04]  /*39100*/  STL [R1+0xc64], R37 ;  /* 0x000c642501007387 */ /* 0x000fe80000100800 */
[----:B------:R-:W-:Y:S01]  /*39110*/  STL [R1+0xe48], R45 ;  /* 0x000e482d01007387 */ /* 0x000fe20000100800 */
[----:B----4-:R-:W-:-:S03]  /*39120*/  @!P3 IMAD.MOV.U32 R8, RZ, RZ, R45 ;  /* 0x000000ffff08b224 */ /* 0x010fc600078e002d */
[----:B--2---:R2:W-:Y:S02]  /*39130*/  STL [R1+0x170], R46 ;  /* 0x0001702e01007387 */ /* 0x0045e40000100800 */
[----:B--2---:R-:W-:-:S05]  /*39140*/  LEA.HI.X.SX32 R46, R10, R4, 0x1, P6 ;  /* 0x000000040a2e7211 */ /* 0x004fca00030f0eff */
[----:B------:R-:W-:Y:S01]  /*39150*/  @!P3 IMAD.MOV.U32 R9, RZ, RZ, R46 ;  /* 0x000000ffff09b224 */ /* 0x000fe200078e002e */
[----:B------:R-:W-:-:S04]  /*39160*/  PRMT R10, RZ, 0x7610, R10 ;  /* 0x00007610ff0a7816 */ /* 0x000fc8000000000a */
[----:B------:R2:W4:Y:S02]  /*39170*/  @!P3 LDG.E.U8 R41, desc[UR20][R8.64] ;  /* 0x000000140829b981 */ /* 0x000524000c1e1100 */
[----:B--2---:R-:W-:Y:S02]  /*39180*/  @!P5 IMAD.MOV.U32 R8, RZ, RZ, R18 ;  /* 0x000000ffff08d224 */ /* 0x004fe400078e0012 */
[----:B------:R-:W-:Y:S02]  /*39190*/  @!P5 IMAD.MOV.U32 R9, RZ, RZ, R37 ;  /* 0x000000ffff09d224 */ /* 0x000fe400078e0025 */
[----:B-1----:R-:W-:Y:S01]  /*391a0*/  VIADD R7, R20, 0xffffff8a ;  /* 0xffffff8a14077836 */ /* 0x002fe20000000000 */
[----:B------:R-:W-:Y:S02]  /*391b0*/  SEL R5, R14, R5, !P1 ;  /* 0x000000050e057207 */ /* 0x000fe40004800000 */
[----:B------:R-:W-:Y:S01]  /*391c0*/  ISETP.GE.AND P6, PT, R54, RZ, PT ;  /* 0x000000ff3600720c */ /* 0x000fe20003fc6270 */
[----:B------:R-:W-:Y:S04]  /*391d0*/  STL [R1+0xe44], R46 ;  /* 0x000e442e01007387 */ /* 0x000fe80000100800 */
[----:B------:R1:W2:Y:S01]  /*391e0*/  @!P5 LDG.E.U8 R10, desc[UR20][R8.64] ;  /* 0x00000014080ad981 */ /* 0x0002a2000c1e1100 */
[----:B------:R-:W-:Y:S01]  /*391f0*/  ISETP.GE.U32.AND P4, PT, R7, 0x7fffff0b, PT ;  /* 0x7fffff0b0700780c */ /* 0x000fe20003f86070 */
[----:B------:R-:W-:-:S02]  /*39200*/  IMAD R7, R5, UR6, RZ ;  /* 0x0000000605077c24 */ /* 0x000fc4000f8e02ff */
[----:B------:R-:W3:Y:S01]  /*39210*/  LDL R54, [R1+0x23d4] ;  /* 0x0023d40001367983 */ /* 0x000ee20000100800 */
[----:B------:R-:W2:Y:S02]  /*39220*/  LDC R18, c[0x0][0x3a8] ;  /* 0x0000ea00ff127b82 */ /* 0x000ea40000000800 */
[----:B------:R-:W-:Y:S01]  /*39230*/  IADD3 R48, P3, PT, R7, R13, RZ ;  /* 0x0000000d07307210 */ /* 0x000fe20007f7e0ff */
[----:B-1----:R-:W-:-:S03]  /*39240*/  IMAD R8, R6, 0x3b, RZ ;  /* 0x0000003b06087824 */ /* 0x002fc600078e02ff */
[----:B------:R-:W-:Y:S01]  /*39250*/  LEA.HI.X.SX32 R49, R7, R12, 0x1, P3 ;  /* 0x0000000c07317211 */ /* 0x000fe200018f0eff */
[----:B0-----:R-:W-:Y:S01]  /*39260*/  IMAD R9, R19, 0x75, RZ ;  /* 0x0000007513097824 */ /* 0x001fe200078e02ff */
[----:B--2---:R-:W-:Y:S01]  /*39270*/  STL [R1+0x60], R10 ;  /* 0x0000600a01007387 */ /* 0x004fe20000100800 */
[----:B------:R-:W-:-:S03]  /*39280*/  IADD3 R37, P3, PT, R8, R3, RZ ;  /* 0x0000000308257210 */ /* 0x000fc60007f7e0ff */
[----:B------:R-:W-:Y:S04]  /*39290*/  STL [R1+0x8f0], R48 ;  /* 0x0008f03001007387 */ /* 0x000fe80000100800 */
[----:B------:R-:W-:Y:S01]  /*392a0*/  STL [R1+0x8ec], R49 ;  /* 0x0008ec3101007387 */ /* 0x000fe20000100800 */
[----:B------:R-:W-:Y:S02]  /*392b0*/  IMAD.MOV.U32 R5, RZ, RZ, R61 ;  /* 0x000000ffff057224 */ /* 0x000fe400078e003d */
[----:B------:R-:W-:Y:S01]  /*392c0*/  VIADD R7, R11, 0xffffff89 ;  /* 0xffffff890b077836 */ /* 0x000fe20000000000 */
[----:B------:R-:W-:Y:S04]  /*392d0*/  STL [R1+0xca8], R37 ;  /* 0x000ca82501007387 */ /* 0x000fe80000100800 */
[----:B----4-:R0:W-:Y:S01]  /*392e0*/  STL [R1+0x174], R41 ;  /* 0x0001742901007387 */ /* 0x0101e20000100800 */
[----:B------:R-:W-:-:S02]  /*392f0*/  PRMT R43, RZ, 0x7610, R43 ;  /* 0x00007610ff2b7816 */ /* 0x000fc4000000002b */
[----:B------:R-:W-:Y:S02]  /*39300*/  PRMT R20, RZ, 0x7610, R20 ;  /* 0x00007610ff147816 */ /* 0x000fe40000000014 */
[----:B------:R-:W-:Y:S01]  /*39310*/  PRMT R34, RZ, 0x7610, R34 ;  /* 0x00007610ff227816 */ /* 0x000fe20000000022 */
[----:B------:R-:W1:Y:S01]  /*39320*/  LDC R19, c[0x0][0x3a0] ;  /* 0x0000e800ff137b82 */ /* 0x000e620000000800 */
[----:B0-----:R-:W-:Y:S02]  /*39330*/  LEA.HI.X.SX32 R41, R8, R4, 0x1, P3 ;  /* 0x0000000408297211 */ /* 0x001fe400018f0eff */
[----:B------:R-:W-:Y:S01]  /*39340*/  IADD3 R45, P3, PT, R9, R3, RZ ;  /* 0x00000003092d7210 */ /* 0x000fe20007f7e0ff */
[----:B------:R-:W-:-:S03]  /*39350*/  @P0 IMAD.MOV.U32 R8, RZ, RZ, R48 ;  /* 0x000000ffff080224 */ /* 0x000fc600078e0030 */
[----:B------:R-:W-:Y:S01]  /*39360*/  LEA.HI.X.SX32 R46, R9, R4, 0x1, P3 ;  /* 0x00000004092e7211 */ /* 0x000fe200018f0eff */
[----:B------:R-:W-:-:S05]  /*39370*/  @P0 IMAD.MOV.U32 R9, RZ, RZ, R49 ;  /* 0x000000ffff090224 */ /* 0x000fca00078e0031 */
[----:B------:R0:W2:Y:S02]  /*39380*/  @P0 LDG.E.U8 R47, desc[UR20][R8.64] ;  /* 0x00000014082f0981 */ /* 0x0000a4000c1e1100 */
[----:B0-----:R-:W-:Y:S02]  /*39390*/  @!P4 IMAD.MOV.U32 R8, RZ, RZ, R45 ;  /* 0x000000ffff08c224 */ /* 0x001fe400078e002d */
[----:B------:R-:W-:-:S05]  /*393a0*/  @!P4 IMAD.MOV.U32 R9, RZ, RZ, R46 ;  /* 0x000000ffff09c224 */ /* 0x000fca00078e002e */
[----:B------:R0:W4:Y:S01]  /*393b0*/  @!P4 LDG.E.U8 R44, desc[UR20][R8.64] ;  /* 0x00000014082cc981 */ /* 0x000122000c1e1100 */
[----:B------:R-:W-:Y:S01]  /*393c0*/  VIADD R10, R17, 0xffffffc4 ;  /* 0xffffffc4110a7836 */ /* 0x000fe20000000000 */
[----:B------:R-:W-:Y:S01]  /*393d0*/  PRMT R11, RZ, 0x7610, R11 ;  /* 0x00007610ff0b7816 */ /* 0x000fe2000000000b */
[----:B------:R-:W-:Y:S01]  /*393e0*/  @!P6 IMAD.MOV R5, RZ, RZ, -R5 ;  /* 0x000000ffff05e224 */ /* 0x000fe200078e0a05 */
[----:B------:R-:W-:Y:S01]  /*393f0*/  STL [R1+0xca4], R41 ;  /* 0x000ca42901007387 */ /* 0x000fe20000100800 */
[----:B------:R-:W-:Y:S02]  /*39400*/  ISETP.GE.U32.AND P3, PT, R7, 0x7fffff0a, PT ;  /* 0x7fffff0a0700780c */ /* 0x000fe40003f66070 */
[----:B------:R-:W-:Y:S01]  /*39410*/  ISETP.GE.U32.AND P5, PT, R10, 0x7fffff45, PT ;  /* 0x7fffff450a00780c */ /* 0x000fe20003fa6070 */
[----:B------:R-:W1:Y:S01]  /*39420*/  LDC R17, c[0x0][0x3a0] ;  /* 0x0000e800ff117b82 */ /* 0x000e620000000800 */
[----:B------:R-:W-:Y:S01]  /*39430*/  SEL R5, R14, R5, !P1 ;  /* 0x000000050e057207 */ /* 0x000fe20004800000 */
[----:B------:R-:W-:Y:S01]  /*39440*/  STL [R1+0xe78], R45 ;  /* 0x000e782d01007387 */ /* 0x000fe20000100800 */
[----:B------:R-:W-:Y:S01]  /*39450*/  IMAD R7, R18, 0x76, RZ ;  /* 0x0000007612077824 */ /* 0x000fe200078e02ff */
[----:B---3--:R-:W-:-:S04]  /*39460*/  ISETP.GT.U32.AND P6, PT, R15, R55, PT ;  /* 0x000000370f00720c */ /* 0x008fc80003fc4070 */
[----:B------:R-:W3:Y:S04]  /*39470*/  LDC R10, c[0x0][0x3a8] ;  /* 0x0000ea00ff0a7b82 */ /* 0x000ee80000000800 */
[----:B0-----:R-:W-:Y:S02]  /*39480*/  @!P5 IMAD.MOV.U32 R8, RZ, RZ, R37 ;  /* 0x000000ffff08d224 */ /* 0x001fe400078e0025 */
[----:B------:R-:W-:-:S05]  /*39490*/  @!P5 IMAD.MOV.U32 R9, RZ, RZ, R41 ;  /* 0x000000ffff09d224 */ /* 0x000fca00078e0029 */
[----:B------:R0:W2:Y:S01]  /*394a0*/  @!P5 LDG.E.U8 R11, desc[UR20][R8.64] ;  /* 0x00000014080bd981 */ /* 0x0000a2000c1e1100 */
[----:B------:R-:W-:-:S03]  /*394b0*/  IMAD R5, R5, UR6, RZ ;  /* 0x0000000605057c24 */ /* 0x000fc6000f8e02ff */
[----:B------:R-:W-:Y:S04]  /*394c0*/  STL [R1+0xe74], R46 ;  /* 0x000e742e01007387 */ /* 0x000fe80000100800 */
[----:B------:R-:W2:Y:S04]  /*394d0*/  LDL.LU R61, [R1+0x598] ;  /* 0x00059800013d7983 */ /* 0x000ea80000300800 */
[----:B----4-:R4:W-:Y:S02]  /*394e0*/  STL [R1+0x124], R44 ;  /* 0x0001242c01007387 */ /* 0x0109e40000100800 */
[----:B----4-:R-:W-:-:S04]  /*394f0*/  IADD3 R44, P4, PT, R5, R13, RZ ;  /* 0x0000000d052c7210 */ /* 0x010fc80007f9e0ff */
[----:B------:R-:W-:Y:S02]  /*39500*/  LEA.HI.X.SX32 R45, R5, R12, 0x1, P4 ;  /* 0x0000000c052d7211 */ /* 0x000fe400020f0eff */
[C---:B------:R-:W-:Y:S01]  /*39510*/  IADD3 R37, P4, PT, R7.reuse, R3, RZ ;  /* 0x0000000307257210 */ /* 0x040fe20007f9e0ff */
[----:B0-----:R-:W-:Y:S02]  /*39520*/  @P0 IMAD.MOV.U32 R8, RZ, RZ, R44 ;  /* 0x000000ffff080224 */ /* 0x001fe400078e002c */
[----:B------:R-:W-:Y:S01]  /*39530*/  @P0 IMAD.MOV.U32 R9, RZ, RZ, R45 ;  /* 0x000000ffff090224 */ /* 0x000fe200078e002d */
[----:B------:R-:W-:-:S04]  /*39540*/  LEA.HI.X.SX32 R41, R7, R4, 0x1, P4 ;  /* 0x0000000407297211 */ /* 0x000fc800020f0eff */
[----:B------:R0:W4:Y:S02]  /*39550*/  @P0 LDG.E.U8 R43, desc[UR20][R8.64] ;  /* 0x00000014082b0981 */ /* 0x000124000c1e1100 */
[----:B0-----:R-:W-:Y:S02]  /*39560*/  @!P3 IMAD.MOV.U32 R8, RZ, RZ, R37 ;  /* 0x000000ffff08b224 */ /* 0x001fe400078e0025 */
[----:B------:R-:W-:-:S05]  /*39570*/  @!P3 IMAD.MOV.U32 R9, RZ, RZ, R41 ;  /* 0x000000ffff09b224 */ /* 0x000fca00078e0029 */
[----:B------:R0:W4:Y:S04]  /*39580*/  @!P3 LDG.E.U8 R20, desc[UR20][R8.64] ;  /* 0x000000140814b981 */ /* 0x000128000c1e1100 */
[----:B--2---:R2:W-:Y:S01]  /*39590*/  STL [R1+0x5c], R11 ;  /* 0x00005c0b01007387 */ /* 0x0045e20000100800 */
[----:B------:R-:W-:Y:S01]  /*395a0*/  @!P6 IMAD.IADD R55, R55, 0x1, -R15 ;  /* 0x000000013737e824 */ /* 0x000fe200078e0a0f */
[----:B--2---:R-:W2:Y:S04]  /*395b0*/  LDC R11, c[0x0][0x3a0] ;  /* 0x0000e800ff0b7b82 */ /* 0x004ea80000000800 */
[----:B------:R-:W-:Y:S01]  /*395c0*/  ISETP.GT.U32.AND P5, PT, R15, R55, PT ;  /* 0x000000370f00720c */ /* 0x000fe20003fa4070 */
[----:B-1----:R-:W-:Y:S01]  /*395d0*/  VIADD R5, R17, 0xffffff88 ;  /* 0xffffff8811057836 */ /* 0x002fe20000000000 */
[----:B------:R-:W-:Y:S01]  /*395e0*/  STL [R1+0x8f8], R44 ;  /* 0x0008f82c01007387 */ /* 0x000fe20000100800 */
[----:B---3--:R-:W-:-:S03]  /*395f0*/  IMAD R7, R10, 0x77, RZ ;  /* 0x000000770a077824 */ /* 0x008fc600078e02ff */
[----:B------:R-:W-:Y:S04]  /*39600*/  STL [R1+0x8f4], R45 ;  /* 0x0008f42d01007387 */ /* 0x000fe80000100800 */
[----:B------:R-:W-:Y:S04]  /*39610*/  STL [R1+0xe80], R37 ;  /* 0x000e802501007387 */ /* 0x000fe80000100800 */
[----:B------:R-:W-:Y:S04]  /*39620*/  STL [R1+0x1b8], R47 ;  /* 0x0001b82f01007387 */ /* 0x000fe80000100800 */
[----:B------:R1:W-:Y:S01]  /*39630*/  STL [R1+0xe7c], R41 ;  /* 0x000e7c2901007387 */ /* 0x0003e20000100800 */
[----:B------:R-:W-:Y:S01]  /*39640*/  ISETP.GE.U32.AND P4, PT, R5, 0x7fffff09, PT ;  /* 0x7fffff090500780c */ /* 0x000fe20003f86070 */
[----:B0-----:R-:W-:Y:S01]  /*39650*/  IMAD.SHL.U32 R8, R6, 0x4, RZ ;  /* 0x0000000406087824 */ /* 0x001fe200078e00ff */
[----:B------:R-:W-:-:S02]  /*39660*/  PRMT R18, RZ, 0x7610, R18 ;  /* 0x00007610ff127816 */ /* 0x000fc40000000012 */
[----:B------:R-:W-:Y:S01]  /*39670*/  ISETP.GE.AND P6, PT, R54, RZ, PT ;  /* 0x000000ff3600720c */ /* 0x000fe20003fc6270 */
[----:B------:R-:W0:Y:S01]  /*39680*/  LDC R17, c[0x0][0x3a8] ;  /* 0x0000ea00ff117b82 */ /* 0x000e220000000800 */
[----:B------:R-:W-:Y:S01]  /*39690*/  @!P5 IMAD.IADD R55, R55, 0x1, -R15 ;  /* 0x000000013737d824 */ /* 0x000fe200078e0a0f */
[-C--:B-1----:R-:W-:Y:S02]  /*396a0*/  IADD3 R41, P5, PT, R7, R3.reuse, RZ ;  /* 0x0000000307297210 */ /* 0x082fe40007fbe0ff */
[----:B------:R-:W-:Y:S01]  /*396b0*/  IADD3 R37, P3, PT, R8, R3, RZ ;  /* 0x0000000308257210 */ /* 0x000fe20007f7e0ff */
[----:B--2---:R-:W-:Y:S01]  /*396c0*/  VIADD R9, R11, 0xfffffffb ;  /* 0xfffffffb0b097836 */ /* 0x004fe20000000000 */
[----:B------:R-:W-:Y:S01]  /*396d0*/  LEA.HI.X.SX32 R44, R7, R4, 0x1, P5 ;  /* 0x00000004072c7211 */ /* 0x000fe200028f0eff */
[----:B------:R-:W-:Y:S02]  /*396e0*/  IMAD.MOV.U32 R5, RZ, RZ, R55 ;  /* 0x000000ffff057224 */ /* 0x000fe400078e0037 */
[----:B------:R-:W-:Y:S01]  /*396f0*/  VIADD R10, R19, 0xffffff82 ;  /* 0xffffff82130a7836 */ /* 0x000fe20000000000 */
[----:B------:R-:W-:-:S02]  /*39700*/  PRMT R38, RZ, 0x7610, R38 ;  /* 0x00007610ff267816 */ /* 0x000fc40000000026 */
[----:B------:R-:W-:Y:S01]  /*39710*/  ISETP.GE.U32.AND P5, PT, R9, 0x7fffff7c, PT ;  /* 0x7fffff7c0900780c */ /* 0x000fe20003fa6070 */
[----:B------:R-:W-:Y:S01]  /*39720*/  @!P4 IMAD.MOV.U32 R9, RZ, RZ, R44 ;  /* 0x000000ffff09c224 */ /* 0x000fe200078e002c */
[----:B----4-:R1:W-:Y:S04]  /*39730*/  STL [R1+0x16c], R20 ;  /* 0x00016c1401007387 */ /* 0x0103e80000100800 */
[----:B------:R-:W2:Y:S04]  /*39740*/  LDL R55, [R1+0x23d8] ;  /* 0x0023d80001377983 */ /* 0x000ea80000100800 */
[----:B------:R-:W-:Y:S04]  /*39750*/  STL [R1+0xe88], R41 ;  /* 0x000e882901007387 */ /* 0x000fe80000100800 */
[----:B------:R-:W-:Y:S04]  /*39760*/  STL [R1+0xaf0], R37 ;  /* 0x000af02501007387 */ /* 0x000fe80000100800 */
[----:B------:R3:W-:Y:S01]  /*39770*/  STL [R1+0x1b0], R43 ;  /* 0x0001b02b01007387 */ /* 0x0007e20000100800 */
[----:B------:R-:W-:-:S02]  /*39780*/  @!P6 IMAD.MOV R5, RZ, RZ, -R5 ;  /* 0x000000ffff05e224 */ /* 0x000fc400078e0a05 */
[----:B0-----:R-:W-:Y:S01]  /*39790*/  IMAD R7, R17, 0x7d, RZ ;  /* 0x0000007d11077824 */ /* 0x001fe200078e02ff */
[----:B------:R-:W-:Y:S01]  /*397a0*/  PRMT R19, RZ, 0x7610, R19 ;  /* 0x00007610ff137816 */ /* 0x000fe20000000013 */
[----:B------:R-:W0:Y:S08]  /*397b0*/  LDC R11, c[0x0][0x3a0] ;  /* 0x0000e800ff0b7b82 */ /* 0x000e300000000800 */
[----:B-1----:R-:W1:Y:S01]  /*397c0*/  LDC R20, c[0x0][0x3a0] ;  /* 0x0000e800ff147b82 */ /* 0x002e620000000800 */
[----:B---3--:R-:W-:Y:S01]  /*397d0*/  LEA.HI.X.SX32 R43, R8, R4, 0x1, P3 ;  /* 0x00000004082b7211 */ /* 0x008fe200018f0eff */
[----:B------:R-:W-:Y:S01]  /*397e0*/  @!P4 IMAD.MOV.U32 R8, RZ, RZ, R41 ;  /* 0x000000ffff08c224 */ /* 0x000fe200078e0029 */
[----:B------:R-:W-:Y:S01]  /*397f0*/  SEL R5, R14, R5, !P1 ;  /* 0x000000050e057207 */ /* 0x000fe20004800000 */
[----:B------:R-:W-:Y:S04]  /*39800*/  STL [R1+0xe84], R44 ;  /* 0x000e842c01007387 */ /* 0x000fe80000100800 */
[----:B------:R3:W4:Y:S01]  /*39810*/  @!P4 LDG.E.U8 R18, desc[UR20][R8.64] ;  /* 0x000000140812c981 */ /* 0x000722000c1e1100 */
[----:B------:R-:W-:Y:S01]  /*39820*/  ISETP.GT.U32.AND P6, PT, R15, R61, PT ;  /* 0x0000003d0f00720c */ /* 0x000fe20003fc4070 */
[----:B------:R-:W0:Y:S01]  /*39830*/  LDC R17, c[0x0][0x3a0] ;  /* 0x0000e800ff117b82 */ /* 0x000e220000000800 */
[----:B---3--:R-:W-:-:S02]  /*39840*/  @!P5 IMAD.MOV.U32 R8, RZ, RZ, R37 ;  /* 0x000000ffff08d224 */ /* 0x008fc400078e0025 */
[----:B------:R-:W-:-:S05]  /*39850*/  @!P5 IMAD.MOV.U32 R9, RZ, RZ, R43 ;  /* 0x000000ffff09d224 */ /* 0x000fca00078e002b */
[----:B------:R3:W2:Y:S01]  /*39860*/  @!P5 LDG.E.U8 R34, desc[UR20][R8.64] ;  /* 0x000000140822d981 */ /* 0x0006a2000c1e1100 */
[----:B------:R-:W-:Y:S01]  /*39870*/  IMAD R5, R5, UR6, RZ ;  /* 0x0000000605057c24 */ /* 0x000fe2000f8e02ff */
[----:B------:R-:W-:Y:S02]  /*39880*/  ISETP.GE.U32.AND P3, PT, R10, 0x7fffff03, PT ;  /* 0x7fffff030a00780c */ /* 0x000fe40003f66070 */
[----:B------:R3:W-:Y:S01]  /*39890*/  STL [R1+0xaec], R43 ;  /* 0x000aec2b01007387 */ /* 0x0007e20000100800 */
[----:B------:R-:W0:Y:S01]  /*398a0*/  LDC R10, c[0x0][0x3a8] ;  /* 0x0000ea00ff0a7b82 */ /* 0x000e220000000800 */
[----:B------:R-:W-:-:S04]  /*398b0*/  IADD3 R41, P4, PT, R5, R13, RZ ;  /* 0x0000000d05297210 */ /* 0x000fc80007f9e0ff */
[----:B---3--:R-:W-:Y:S01]  /*398c0*/  LEA.HI.X.SX32 R43, R5, R12, 0x1, P4 ;  /* 0x0000000c052b7211 */ /* 0x008fe200020f0eff */
[----:B------:R-:W-:-:S04]  /*398d0*/  @P0 IMAD.MOV.U32 R8, RZ, RZ, R41 ;  /* 0x000000ffff080224 */ /* 0x000fc800078e0029 */
[----:B------:R-:W-:-:S05]  /*398e0*/  @P0 IMAD.MOV.U32 R9, RZ, RZ, R43 ;  /* 0x000000ffff090224 */ /* 0x000fca00078e002b */
[----:B------:R3:W3:Y:S04]  /*398f0*/  @P0 LDG.E.U8 R38, desc[UR20][R8.64] ;  /* 0x0000001408260981 */ /* 0x0006e8000c1e1100 */
[----:B----4-:R4:W-:Y:S04]  /*39900*/  STL [R1+0x168], R18 ;  /* 0x0001681201007387 */ /* 0x0109e80000100800 */
[----:B------:R-:W-:Y:S01]  /*39910*/  STL [R1+0x900], R41 ;  /* 0x0009002901007387 */ /* 0x000fe20000100800 */
[----:B------:R-:W-:Y:S01]  /*39920*/  @!P6 IMAD.IADD R61, R61, 0x1, -R15 ;  /* 0x000000013d3de824 */ /* 0x000fe200078e0a0f */
[----:B----4-:R-:W4:Y:S02]  /*39930*/  LDC R18, c[0x0][0x3a0] ;  /* 0x0000e800ff127b82 */ /* 0x010f240000000800 */
[----:B--2---:R2:W-:Y:S02]  /*39940*/  STL [R1+0x70], R34 ;  /* 0x0000702201007387 */ /* 0x0045e40000100800 */
[----:B--2---:R-:W-:-:S04]  /*39950*/  IADD3 R34, P4, PT, R7, R3, RZ ;  /* 0x0000000307227210 */ /* 0x004fc80007f9e0ff */
[----:B------:R-:W-:Y:S01]  /*39960*/  LEA.HI.X.SX32 R37, R7, R4, 0x1, P4 ;  /* 0x0000000407257211 */ /* 0x000fe200020f0eff */
[----:B---3--:R-:W-:-:S04]  /*39970*/  @!P3 IMAD.MOV.U32 R8, RZ, RZ, R34 ;  /* 0x000000ffff08b224 */ /* 0x008fc800078e0022 */
[----:B------:R-:W-:-:S05]  /*39980*/  @!P3 IMAD.MOV.U32 R9, RZ, RZ, R37 ;  /* 0x000000ffff09b224 */ /* 0x000fca00078e0025 */
[----:B------:R0:W2:Y:S01]  /*39990*/  @!P3 LDG.E.U8 R19, desc[UR20][R8.64] ;  /* 0x000000140813b981 */ /* 0x0000a2000c1e1100 */
[----:B------:R-:W-:Y:S02]  /*399a0*/  ISETP.GT.U32.AND P5, PT, R15, R61, PT ;  /* 0x0000003d0f00720c */ /* 0x000fe40003fa4070 */
[----:B------:R-:W-:Y:S01]  /*399b0*/  ISETP.GE.AND P6, PT, R55, RZ, PT ;  /* 0x000000ff3700720c */ /* 0x000fe20003fc6270 */
[----:B-1----:R-:W-:Y:S02]  /*399c0*/  VIADD R5, R20, 0xffffff81 ;  /* 0xffffff8114057836 */ /* 0x002fe40000000000 */
[----:B------:R-:W-:Y:S01]  /*399d0*/  IMAD R7, R6, 0xc, RZ ;  /* 0x0000000c06077824 */ /* 0x000fe200078e02ff */
[----:B------:R-:W-:Y:S04]  /*399e0*/  STL [R1+0x8fc], R43 ;  /* 0x0008fc2b01007387 */ /* 0x000fe80000100800 */
[----:B------:R-:W-:Y:S04]  /*399f0*/  STL [R1+0xeb8], R34 ;  /* 0x000eb82201007387 */ /* 0x000fe80000100800 */
[----:B------:R1:W-:Y:S01]  /*39a00*/  STL [R1+0xeb4], R37 ;  /* 0x000eb42501007387 */ /* 0x0003e20000100800 */
[----:B------:R-:W-:Y:S01]  /*39a10*/  ISETP.GE.U32.AND P4, PT, R5, 0x7fffff02, PT ;  /* 0x7fffff020500780c */ /* 0x000fe20003f86070 */
[----:B0-----:R-:W-:-:S02]  /*39a20*/  IMAD R8, R10, 0x7e, RZ ;  /* 0x0000007e0a087824 */ /* 0x001fc400078e02ff */
[----:B------:R-:W-:Y:S01]  /*39a30*/  @!P5 IMAD.IADD R61, R61, 0x1, -R15 ;  /* 0x000000013d3dd824 */ /* 0x000fe200078e0a0f */
[----:B-1----:R-:W-:-:S03]  /*39a40*/  IADD3 R37, P3, PT, R7, R3, RZ ;  /* 0x0000000307257210 */ /* 0x002fc60007f7e0ff */
[----:B------:R-:W-:Y:S02]  /*39a50*/  IMAD.MOV.U32 R5, RZ, RZ, R61 ;  /* 0x000000ffff057224 */ /* 0x000fe400078e003d */
[----:B------:R-:W-:Y:S02]  /*39a60*/  VIADD R9, R11, 0xfffffff3 ;  /* 0xfffffff30b097836 */ /* 0x000fe40000000000 */
[----:B----4-:R-:W-:Y:S01]  /*39a70*/  VIADD R10, R18, 0xffffffeb ;  /* 0xffffffeb120a7836 */ /* 0x010fe20000000000 */
[----:B------:R-:W-:Y:S01]  /*39a80*/  PRMT R40, RZ, 0x7610, R40 ;  /* 0x00007610ff287816 */ /* 0x000fe20000000028 */
[----:B------:R-:W-:Y:S01]  /*39a90*/  @!P6 IMAD.MOV R5, RZ, RZ, -R5 ;  /* 0x000000ffff05e224 */ /* 0x000fe200078e0a05 */
[C---:B------:R-:W-:Y:S02]  /*39aa0*/  IADD3 R41, P6, PT, R8.reuse, R3, RZ ;  /* 0x0000000308297210 */ /* 0x040fe40007fde0ff */
[----:B------:R-:W-:Y:S01]  /*39ab0*/  PRMT R36, RZ, 0x7610, R36 ;  /* 0x00007610ff247816 */ /* 0x000fe20000000024 */
[----:B------:R-:W0:Y:S08]  /*39ac0*/  LDC R18, c[0x0][0x3a0] ;  /* 0x0000e800ff127b82 */ /* 0x000e300000000800 */
[----:B------:R-:W1:Y:S01]  /*39ad0*/  LDC R11, c[0x0][0x3a0] ;  /* 0x0000e800ff0b7b82 */ /* 0x000e620000000800 */
[----:B------:R-:W-:-:S02]  /*39ae0*/  LEA.HI.X.SX32 R43, R8, R4, 0x1, P6 ;  /* 0x00000004082b7211 */ /* 0x000fc400030f0eff */
[----:B------:R-:W-:Y:S01]  /*39af0*/  ISETP.GE.U32.AND P5, PT, R10, 0x7fffff6c, PT ;  /* 0x7fffff6c0a00780c */ /* 0x000fe20003fa6070 */
[----:B------:R-:W-:Y:S02]  /*39b00*/  @!P4 IMAD.MOV.U32 R8, RZ, RZ, R41 ;  /* 0x000000ffff08c224 */ /* 0x000fe400078e0029 */
[----:B------:R-:W-:Y:S01]  /*39b10*/  VIADD R10, R17, 0xffffffc3 ;  /* 0xffffffc3110a7836 */ /* 0x000fe20000000000 */
[----:B------:R-:W-:Y:S01]  /*39b20*/  PRMT R17, RZ, 0x7610, R17 ;  /* 0x00007610ff117816 */ /* 0x000fe20000000011 */
[----:B--2---:R2:W-:Y:S04]  /*39b30*/  STL [R1+0x114], R19 ;  /* 0x0001141301007387 */ /* 0x0045e80000100800 */
[----:B------:R-:W-:Y:S04]  /*39b40*/  STL [R1+0xb30], R37 ;  /* 0x000b302501007387 */ /* 0x000fe80000100800 */
[----:B------:R3:W-:Y:S01]  /*39b50*/  STL [R1+0x1a8], R38 ;  /* 0x0001a82601007387 */ /* 0x0007e20000100800 */
[----:B------:R-:W-:Y:S01]  /*39b60*/  SEL R5, R14, R5, !P1 ;  /* 0x000000050e057207 */ /* 0x000fe20004800000 */
[----:B--2---:R-:W2:Y:S01]  /*39b70*/  LDC R19, c[0x0][0x3a0] ;  /* 0x0000e800ff137b82 */ /* 0x004ea20000000800 */
[----:B---3--:R-:W-:-:S02]  /*39b80*/  LEA.HI.X.SX32 R38, R7, R4, 0x1, P3 ;  /* 0x0000000407267211 */ /* 0x008fc400018f0eff */
[----:B------:R-:W-:Y:S01]  /*39b90*/  ISETP.GE.U32.AND P3, PT, R9, 0x7fffff74, PT ;  /* 0x7fffff740900780c */ /* 0x000fe20003f66070 */
[----:B------:R-:W-:Y:S02]  /*39ba0*/  IMAD R7, R6, 0x14, RZ ;  /* 0x0000001406077824 */ /* 0x000fe400078e02ff */
[----:B------:R-:W-:-:S03]  /*39bb0*/  @!P4 IMAD.MOV.U32 R9, RZ, RZ, R43 ;  /* 0x000000ffff09c224 */ /* 0x000fc600078e002b */
[C---:B------:R-:W-:Y:S02]  /*39bc0*/  IADD3 R34, P6, PT, R7.reuse, R3, RZ ;  /* 0x0000000307227210 */ /* 0x040fe40007fde0ff */
[----:B------:R3:W4:Y:S02]  /*39bd0*/  @!P4 LDG.E.U8 R40, desc[UR20][R8.64] ;  /* 0x000000140828c981 */ /* 0x000724000c1e1100 */
[----:B------:R-:W-:-:S03]  /*39be0*/  LEA.HI.X.SX32 R7, R7, R4, 0x1, P6 ;  /* 0x0000000407077211 */ /* 0x000fc600030f0eff */
[----:B---3--:R-:W-:Y:S02]  /*39bf0*/  @!P3 IMAD.MOV.U32 R8, RZ, RZ, R37 ;  /* 0x000000ffff08b224 */ /* 0x008fe400078e0025 */
[----:B------:R-:W-:-:S05]  /*39c00*/  @!P3 IMAD.MOV.U32 R9, RZ, RZ, R38 ;  /* 0x000000ffff09b224 */ /* 0x000fca00078e0026 */
[----:B------:R3:W4:Y:S02]  /*39c10*/  @!P3 LDG.E.U8 R36, desc[UR20][R8.64] ;  /* 0x000000140824b981 */ /* 0x000724000c1e1100 */
[----:B---3--:R-:W-:Y:S02]  /*39c20*/  @!P5 IMAD.MOV.U32 R8, RZ, RZ, R34 ;  /* 0x000000ffff08d224 */ /* 0x008fe400078e0022 */
[----:B------:R-:W-:-:S05]  /*39c30*/  @!P5 IMAD.MOV.U32 R9, RZ, RZ, R7 ;  /* 0x000000ffff09d224 */ /* 0x000fca00078e0007 */
[----:B------:R2:W3:Y:S01]  /*39c40*/  @!P5 LDG.E.U8 R17, desc[UR20][R8.64] ;  /* 0x000000140811d981 */ /* 0x0004e2000c1e1100 */
[----:B------:R-:W-:-:S03]  /*39c50*/  IMAD R5, R5, UR6, RZ ;  /* 0x0000000605057c24 */ /* 0x000fc6000f8e02ff */
[----:B------:R-:W-:Y:S04]  /*39c60*/  STL [R1+0xec0], R41 ;  /* 0x000ec02901007387 */ /* 0x000fe80000100800 */
[----:B------:R-:W-:Y:S04]  /*39c70*/  STL [R1+0xb2c], R38 ;  /* 0x000b2c2601007387 */ /* 0x000fe80000100800 */
[----:B------:R0:W-:Y:S01]  /*39c80*/  STL [R1+0xebc], R43 ;  /* 0x000ebc2b01007387 */ /* 0x0001e20000100800 */
[----:B------:R-:W-:Y:S01]  /*39c90*/  ISETP.GE.U32.AND P4, PT, R10, 0x7fffff44, PT ;  /* 0x7fffff440a00780c */ /* 0x000fe20003f86070 */
[----:B------:R-:W-:-:S02]  /*39ca0*/  IMAD R10, R6, 0x1c, RZ ;  /* 0x0000001c060a7824 */ /* 0x000fc400078e02ff */
[----:B------:R-:W-:Y:S04]  /*39cb0*/  STL [R1+0xb70], R34 ;  /* 0x000b702201007387 */ /* 0x000fe80000100800 */
[----:B------:R1:W-:Y:S01]  /*39cc0*/  STL [R1+0xb6c], R7 ;  /* 0x000b6c0701007387 */ /* 0x0003e20000100800 */
[----:B0-----:R-:W-:-:S04]  /*39cd0*/  IADD3 R43, P3, PT, R5, R13, RZ ;  /* 0x0000000d052b7210 */ /* 0x001fc80007f7e0ff */
[----:B------:R-:W-:Y:S02]  /*39ce0*/  LEA.HI.X.SX32 R44, R5, R12, 0x1, P3 ;  /* 0x0000000c052c7211 */ /* 0x000fe400018f0eff */
[-C--:B------:R-:W-:Y:S01]  /*39cf0*/  IADD3 R37, P3, PT, R10, R3.reuse, RZ ;  /* 0x000000030a257210 */ /* 0x080fe20007f7e0ff */
[----:B-1----:R-:W-:Y:S02]  /*39d00*/  IMAD R7, R6, 0x24, RZ ;  /* 0x0000002406077824 */ /* 0x002fe400078e02ff */
[----:B--2---:R-:W-:Y:S01]  /*39d10*/  VIADD R8, R19, 0xffffffe3 ;  /* 0xffffffe313087836 */ /* 0x004fe20000000000 */
[----:B------:R-:W-:Y:S01]  /*39d20*/  STL [R1+0x908], R43 ;  /* 0x0009082b01007387 */ /* 0x000fe20000100800 */
[----:B------:R-:W-:Y:S02]  /*39d30*/  LEA.HI.X.SX32 R38, R10, R4, 0x1, P3 ;  /* 0x000000040a267211 */ /* 0x000fe400018f0eff */
[----:B------:R-:W-:Y:S01]  /*39d40*/  IADD3 R34, P3, PT, R7, R3, RZ ;  /* 0x0000000307227210 */ /* 0x000fe20007f7e0ff */
[----:B------:R-:W-:Y:S01]  /*39d50*/  IMAD R5, R6, 0x3c, RZ ;  /* 0x0000003c06057824 */ /* 0x000fe200078e02ff */
[----:B------:R-:W-:Y:S01]  /*39d60*/  ISETP.GE.U32.AND P5, PT, R8, 0x7fffff64, PT ;  /* 0x7fffff640800780c */ /* 0x000fe20003fa6070 */
[----:B------:R-:W-:Y:S01]  /*39d70*/  VIADD R8, R18, 0xffffffdb ;  /* 0xffffffdb12087836 */ /* 0x000fe20000000000 */
[----:B------:R-:W-:Y:S01]  /*39d80*/  PRMT R42, RZ, 0x7610, R42 ;  /* 0x00007610ff2a7816 */ /* 0x000fe2000000002a */
[----:B------:R-:W-:Y:S01]  /*39d90*/  @P0 IMAD.MOV.U32 R9, RZ, RZ, R44 ;  /* 0x000000ffff090224 */ /* 0x000fe200078e002c */
[----:B------:R-:W-:Y:S01]  /*39da0*/  PRMT R39, RZ, 0x7610, R39 ;  /* 0x00007610ff277816 */ /* 0x000fe20000000027 */
[----:B------:R-:W0:Y:S01]  /*39db0*/  LDC R10, c[0x0][0x3a0] ;  /* 0x0000e800ff0a7b82 */ /* 0x000e220000000800 */
[----:B------:R-:W-:Y:S01]  /*39dc0*/  ISETP.GE.U32.AND P6, PT, R8, 0x7fffff5c, PT ;  /* 0x7fffff5c0800780c */ /* 0x000fe20003fc6070 */
[----:B------:R-:W-:Y:S01]  /*39dd0*/  @P0 IMAD.MOV.U32 R8, RZ, RZ, R43 ;  /* 0x000000ffff080224 */ /* 0x000fe200078e002b */
[----:B------:R-:W-:Y:S01]  /*39de0*/  UIMAD UR5, UR13, 0x7f, URZ ;  /* 0x0000007f0d0578a4 */ /* 0x000fe2000f8e02ff */
[----:B------:R-:W-:-:S04]  /*39df0*/  PRMT R33, RZ, 0x7610, R33 ;  /* 0x00007610ff217816 */ /* 0x000fc80000000021 */
[----:B------:R-:W1:Y:S01]  /*39e00*/  LDC R18, c[0x0][0x3a0] ;  /* 0x0000e800ff127b82 */ /* 0x000e620000000800 */
[----:B------:R2:W2:Y:S04]  /*39e10*/  @P0 LDG.E.U8 R42, desc[UR20][R8.64] ;  /* 0x00000014082a0981 */ /* 0x0004a8000c1e1100 */
[----:B---3--:R3:W-:Y:S04]  /*39e20*/  STL [R1+0x78], R17 ;  /* 0x0000781101007387 */ /* 0x0087e80000100800 */
[----:B------:R-:W-:Y:S04]  /*39e30*/  STL [R1+0x904], R44 ;  /* 0x0009042c01007387 */ /* 0x000fe80000100800 */
[----:B------:R-:W-:Y:S04]  /*39e40*/  STL [R1+0xbb0], R37 ;  /* 0x000bb02501007387 */ /* 0x000fe80000100800 */
[----:B------:R-:W-:Y:S04]  /*39e50*/  STL [R1+0xbac], R38 ;  /* 0x000bac2601007387 */ /* 0x000fe80000100800 */
[----:B----4-:R-:W-:Y:S04]  /*39e60*/  STL [R1+0x148], R40 ;  /* 0x0001482801007387 */ /* 0x010fe80000100800 */
[----:B------:R-:W-:Y:S04]  /*39e70*/  STL [R1+0xbf0], R34 ;  /* 0x000bf02201007387 */ /* 0x000fe80000100800 */
[----:B------:R4:W-:Y:S01]  /*39e80*/  STL [R1+0x7c], R36 ;  /* 0x00007c2401007387 */ /* 0x0009e20000100800 */
[----:B---3--:R-:W3:Y:S01]  /*39e90*/  LDC R17, c[0x0][0x3a0] ;  /* 0x0000e800ff117b82 */ /* 0x008ee20000000800 */
[----:B----4-:R-:W-:-:S02]  /*39ea0*/  LEA.HI.X.SX32 R36, R7, R4, 0x1, P3 ;  /* 0x0000000407247211 */ /* 0x010fc400018f0eff */
[----:B------:R-:W-:-:S04]  /*39eb0*/  IADD3 R40, P3, PT, R5, R3, RZ ;  /* 0x0000000305287210 */ /* 0x000fc80007f7e0ff */
[----:B------:R-:W-:Y:S01]  /*39ec0*/  LEA.HI.X.SX32 R41, R5, R4, 0x1, P3 ;  /* 0x0000000405297211 */ /* 0x000fe200018f0eff */
[----:B--2---:R-:W-:-:S04]  /*39ed0*/  @!P4 IMAD.MOV.U32 R8, RZ, RZ, R40 ;  /* 0x000000ffff08c224 */ /* 0x004fc800078e0028 */
[----:B------:R-:W-:Y:S02]  /*39ee0*/  @!P4 IMAD.MOV.U32 R9, RZ, RZ, R41 ;  /* 0x000000ffff09c224 */ /* 0x000fe400078e0029 */
[----:B------:R-:W-:Y:S01]  /*39ef0*/  VIADD R7, R11, 0xffffff80 ;  /* 0xffffff800b077836 */ /* 0x000fe20000000000 */
[----:B------:R-:W-:Y:S02]  /*39f00*/  PRMT R11, RZ, 0x7610, R11 ;  /* 0x00007610ff0b7816 */ /* 0x000fe4000000000b */
[----:B------:R2:W4:Y:S01]  /*39f10*/  @!P4 LDG.E.U8 R39, desc[UR20][R8.64] ;  /* 0x000000140827c981 */ /* 0x000522000c1e1100 */
[----:B------:R-:W-:Y:S01]  /*39f20*/  PRMT R5, RZ, 0x7610, R5 ;  /* 0x00007610ff057816 */ /* 0x000fe20000000005 */
[----:B--2---:R-:W-:Y:S02]  /*39f30*/  @!P5 IMAD.MOV.U32 R8, RZ, RZ, R37 ;  /* 0x000000ffff08d224 */ /* 0x004fe400078e0025 */
[----:B------:R-:W-:-:S05]  /*39f40*/  @!P5 IMAD.MOV.U32 R9, RZ, RZ, R38 ;  /* 0x000000ffff09d224 */ /* 0x000fca00078e0026 */
[----:B------:R2:W4:Y:S02]  /*39f50*/  @!P5 LDG.E.U8 R11, desc[UR20][R8.64] ;  /* 0x00000014080bd981 */ /* 0x000524000c1e1100 */
[----:B--2---:R-:W-:Y:S02]  /*39f60*/  @!P6 IMAD.MOV.U32 R8, RZ, RZ, R34 ;  /* 0x000000ffff08e224 */ /* 0x004fe400078e0022 */
[----:B------:R-:W-:-:S05]  /*39f70*/  @!P6 IMAD.MOV.U32 R9, RZ, RZ, R36 ;  /* 0x000000ffff09e224 */ /* 0x000fca00078e0024 */
[----:B------:R0:W2:Y:S04]  /*39f80*/  @!P6 LDG.E.U8 R5, desc[UR20][R8.64] ;  /* 0x000000140805e981 */ /* 0x0000a8000c1e1100 */
[----:B------:R-:W-:Y:S04]  /*39f90*/  STL [R1+0xbec], R36 ;  /* 0x000bec2401007387 */ /* 0x000fe80000100800 */
[----:B------:R-:W-:Y:S01]  /*39fa0*/  STL [R1+0xcb0], R40 ;  /* 0x000cb02801007387 */ /* 0x000fe20000100800 */
[----:B------:R-:W-:-:S03]  /*39fb0*/  ISETP.GE.U32.AND P3, PT, R7, 0x7fffff01, PT ;  /* 0x7fffff010700780c */ /* 0x000fc60003f66070 */
[----:B------:R-:W-:Y:S01]  /*39fc0*/  STL [R1+0xcac], R41 ;  /* 0x000cac2901007387 */ /* 0x000fe20000100800 */
[----:B------:R-:W-:Y:S01]  /*39fd0*/  IADD3 R34, P6, PT, R3, UR5, RZ ;  /* 0x0000000503227c10 */ /* 0x000fe2000ffde0ff */
[----:B0-----:R-:W-:Y:S02]  /*39fe0*/  VIADD R8, R10, 0xffffffcb ;  /* 0xffffffcb0a087836 */ /* 0x001fe40000000000 */
[----:B---3--:R-:W-:Y:S01]  /*39ff0*/  VIADD R7, R17, 0xffffffd3 ;  /* 0xffffffd311077836 */ /* 0x008fe20000000000 */
[----:B------:R-:W-:Y:S02]  /*3a000*/  PRMT R35, RZ, 0x7610, R35 ;  /* 0x00007610ff237816 */ /* 0x000fe40000000023 */
[----:B------:R-:W-:Y:S02]  /*3a010*/  PRMT R19, RZ, 0x7610, R19 ;  /* 0x00007610ff137816 */ /* 0x000fe40000000013 */
[----:B------:R-:W-:Y:S02]  /*3a020*/  PRMT R32, RZ, 0x7610, R32 ;  /* 0x00007610ff207816 */ /* 0x000fe40000000020 */
[----:B------:R-:W-:Y:S01]  /*3a030*/  ISETP.GE.U32.AND P4, PT, R8, 0x7fffff4c, PT ;  /* 0x7fffff4c0800780c */ /* 0x000fe20003f86070 */
[----:B------:R-:W-:Y:S01]  /*3a040*/  @!P3 IMAD.MOV.U32 R8, RZ, RZ, R34 ;  /* 0x000000ffff08b224 */ /* 0x000fe200078e0022 */
[----:B----4-:R0:W-:Y:S01]  /*3a050*/  STL [R1+0x90], R11 ;  /* 0x0000900b01007387 */ /* 0x0101e20000100800 */
[----:B------:R-:W-:Y:S01]  /*3a060*/  ISETP.GE.U32.AND P5, PT, R7, 0x7fffff54, PT ;  /* 0x7fffff540700780c */ /* 0x000fe20003fa6070 */
[----:B------:R-:W3:Y:S08]  /*3a070*/  LDC R10, c[0x0][0x3a0] ;  /* 0x0000e800ff0a7b82 */ /* 0x000ef00000000800 */
[----:B------:R-:W4:Y:S08]  /*3a080*/  LDC R17, c[0x0][0x3a0] ;  /* 0x0000e800ff117b82 */ /* 0x000f300000000800 */
[----:B0-----:R-:W0:Y:S01]  /*3a090*/  LDC R11, c[0x0][0x3a0] ;  /* 0x0000e800ff0b7b82 */ /* 0x001e220000000800 */
[----:B--2---:R2:W-:Y:S02]  /*3a0a0*/  STL [R1+0x8c], R5 ;  /* 0x00008c0501007387 */ /* 0x0045e40000100800 */
[----:B--2---:R-:W-:-:S05]  /*3a0b0*/  IMAD.U32 R5, RZ, RZ, UR5 ;  /* 0x00000005ff057e24 */ /* 0x004fca000f8e00ff */
[----:B------:R-:W-:-:S05]  /*3a0c0*/  LEA.HI.X.SX32 R37, R5, R4, 0x1, P6 ;  /* 0x0000000405257211 */ /* 0x000fca00030f0eff */
[----:B------:R-:W-:-:S05]  /*3a0d0*/  @!P3 IMAD.MOV.U32 R9, RZ, RZ, R37 ;  /* 0x000000ffff09b224 */ /* 0x000fca00078e0025 */
[----:B------:R2:W3:Y:S01]  /*3a0e0*/  @!P3 LDG.E.U8 R33, desc[UR20][R8.64] ;  /* 0x000000140821b981 */ /* 0x0004e2000c1e1100 */
[----:B------:R-:W-:-:S03]  /*3a0f0*/  IMAD R7, R6, 0x2c, RZ ;  /* 0x0000002c06077824 */ /* 0x000fc600078e02ff */
[----:B------:R-:W-:Y:S01]  /*3a100*/  STL [R1+0xec8], R34 ;  /* 0x000ec82201007387 */ /* 0x000fe20000100800 */
[----:B------:R-:W-:Y:S01]  /*3a110*/  IMAD R5, R6, 0x34, RZ ;  /* 0x0000003406057824 */ /* 0x000fe200078e02ff */
[C---:B------:R-:W-:Y:S02]  /*3a120*/  IADD3 R36, P6, PT, R7.reuse, R3, RZ ;  /* 0x0000000307247210 */ /* 0x040fe40007fde0ff */
[----:B------:R1:W-:Y:S04]  /*3a130*/  STL [R1+0xec4], R37 ;  /* 0x000ec42501007387 */ /* 0x0003e80000100800 */
[----:B------:R-:W-:Y:S04]  /*3a140*/  STL [R1+0x198], R42 ;  /* 0x0001982a01007387 */ /* 0x000fe80000100800 */
[----:B------:R-:W-:Y:S01]  /*3a150*/  STL [R1+0xc30], R36 ;  /* 0x000c302401007387 */ /* 0x000fe20000100800 */
[----:B--2---:R-:W-:Y:S01]  /*3a160*/  @!P5 IMAD.MOV.U32 R8, RZ, RZ, R36 ;  /* 0x000000ffff08d224 */ /* 0x004fe200078e0024 */
[----:B-1----:R-:W-:Y:S01]  /*3a170*/  LEA.HI.X.SX32 R37, R7, R4, 0x1, P6 ;  /* 0x0000000407257211 */ /* 0x002fe200030f0eff */
[----:B0-----:R-:W-:Y:S01]  /*3a180*/  VIADD R7, R11, 0xffffffc8 ;  /* 0xffffffc80b077836 */ /* 0x001fe20000000000 */
[----:B------:R-:W-:-:S02]  /*3a190*/  PRMT R31, RZ, 0x7610, R31 ;  /* 0x00007610ff1f7816 */ /* 0x000fc4000000001f */
[----:B------:R-:W-:Y:S01]  /*3a1a0*/  PRMT R29, RZ, 0x7610, R29 ;  /* 0x00007610ff1d7816 */ /* 0x000fe2000000001d */
[----:B------:R-:W0:Y:S01]  /*3a1b0*/  LDC R11, c[0x0][0x3a0] ;  /* 0x0000e800ff0b7b82 */ /* 0x000e220000000800 */
[----:B------:R-:W-:-:S05]  /*3a1c0*/  @!P5 IMAD.MOV.U32 R9, RZ, RZ, R37 ;  /* 0x000000ffff09d224 */ /* 0x000fca00078e0025 */
[----:B------:R1:W2:Y:S04]  /*3a1d0*/  @!P5 LDG.E.U8 R35, desc[UR20][R8.64] ;  /* 0x000000140823d981 */ /* 0x0002a8000c1e1100 */
[----:B---3--:R3:W-:Y:S04]  /*3a1e0*/  STL [R1+0x144], R33 ;  /* 0x0001442101007387 */ /* 0x0087e80000100800 */
[----:B------:R-:W-:Y:S01]  /*3a1f0*/  STL [R1+0xb4], R39 ;  /* 0x0000b42701007387 */ /* 0x000fe20000100800 */
[----:B---3--:R-:W-:-:S04]  /*3a200*/  IADD3 R33, P3, PT, R5, R3, RZ ;  /* 0x0000000305217210 */ /* 0x008fc80007f7e0ff */
[----:B------:R-:W-:Y:S01]  /*3a210*/  LEA.HI.X.SX32 R34, R5, R4, 0x1, P3 ;  /* 0x0000000405227211 */ /* 0x000fe200018f0eff */
[----:B------:R-:W-:Y:S01]  /*3a220*/  IMAD R5, R6, 0x37, RZ ;  /* 0x0000003706057824 */ /* 0x000fe200078e02ff */
[----:B------:R-:W-:Y:S01]  /*3a230*/  ISETP.GE.U32.AND P3, PT, R7, 0x7fffff49, PT ;  /* 0x7fffff490700780c */ /* 0x000fe20003f66070 */
[----:B-1----:R-:W-:Y:S01]  /*3a240*/  @!P4 IMAD.MOV.U32 R8, RZ, RZ, R33 ;  /* 0x000000ffff08c224 */ /* 0x002fe200078e0021 */
[----:B------:R-:W-:Y:S01]  /*3a250*/  STL [R1+0xc2c], R37 ;  /* 0x000c2c2501007387 */ /* 0x000fe20000100800 */
[----:B------:R-:W-:-:S03]  /*3a260*/  @!P4 IMAD.MOV.U32 R9, RZ, RZ, R34 ;  /* 0x000000ffff09c224 */ /* 0x000fc600078e0022 */
[----:B------:R1:W-:Y:S04]  /*3a270*/  STL [R1+0xc70], R33 ;  /* 0x000c702101007387 */ /* 0x0003e80000100800 */
[----:B------:R3:W-:Y:S04]  /*3a280*/  STL [R1+0xc6c], R34 ;  /* 0x000c6c2201007387 */ /* 0x0007e80000100800 */
[----:B------:R0:W2:Y:S01]  /*3a290*/  @!P4 LDG.E.U8 R19, desc[UR20][R8.64] ;  /* 0x000000140813c981 */ /* 0x0000a2000c1e1100 */
[----:B-1----:R-:W-:Y:S01]  /*3a2a0*/  IADD3 R33, P5, PT, R5, R3, RZ ;  /* 0x0000000305217210 */ /* 0x002fe20007fbe0ff */
[----:B0-----:R-:W-:-:S03]  /*3a2b0*/  VIADD R8, R18, 0xffffffc9 ;  /* 0xffffffc912087836 */ /* 0x001fc60000000000 */
[----:B---3--:R-:W-:Y:S01]  /*3a2c0*/  LEA.HI.X.SX32 R34, R5, R4, 0x1, P5 ;  /* 0x0000000405227211 */ /* 0x008fe200028f0eff */
[----:B------:R-:W-:Y:S01]  /*3a2d0*/  IMAD R7, R6, 0x36, RZ ;  /* 0x0000003606077824 */ /* 0x000fe200078e02ff */
[----:B------:R-:W-:Y:S01]  /*3a2e0*/  STL [R1+0xc88], R33 ;  /* 0x000c882101007387 */ /* 0x000fe20000100800 */
[----:B------:R-:W0:Y:S01]  /*3a2f0*/  LDC R18, c[0x0][0x3a0] ;  /* 0x0000e800ff127b82 */ /* 0x000e220000000800 */
[----:B------:R-:W-:Y:S01]  /*3a300*/  ISETP.GE.U32.AND P4, PT, R8, 0x7fffff4a, PT ;  /* 0x7fffff4a0800780c */ /* 0x000fe20003f86070 */
[----:B------:R-:W-:Y:S02]  /*3a310*/  @!P3 IMAD.MOV.U32 R8, RZ, RZ, R33 ;  /* 0x000000ffff08b224 */ /* 0x000fe400078e0021 */
[----:B------:R-:W-:-:S05]  /*3a320*/  @!P3 IMAD.MOV.U32 R9, RZ, RZ, R34 ;  /* 0x000000ffff09b224 */ /* 0x000fca00078e0022 */
[----:B------:R1:W3:Y:S01]  /*3a330*/  @!P3 LDG.E.U8 R32, desc[UR20][R8.64] ;  /* 0x000000140820b981 */ /* 0x0002e2000c1e1100 */
[----:B------:R-:W-:Y:S01]  /*3a340*/  VIADD R5, R10, 0xffffffca ;  /* 0xffffffca0a057836 */ /* 0x000fe20000000000 */
[----:B------:R-:W-:Y:S02]  /*3a350*/  PRMT R10, RZ, 0x7610, R10 ;  /* 0x00007610ff0a7816 */ /* 0x000fe4000000000a */
[----:B--2---:R2:W-:Y:S04]  /*3a360*/  STL [R1+0x98], R19 ;  /* 0x0000981301007387 */ /* 0x0045e80000100800 */
[----:B------:R-:W-:Y:S01]  /*3a370*/  STL [R1+0xc84], R34 ;  /* 0x000c842201007387 */ /* 0x000fe20000100800 */
[----:B--2---:R-:W-:-:S05]  /*3a380*/  IADD3 R19, P5, PT, R7, R3, RZ ;  /* 0x0000000307137210 */ /* 0x004fca0007fbe0ff */
[----:B------:R2:W-:Y:S01]  /*3a390*/  STL [R1+0xc80], R19 ;  /* 0x000c801301007387 */ /* 0x0005e20000100800 */
[----:B-1----:R-:W-:-:S03]  /*3a3a0*/  @!P4 IMAD.MOV.U32 R8, RZ, RZ, R19 ;  /* 0x000000ffff08c224 */ /* 0x002fc600078e0013 */
[----:B---3--:R1:W-:Y:S01]  /*3a3b0*/  STL [R1+0x14c], R32 ;  /* 0x00014c2001007387 */ /* 0x0083e20000100800 */
[----:B------:R-:W-:Y:S02]  /*3a3c0*/  ISETP.GE.U32.AND P3, PT, R5, 0x7fffff4b, PT ;  /* 0x7fffff4b0500780c */ /* 0x000fe40003f66070 */
[----:B------:R-:W-:Y:S02]  /*3a3d0*/  PRMT R30, RZ, 0x7610, R30 ;  /* 0x00007610ff1e7816 */ /* 0x000fe4000000001e */
[----:B------:R-:W-:Y:S02]  /*3a3e0*/  PRMT R28, RZ, 0x7610, R28 ;  /* 0x00007610ff1c7816 */ /* 0x000fe4000000001c */
[----:B------:R-:W-:Y:S01]  /*3a3f0*/  PRMT R26, RZ, 0x7610, R26 ;  /* 0x00007610ff1a7816 */ /* 0x000fe2000000001a */
[----:B--2---:R-:W2:Y:S01]  /*3a400*/  LDC R19, c[0x0][0x3a0] ;  /* 0x0000e800ff137b82 */ /* 0x004ea20000000800 */
[----:B-1----:R-:W-:-:S05]  /*3a410*/  LEA.HI.X.SX32 R32, R7, R4, 0x1, P5 ;  /* 0x0000000407207211 */ /* 0x002fca00028f0eff */
[----:B------:R-:W-:-:S05]  /*3a420*/  @!P4 IMAD.MOV.U32 R9, RZ, RZ, R32 ;  /* 0x000000ffff09c224 */ /* 0x000fca00078e0020 */
[----:B------:R1:W3:Y:S01]  /*3a430*/  @!P4 LDG.E.U8 R10, desc[UR20][R8.64] ;  /* 0x00000014080ac981 */ /* 0x0002e2000c1e1100 */
[----:B------:R-:W-:-:S03]  /*3a440*/  IMAD R5, R6, 0x35, RZ ;  /* 0x0000003506057824 */ /* 0x000fc600078e02ff */
[----:B------:R0:W-:Y:S01]  /*3a450*/  STL [R1+0xc7c], R32 ;  /* 0x000c7c2001007387 */ /* 0x0001e20000100800 */
[----:B----4-:R-:W-:Y:S01]  /*3a460*/  VIADD R7, R17, 0xffffffd0 ;  /* 0xffffffd011077836 */ /* 0x010fe20000000000 */
[----:B0-----:R-:W-:-:S04]  /*3a470*/  IADD3 R32, P4, PT, R5, R3, RZ ;  /* 0x0000000305207210 */ /* 0x001fc80007f9e0ff */
[----:B------:R-:W-:Y:S01]  /*3a480*/  ISETP.GE.U32.AND P5, PT, R7, 0x7fffff51, PT ;  /* 0x7fffff510700780c */ /* 0x000fe20003fa6070 */
[----:B------:R-:W-:Y:S01]  /*3a490*/  IMAD R7, R6, 0x2f, RZ ;  /* 0x0000002f06077824 */ /* 0x000fe200078e02ff */
[----:B------:R-:W-:Y:S01]  /*3a4a0*/  STL [R1+0x9c], R35 ;  /* 0x00009c2301007387 */ /* 0x000fe20000100800 */
[----:B------:R-:W-:Y:S01]  /*3a4b0*/  LEA.HI.X.SX32 R34, R5, R4, 0x1, P4 ;  /* 0x0000000405227211 */ /* 0x000fe200020f0eff */
[----:B-1----:R-:W-:Y:S02]  /*3a4c0*/  @!P3 IMAD.MOV.U32 R8, RZ, RZ, R32 ;  /* 0x000000ffff08b224 */ /* 0x002fe400078e0020 */
[----:B------:R-:W-:Y:S02]  /*3a4d0*/  STL [R1+0xc78], R32 ;  /* 0x000c782001007387 */ /* 0x000fe40000100800 */
[----:B------:R-:W-:Y:S01]  /*3a4e0*/  @!P3 IMAD.MOV.U32 R9, RZ, RZ, R34 ;  /* 0x000000ffff09b224 */ /* 0x000fe200078e0022 */
[----:B------:R-:W-:Y:S01]  /*3a4f0*/  IADD3 R33, P4, PT, R7, R3, RZ ;  /* 0x0000000307217210 */ /* 0x000fe20007f9e0ff */
[----:B------:R-:W0:Y:S03]  /*3a500*/  LDC R17, c[0x0][0x3a0] ;  /* 0x0000e800ff117b82 */ /* 0x000e260000000800 */
[----:B------:R1:W4:Y:S02]  /*3a510*/  @!P3 LDG.E.U8 R31, desc[UR20][R8.64] ;  /* 0x00000014081fb981 */ /* 0x000324000c1e1100 */
[----:B-1----:R-:W-:-:S02]  /*3a520*/  @!P5 IMAD.MOV.U32 R8, RZ, RZ, R33 ;  /* 0x000000ffff08d224 */ /* 0x002fc400078e0021 */
[----:B---3--:R-:W-:Y:S04]  /*3a530*/  STL [R1+0x13c], R10 ;  /* 0x00013c0a01007387 */ /* 0x008fe80000100800 */
[----:B------:R1:W-:Y:S02]  /*3a540*/  STL [R1+0xc74], R34 ;  /* 0x000c742201007387 */ /* 0x0003e40000100800 */
[----:B-1----:R-:W-:-:S05]  /*3a550*/  LEA.HI.X.SX32 R34, R7, R4, 0x1, P4 ;  /* 0x0000000407227211 */ /* 0x002fca00020f0eff */
[----:B------:R-:W-:-:S05]  /*3a560*/  @!P5 IMAD.MOV.U32 R9, RZ, RZ, R34 ;  /* 0x000000ffff09d224 */ /* 0x000fca00078e0022 */
[----:B------:R1:W3:Y:S01]  /*3a570*/  @!P5 LDG.E.U8 R29, desc[UR20][R8.64] ;  /* 0x00000014081dd981 */ /* 0x0002e2000c1e1100 */
[----:B------:R-:W-:Y:S02]  /*3a580*/  IMAD R5, R6, 0x2e, RZ ;  /* 0x0000002e06057824 */ /* 0x000fe400078e02ff */
[----:B------:R-:W-:Y:S01]  /*3a590*/  VIADD R10, R11, 0xffffffd1 ;  /* 0xffffffd10b0a7836 */ /* 0x000fe20000000000 */
[----:B------:R-:W-:Y:S04]  /*3a5a0*/  STL [R1+0xc48], R33 ;  /* 0x000c482101007387 */ /* 0x000fe80000100800 */
[----:B----4-:R4:W-:Y:S01]  /*3a5b0*/  STL [R1+0xec], R31 ;  /* 0x0000ec1f01007387 */ /* 0x0109e20000100800 */
[----:B------:R-:W-:Y:S01]  /*3a5c0*/  VIADD R7, R18, 0xffffffd2 ;  /* 0xffffffd212077836 */ /* 0x000fe20000000000 */
[----:B------:R-:W0:Y:S01]  /*3a5d0*/  LDC R11, c[0x0][0x3a0] ;  /* 0x0000e800ff0b7b82 */ /* 0x000e220000000800 */
[----:B------:R-:W-:-:S02]  /*3a5e0*/  ISETP.GE.U32.AND P3, PT, R10, 0x7fffff52, PT ;  /* 0x7fffff520a00780c */ /* 0x000fc40003f66070 */
[C---:B----4-:R-:W-:Y:S01]  /*3a5f0*/  IADD3 R31, P4, PT, R5.reuse, R3, RZ ;  /* 0x00000003051f7210 */ /* 0x050fe20007f9e0ff */
[----:B------:R-:W-:Y:S03]  /*3a600*/  STL [R1+0xc44], R34 ;  /* 0x000c442201007387 */ /* 0x000fe60000100800 */
[----:B------:R-:W-:Y:S01]  /*3a610*/  LEA.HI.X.SX32 R32, R5, R4, 0x1, P4 ;  /* 0x0000000405207211 */ /* 0x000fe200020f0eff */
[----:B------:R-:W-:Y:S01]  /*3a620*/  IMAD R5, R6, 0x2d, RZ ;  /* 0x0000002d06057824 */ /* 0x000fe200078e02ff */
[----:B------:R-:W-:Y:S01]  /*3a630*/  ISETP.GE.U32.AND P4, PT, R7, 0x7fffff53, PT ;  /* 0x7fffff530700780c */ /* 0x000fe20003f86070 */
[----:B------:R-:W-:Y:S04]  /*3a640*/  STL [R1+0xc40], R31 ;  /* 0x000c401f01007387 */ /* 0x000fe80000100800 */
[----:B------:R-:W-:Y:S01]  /*3a650*/  STL [R1+0xc3c], R32 ;  /* 0x000c3c2001007387 */ /* 0x000fe20000100800 */
[----:B-1----:R-:W-:-:S02]  /*3a660*/  @!P3 IMAD.MOV.U32 R8, RZ, RZ, R31 ;  /* 0x000000ffff08b224 */ /* 0x002fc400078e001f */
[----:B------:R-:W-:-:S05]  /*3a670*/  @!P3 IMAD.MOV.U32 R9, RZ, RZ, R32 ;  /* 0x000000ffff09b224 */ /* 0x000fca00078e0020 */
[----:B------:R1:W4:Y:S04]  /*3a680*/  @!P3 LDG.E.U8 R30, desc[UR20][R8.64] ;  /* 0x00000014081eb981 */ /* 0x000328000c1e1100 */
[----:B---3--:R3:W-:Y:S02]  /*3a690*/  STL [R1+0x150], R29 ;  /* 0x0001501d01007387 */ /* 0x0087e40000100800 */
[----:B---3--:R-:W-:-:S04]  /*3a6a0*/  IADD3 R29, P5, PT, R5, R3, RZ ;  /* 0x00000003051d7210 */ /* 0x008fc80007fbe0ff */
[----:B------:R-:W-:Y:S01]  /*3a6b0*/  LEA.HI.X.SX32 R31, R5, R4, 0x1, P5 ;  /* 0x00000004051f7211 */ /* 0x000fe200028f0eff */
[----:B-1----:R-:W-:-:S04]  /*3a6c0*/  @!P4 IMAD.MOV.U32 R8, RZ, RZ, R29 ;  /* 0x000000ffff08c224 */ /* 0x002fc800078e001d */
[----:B------:R-:W-:-:S05]  /*3a6d0*/  @!P4 IMAD.MOV.U32 R9, RZ, RZ, R31 ;  /* 0x000000ffff09c224 */ /* 0x000fca00078e001f */
[----:B------:R1:W3:Y:S01]  /*3a6e0*/  @!P4 LDG.E.U8 R28, desc[UR20][R8.64] ;  /* 0x00000014081cc981 */ /* 0x0002e2000c1e1100 */
[----:B0-----:R-:W-:-:S03]  /*3a6f0*/  VIADD R7, R17, 0xffffffd8 ;  /* 0xffffffd811077836 */ /* 0x001fc60000000000 */
[----:B------:R-:W-:Y:S02]  /*3a700*/  STL [R1+0xc38], R29 ;  /* 0x000c381d01007387 */ /* 0x000fe40000100800 */
[----:B------:R-:W-:Y:S01]  /*3a710*/  ISETP.GE.U32.AND P3, PT, R7, 0x7fffff59, PT ;  /* 0x7fffff590700780c */ /* 0x000fe20003f66070 */
[C---:B------:R-:W-:Y:S01]  /*3a720*/  IMAD R7, R6.reuse, 0x27, RZ ;  /* 0x0000002706077824 */ /* 0x040fe200078e02ff */
[----:B------:R-:W-:Y:S04]  /*3a730*/  STL [R1+0xc34], R31 ;  /* 0x000c341f01007387 */ /* 0x000fe80000100800 */
[----:B----4-:R0:W-:Y:S01]  /*3a740*/  STL [R1+0x140], R30 ;  /* 0x0001401e01007387 */ /* 0x0101e20000100800 */
[----:B------:R-:W-:Y:S02]  /*3a750*/  IMAD R5, R6, 0x26, RZ ;  /* 0x0000002606057824 */ /* 0x000fe400078e02ff */
[----:B-1----:R-:W-:Y:S01]  /*3a760*/  VIADD R8, R11, 0xffffffda ;  /* 0xffffffda0b087836 */ /* 0x002fe20000000000 */
[----:B0-----:R-:W-:-:S04]  /*3a770*/  IADD3 R30, P5, PT, R7, R3, RZ ;  /* 0x00000003071e7210 */ /* 0x001fc80007fbe0ff */
[----:B------:R-:W-:Y:S01]  /*3a780*/  LEA.HI.X.SX32 R31, R7, R4, 0x1, P5 ;  /* 0x00000004071f7211 */ /* 0x000fe200028f0eff */
[----:B------:R-:W-:Y:S04]  /*3a790*/  STL [R1+0xc08], R30 ;  /* 0x000c081e01007387 */ /* 0x000fe80000100800 */
[----:B------:R-:W-:Y:S01]  /*3a7a0*/  @!P3 IMAD.MOV.U32 R9, RZ, RZ, R31 ;  /* 0x000000ffff09b224 */ /* 0x000fe200078e001f */
[----:B---3--:R0:W-:Y:S02]  /*3a7b0*/  STL [R1+0xe0], R28 ;  /* 0x0000e01c01007387 */ /* 0x0081e40000100800 */
[----:B0-----:R-:W-:-:S04]  /*3a7c0*/  IADD3 R28, P5, PT, R5, R3, RZ ;  /* 0x00000003051c7210 */ /* 0x001fc80007fbe0ff */
[----:B------:R-:W-:Y:S02]  /*3a7d0*/  LEA.HI.X.SX32 R29, R5, R4, 0x1, P5 ;  /* 0x00000004051d7211 */ /* 0x000fe400028f0eff */
[----:B------:R-:W-:Y:S01]  /*3a7e0*/  ISETP.GE.U32.AND P5, PT, R8, 0x7fffff5b, PT ;  /* 0x7fffff5b0800780c */ /* 0x000fe20003fa6070 */
[----:B------:R-:W-:-:S05]  /*3a7f0*/  @!P3 IMAD.MOV.U32 R8, RZ, RZ, R30 ;  /* 0x000000ffff08b224 */ /* 0x000fca00078e001e */
[----:B------:R0:W3:Y:S01]  /*3a800*/  @!P3 LDG.E.U8 R26, desc[UR20][R8.64] ;  /* 0x00000014081ab981 */ /* 0x0000e2000c1e1100 */
[----:B--2---:R-:W-:-:S05]  /*3a810*/  VIADD R10, R19, 0xffffffd9 ;  /* 0xffffffd9130a7836 */ /* 0x004fca0000000000 */
[----:B------:R-:W-:Y:S01]  /*3a820*/  ISETP.GE.U32.AND P4, PT, R10, 0x7fffff5a, PT ;  /* 0x7fffff5a0a00780c */ /* 0x000fe20003f86070 */
[----:B------:R-:W-:Y:S01]  /*3a830*/  IMAD R7, R6, 0x25, RZ ;  /* 0x0000002506077824 */ /* 0x000fe200078e02ff */
[----:B------:R-:W-:Y:S04]  /*3a840*/  STL [R1+0xc04], R31 ;  /* 0x000c041f01007387 */ /* 0x000fe80000100800 */
[----:B------:R-:W-:Y:S04]  /*3a850*/  STL [R1+0xc00], R28 ;  /* 0x000c001c01007387 */ /* 0x000fe80000100800 */
[----:B------:R-:W-:Y:S01]  /*3a860*/  STL [R1+0xbfc], R29 ;  /* 0x000bfc1d01007387 */ /* 0x000fe20000100800 */
[----:B------:R-:W-:-:S02]  /*3a870*/  PRMT R27, RZ, 0x7610, R27 ;  /* 0x00007610ff1b7816 */ /* 0x000fc4000000001b */
[----:B------:R-:W-:Y:S01]  /*3a880*/  PRMT R5, RZ, 0x7610, R5 ;  /* 0x00007610ff057816 */ /* 0x000fe20000000005 */
[----:B------:R-:W1:Y:S01]  /*3a890*/  LDC R10, c[0x0][0x3a0] ;  /* 0x0000e800ff0a7b82 */ /* 0x000e620000000800 */
[----:B0-----:R-:W-:Y:S02]  /*3a8a0*/  @!P4 IMAD.MOV.U32 R8, RZ, RZ, R28 ;  /* 0x000000ffff08c224 */ /* 0x001fe400078e001c */
[----:B------:R-:W-:-:S05]  /*3a8b0*/  @!P4 IMAD.MOV.U32 R9, RZ, RZ, R29 ;  /* 0x000000ffff09c224 */ /* 0x000fca00078e001d */
[----:B------:R0:W2:Y:S04]  /*3a8c0*/  @!P4 LDG.E.U8 R27, desc[UR20][R8.64] ;  /* 0x00000014081bc981 */ /* 0x0000a8000c1e1100 */
[----:B---3--:R3:W-:Y:S02]  /*3a8d0*/  STL [R1+0x154], R26 ;  /* 0x0001541a01007387 */ /* 0x0087e40000100800 */
[----:B---3--:R-:W-:-:S04]  /*3a8e0*/  IADD3 R26, P3, PT, R7, R3, RZ ;  /* 0x00000003071a7210 */ /* 0x008fc80007f7e0ff */
[----:B------:R-:W-:Y:S01]  /*3a8f0*/  LEA.HI.X.SX32 R7, R7, R4, 0x1, P3 ;  /* 0x0000000407077211 */ /* 0x000fe200018f0eff */
[----:B0-----:R-:W-:-:S04]  /*3a900*/  @!P5 IMAD.MOV.U32 R8, RZ, RZ, R26 ;  /* 0x000000ffff08d224 */ /* 0x001fc800078e001a */
[----:B------:R-:W-:-:S05]  /*3a910*/  @!P5 IMAD.MOV.U32 R9, RZ, RZ, R7 ;  /* 0x000000ffff09d224 */ /* 0x000fca00078e0007 */
[----:B------:R-:W3:Y:S04]  /*3a920*/  @!P5 LDG.E.U8 R5, desc[UR20][R8.64] ;  /* 0x000000140805d981 */ /* 0x000ee8000c1e1100 */
[----:B------:R-:W-:Y:S04]  /*3a930*/  STL [R1+0xbf8], R26 ;  /* 0x000bf81a01007387 */ /* 0x000fe80000100800 */
[----:B------:R0:W-:Y:S01]  /*3a940*/  STL [R1+0xbf4], R7 ;  /* 0x000bf40701007387 */ /* 0x0001e20000100800 */
[----:B------:R-:W-:Y:S01]  /*3a950*/  PRMT R25, RZ, 0x7610, R25 ;  /* 0x00007610ff197816 */ /* 0x000fe20000000019 */
[----:B0-----:R-:W0:Y:S02]  /*3a960*/  LDC R7, c[0x0][0x3a0] ;  /* 0x0000e800ff077b82 */ /* 0x001e240000000800 */
[----:B---3--:R1:W-:Y:S02]  /*3a970*/  STL [R1+0xe4], R5 ;  /* 0x0000e40501007387 */ /* 0x0083e40000100800 */
[----:B-1----:R-:W-:-:S05]  /*3a980*/  VIADD R5, R10, 0xffffffe0 ;  /* 0xffffffe00a057836 */ /* 0x002fca0000000000 */
[----:B------:R-:W-:Y:S01]  /*3a990*/  ISETP.GE.U32.AND P3, PT, R5, 0x7fffff61, PT ;  /* 0x7fffff610500780c */ /* 0x000fe20003f66070 */
[----:B------:R-:W-:Y:S01]  /*3a9a0*/  IMAD R5, R6, 0x1f, RZ ;  /* 0x0000001f06057824 */ /* 0x000fe200078e02ff */
[----:B--2---:R1:W-:Y:S04]  /*3a9b0*/  STL [R1+0x134], R27 ;  /* 0x0001341b01007387 */ /* 0x0043e80000100800 */
[----:B------:R-:W-:-:S04]  /*3a9c0*/  IADD3 R26, P4, PT, R5, R3, RZ ;  /* 0x00000003051a7210 */ /* 0x000fc80007f9e0ff */
[----:B-1----:R-:W-:-:S03]  /*3a9d0*/  LEA.HI.X.SX32 R27, R5, R4, 0x1, P4 ;  /* 0x00000004051b7211 */ /* 0x002fc600020f0eff */
[----:B------:R-:W-:Y:S02]  /*3a9e0*/  @!P3 IMAD.MOV.U32 R8, RZ, RZ, R26 ;  /* 0x000000ffff08b224 */ /* 0x000fe400078e001a */
[----:B------:R-:W-:-:S05]  /*3a9f0*/  @!P3 IMAD.MOV.U32 R9, RZ, RZ, R27 ;  /* 0x000000ffff09b224 */ /* 0x000fca00078e001b */
[----:B------:R-:W2:Y:S01]  /*3aa00*/  @!P3 LDG.E.U8 R25, desc[UR20][R8.64] ;  /* 0x000000140819b981 */ /* 0x000ea2000c1e1100 */
[----:B0-----:R-:W-:-:S03]  /*3aa10*/  VIADD R5, R7, 0xffffffe1 ;  /* 0xffffffe107057836 */ /* 0x001fc60000000000 */
[----:B------:R-:W-:Y:S01]  /*3aa20*/  STL [R1+0xbc8], R26 ;  /* 0x000bc81a01007387 */ /* 0x000fe20000100800 */
[----:B------:R-:W0:Y:S01]  /*3aa30*/  LDC R7, c[0x0][0x3a0] ;  /* 0x0000e800ff077b82 */ /* 0x000e220000000800 */
[----:B------:R-:W-:Y:S01]  /*3aa40*/  ISETP.GE.U32.AND P3, PT, R5, 0x7fffff62, PT ;  /* 0x7fffff620500780c */ /* 0x000fe20003f66070 */
[----:B------:R-:W-:Y:S01]  /*3aa50*/  IMAD R5, R6, 0x1e, RZ ;  /* 0x0000001e06057824 */ /* 0x000fe200078e02ff */
[----:B------:R-:W-:Y:S01]  /*3aa60*/  STL [R1+0xbc4], R27 ;  /* 0x000bc41b01007387 */ /* 0x000fe20000100800 */
[----:B------:R-:W-:Y:S02]  /*3aa70*/  PRMT R10, RZ, 0x7610, R10 ;  /* 0x00007610ff0a7816 */ /* 0x000fe4000000000a */
[----:B------:R-:W-:Y:S01]  /*3aa80*/  PRMT R24, RZ, 0x7610, R24 ;  /* 0x00007610ff187816 */ /* 0x000fe20000000018 */
[----:B--2---:R1:W-:Y:S02]  /*3aa90*/  STL [R1+0x158], R25 ;  /* 0x0001581901007387 */ /* 0x0043e40000100800 */
[----:B-1----:R-:W-:-:S04]  /*3aaa0*/  IADD3 R25, P4, PT, R5, R3, RZ ;  /* 0x0000000305197210 */ /* 0x002fc80007f9e0ff */
[----:B------:R-:W-:Y:S01]  /*3aab0*/  LEA.HI.X.SX32 R26, R5, R4, 0x1, P4 ;  /* 0x00000004051a7211 */ /* 0x000fe200020f0eff */
[----:B------:R-:W-:-:S04]  /*3aac0*/  @!P3 IMAD.MOV.U32 R8, RZ, RZ, R25 ;  /* 0x000000ffff08b224 */ /* 0x000fc800078e0019 */
[----:B------:R-:W-:-:S05]  /*3aad0*/  @!P3 IMAD.MOV.U32 R9, RZ, RZ, R26 ;  /* 0x000000ffff09b224 */ /* 0x000fca00078e001a */
[----:B------:R1:W2:Y:S01]  /*3aae0*/  @!P3 LDG.E.U8 R10, desc[UR20][R8.64] ;  /* 0x00000014080ab981 */ /* 0x0002a2000c1e1100 */
[----:B0-----:R-:W-:-:S03]  /*3aaf0*/  VIADD R5, R7, 0xffffffe2 ;  /* 0xffffffe207057836 */ /* 0x001fc60000000000 */
[----:B------:R0:W-:Y:S01]  /*3ab00*/  STL [R1+0xbc0], R25 ;  /* 0x000bc01901007387 */ /* 0x0001e20000100800 */
[----:B------:R-:W-:Y:S01]  /*3ab10*/  PRMT R23, RZ, 0x7610, R23 ;  /* 0x00007610ff177816 */ /* 0x000fe20000000017 */
[----:B------:R-:W3:Y:S01]  /*3ab20*/  LDC R7, c[0x0][0x3a0] ;  /* 0x0000e800ff077b82 */ /* 0x000ee20000000800 */
[----:B------:R-:W-:Y:S01]  /*3ab30*/  ISETP.GE.U32.AND P3, PT, R5, 0x7fffff63, PT ;  /* 0x7fffff630500780c */ /* 0x000fe20003f66070 */
[----:B------:R-:W-:Y:S01]  /*3ab40*/  IMAD R5, R6, 0x1d, RZ ;  /* 0x0000001d06057824 */ /* 0x000fe200078e02ff */
[----:B------:R4:W-:Y:S04]  /*3ab50*/  STL [R1+0xbbc], R26 ;  /* 0x000bbc1a01007387 */ /* 0x0009e80000100800 */
[----:B0-----:R-:W-:-:S04]  /*3ab60*/  IADD3 R25, P4, PT, R5, R3, RZ ;  /* 0x0000000305197210 */ /* 0x001fc80007f9e0ff */
[----:B----4-:R-:W-:-:S03]  /*3ab70*/  LEA.HI.X.SX32 R26, R5, R4, 0x1, P4 ;  /* 0x00000004051a7211 */ /* 0x010fc600020f0eff */
[----:B-1----:R-:W-:Y:S02]  /*3ab80*/  @!P3 IMAD.MOV.U32 R8, RZ, RZ, R25 ;  /* 0x000000ffff08b224 */ /* 0x002fe400078e0019 */
[----:B------:R-:W-:-:S05]  /*3ab90*/  @!P3 IMAD.MOV.U32 R9, RZ, RZ, R26 ;  /* 0x000000ffff09b224 */ /* 0x000fca00078e001a */
[----:B------:R-:W4:Y:S04]  /*3aba0*/  @!P3 LDG.E.U8 R24, desc[UR20][R8.64] ;  /* 0x000000140818b981 */ /* 0x000f28000c1e1100 */
[----:B--2---:R0:W-:Y:S02]  /*3abb0*/  STL [R1+0x138], R10 ;  /* 0x0001380a01007387 */ /* 0x0041e40000100800 */
[----:B0-----:R-:W0:Y:S02]  /*3abc0*/  LDC R10, c[0x0][0x3a0] ;  /* 0x0000e800ff0a7b82 */ /* 0x001e240000000800 */
[----:B------:R-:W-:Y:S04]  /*3abd0*/  STL [R1+0xbb8], R25 ;  /* 0x000bb81901007387 */ /* 0x000fe80000100800 */
[----:B------:R-:W-:Y:S01]  /*3abe0*/  STL [R1+0xbb4], R26 ;  /* 0x000bb41a01007387 */ /* 0x000fe20000100800 */
[----:B0-----:R-:W-:-:S03]  /*3abf0*/  VIADD R5, R10, 0xffffffe8 ;  /* 0xffffffe80a057836 */ /* 0x001fc60000000000 */
[----:B----4-:R0:W-:Y:S01]  /*3ac00*/  STL [R1+0xcc], R24 ;  /* 0x0000cc1801007387 */ /* 0x0101e20000100800 */
[----:B------:R-:W-:Y:S01]  /*3ac10*/  PRMT R22, RZ, 0x7610, R22 ;  /* 0x00007610ff167816 */ /* 0x000fe20000000016 */
[----:B------:R-:W1:Y:S01]  /*3ac20*/  LDC R10, c[0x0][0x3a0] ;  /* 0x0000e800ff0a7b82 */ /* 0x000e620000000800 */
[----:B------:R-:W-:Y:S01]  /*3ac30*/  ISETP.GE.U32.AND P3, PT, R5, 0x7fffff69, PT ;  /* 0x7fffff690500780c */ /* 0x000fe20003f66070 */
[----:B------:R-:W-:-:S05]  /*3ac40*/  IMAD R5, R6, 0x17, RZ ;  /* 0x0000001706057824 */ /* 0x000fca00078e02ff */
[----:B0-----:R-:W-:-:S04]  /*3ac50*/  IADD3 R24, P4, PT, R5, R3, RZ ;  /* 0x0000000305187210 */ /* 0x001fc80007f9e0ff */
[----:B------:R-:W-:-:S03]  /*3ac60*/  LEA.HI.X.SX32 R25, R5, R4, 0x1, P4 ;  /* 0x0000000405197211 */ /* 0x000fc600020f0eff */
[----:B------:R-:W-:Y:S02]  /*3ac70*/  @!P3 IMAD.MOV.U32 R8, RZ, RZ, R24 ;  /* 0x000000ffff08b224 */ /* 0x000fe400078e0018 */
[----:B------:R-:W-:-:S05]  /*3ac80*/  @!P3 IMAD.MOV.U32 R9, RZ, RZ, R25 ;  /* 0x000000ffff09b224 */ /* 0x000fca00078e0019 */
[----:B------:R-:W2:Y:S01]  /*3ac90*/  @!P3 LDG.E.U8 R23, desc[UR20][R8.64] ;  /* 0x000000140817b981 */ /* 0x000ea2000c1e1100 */
[----:B---3--:R-:W-:-:S03]  /*3aca0*/  VIADD R5, R7, 0xffffffe9 ;  /* 0xffffffe907057836 */ /* 0x008fc60000000000 */
[----:B------:R-:W-:Y:S01]  /*3acb0*/  STL [R1+0xb88], R24 ;  /* 0x000b881801007387 */ /* 0x000fe20000100800 */
[----:B------:R-:W-:Y:S01]  /*3acc0*/  PRMT R21, RZ, 0x7610, R21 ;  /* 0x00007610ff157816 */ /* 0x000fe20000000015 */
[----:B------:R-:W0:Y:S01]  /*3acd0*/  LDC R7, c[0x0][0x3a0] ;  /* 0x0000e800ff077b82 */ /* 0x000e220000000800 */
[----:B------:R-:W-:Y:S01]  /*3ace0*/  ISETP.GE.U32.AND P3, PT, R5, 0x7fffff6a, PT ;  /* 0x7fffff6a0500780c */ /* 0x000fe20003f66070 */
[----:B------:R-:W-:Y:S01]  /*3acf0*/  IMAD R5, R6, 0x16, RZ ;  /* 0x0000001606057824 */ /* 0x000fe200078e02ff */
[----:B------:R-:W-:Y:S04]  /*3ad00*/  STL [R1+0xb84], R25 ;  /* 0x000b841901007387 */ /* 0x000fe80000100800 */
[----:B--2---:R2:W-:Y:S02]  /*3ad10*/  STL [R1+0x15c], R23 ;  /* 0x00015c1701007387 */ /* 0x0045e40000100800 */
[----:B--2---:R-:W-:-:S04]  /*3ad20*/  IADD3 R23, P4, PT, R5, R3, RZ ;  /* 0x0000000305177210 */ /* 0x004fc80007f9e0ff */
[----:B------:R-:W-:Y:S01]  /*3ad30*/  LEA.HI.X.SX32 R24, R5, R4, 0x1, P4 ;  /* 0x0000000405187211 */ /* 0x000fe200020f0eff */
[----:B------:R-:W-:-:S04]  /*3ad40*/  @!P3 IMAD.MOV.U32 R8, RZ, RZ, R23 ;  /* 0x000000ffff08b224 */ /* 0x000fc800078e0017 */
[----:B------:R-:W-:-:S05]  /*3ad50*/  @!P3 IMAD.MOV.U32 R9, RZ, RZ, R24 ;  /* 0x000000ffff09b224 */ /* 0x000fca00078e0018 */
[----:B------:R-:W2:Y:S01]  /*3ad60*/  @!P3 LDG.E.U8 R22, desc[UR20][R8.64] ;  /* 0x000000140816b981 */ /* 0x000ea2000c1e1100 */
[----:B-1----:R-:W-:-:S03]  /*3ad70*/  VIADD R5, R10, 0xffffffea ;  /* 0xffffffea0a057836 */ /* 0x002fc60000000000 */
[----:B------:R-:W-:Y:S01]  /*3ad80*/  STL [R1+0xb80], R23 ;  /* 0x000b801701007387 */ /* 0x000fe20000100800 */
[----:B------:R-:W-:Y:S01]  /*3ad90*/  PRMT R20, RZ, 0x7610, R20 ;  /* 0x00007610ff147816 */ /* 0x000fe20000000014 */
[----:B------:R-:W1:Y:S01]  /*3ada0*/  LDC R10, c[0x0][0x3a0] ;  /* 0x0000e800ff0a7b82 */ /* 0x000e620000000800 */
        /* <DEDUP_REMOVED lines=9> */
[----:B0-----:R-:W-:-:S03]  /*3ae40*/  VIADD R5, R7, 0xfffffff0 ;  /* 0xfffffff007057836 */ /* 0x001fc60000000000 */
        /* <DEDUP_REMOVED lines=52> */
[----:B------:R-:W-:Y:S02]  /*3b190*/  STL [R1+0xb08], R18 ;  /* 0x000b081201007387 */ /* 0x000fe40000100800 */
[----:B------:R-:W-:Y:S01]  /*3b1a0*/  ISETP.GE.U32.AND P3, PT, R5, 0x7fffff7a, PT ;  /* 0x7fffff7a0500780c */ /* 0x000fe20003f66070 */
[----:B------:R-:W-:Y:S01]  /*3b1b0*/  IMAD R5, R6, 0x6, RZ ;  /* 0x0000000606057824 */ /* 0x000fe200078e02ff */
[----:B------:R-:W-:Y:S04]  /*3b1c0*/  STL [R1+0xb04], R19 ;  /* 0x000b041301007387 */ /* 0x000fe80000100800 */
[----:B--2---:R0:W-:Y:S02]  /*3b1d0*/  STL [R1+0x164], R17 ;  /* 0x0001641101007387 */ /* 0x0041e40000100800 */
[----:B0-----:R-:W-:-:S04]  /*3b1e0*/  IADD3 R17, P4, PT, R5, R3, RZ ;  /* 0x0000000305117210 */ /* 0x001fc80007f9e0ff */
[----:B------:R-:W-:Y:S01]  /*3b1f0*/  LEA.HI.X.SX32 R18, R5, R4, 0x1, P4 ;  /* 0x0000000405127211 */ /* 0x000fe200020f0eff */
[----:B------:R-:W-:-:S04]  /*3b200*/  @!P3 IMAD.MOV.U32 R8, RZ, RZ, R17 ;  /* 0x000000ffff08b224 */ /* 0x000fc800078e0011 */
[----:B------:R-:W-:-:S05]  /*3b210*/  @!P3 IMAD.MOV.U32 R9, RZ, RZ, R18 ;  /* 0x000000ffff09b224 */ /* 0x000fca00078e0012 */
[----:B------:R0:W2:Y:S01]  /*3b220*/  @!P3 LDG.E.U8 R11, desc[UR20][R8.64] ;  /* 0x00000014080bb981 */ /* 0x0000a2000c1e1100 */
[----:B-1----:R-:W-:Y:S02]  /*3b230*/  VIADD R5, R10, 0xfffffffa ;  /* 0xfffffffa0a057836 */ /* 0x002fe40000000000 */
[----:B------:R-:W-:Y:S02]  /*3b240*/  VIADD R64, R0, 0x1c6 ;  /* 0x000001c600407836 */ /* 0x000fe40000000000 */
[----:B------:R-:W-:Y:S01]  /*3b250*/  IMAD R7, R6, 0x5, RZ ;  /* 0x0000000506077824 */ /* 0x000fe200078e02ff */
[----:B------:R-:W-:Y:S04]  /*3b260*/  STL [R1+0xb00], R17 ;  /* 0x000b001101007387 */ /* 0x000fe80000100800 */
[----:B------:R-:W-:Y:S01]  /*3b270*/  STL [R1+0xafc], R18 ;  /* 0x000afc1201007387 */ /* 0x000fe20000100800 */
[----:B------:R-:W-:-:S03]  /*3b280*/  ISETP.GE.U32.AND P3, PT, R5, 0x7fffff7b, PT ;  /* 0x7fffff7b0500780c */ /* 0x000fc60003f66070 */
[----:B------:R-:W-:Y:S01]  /*3b290*/  STL [R1+0x1ec4], R64 ;  /* 0x001ec44001007387 */ /* 0x000fe20000100800 */
[----:B------:R-:W-:Y:S02]  /*3b2a0*/  IABS R5, R64 ;  /* 0x0000004000057213 */ /* 0x000fe40000000000 */
[----:B------:R-:W-:-:S03]  /*3b2b0*/  PRMT R2, RZ, 0x7610, R2 ;  /* 0x00007610ff027816 */ /* 0x000fc60000000002 */
[----:B------:R-:W-:-:S04]  /*3b2c0*/  IMAD.HI.U32 R6, R16, R5, RZ ;  /* 0x0000000510067227 */ /* 0x000fc800078e00ff */
[----:B0-----:R-:W-:Y:S01]  /*3b2d0*/  IMAD.MOV R8, RZ, RZ, -R6 ;  /* 0x000000ffff087224 */ /* 0x001fe200078e0a06 */
[----:B--2---:R0:W-:Y:S02]  /*3b2e0*/  STL [R1+0x118], R11 ;  /* 0x0001180b01007387 */ /* 0x0041e40000100800 */
[----:B0-----:R-:W-:-:S04]  /*3b2f0*/  IADD3 R11, P4, PT, R7, R3, RZ ;  /* 0x00000003070b7210 */ /* 0x001fc80007f9e0ff */
[----:B------:R-:W-:Y:S01]  /*3b300*/  LEA.HI.X.SX32 R17, R7, R4, 0x1, P4 ;  /* 0x0000000407117211 */ /* 0x000fe200020f0eff */
[----:B------:R-:W-:-:S04]  /*3b310*/  @!P3 IMAD.MOV.U32 R6, RZ, RZ, R11 ;  /* 0x000000ffff06b224 */ /* 0x000fc800078e000b */
[----:B------:R-:W-:-:S05]  /*3b320*/  @!P3 IMAD.MOV.U32 R7, RZ, RZ, R17 ;  /* 0x000000ffff07b224 */ /* 0x000fca00078e0011 */
[----:B------:R0:W2:Y:S01]  /*3b330*/  @!P3 LDG.E.U8 R2, desc[UR20][R6.64] ;  /* 0x000000140602b981 */ /* 0x0000a2000c1e1100 */
[C---:B------:R-:W-:Y:S02]  /*3b340*/  VIADD R65, R0.reuse, 0x1c7 ;  /* 0x000001c700417836 */ /* 0x040fe40000000000 */
[----:B------:R-:W-:Y:S01]  /*3b350*/  VIADD R72, R0, 0x1c8 ;  /* 0x000001c800487836 */ /* 0x000fe20000000000 */
[----:B------:R-:W-:Y:S04]  /*3b360*/  STL [R1+0x25fc], R3 ;  /* 0x0025fc0301007387 */ /* 0x000fe80000100800 */
[----:B------:R-:W-:Y:S04]  /*3b370*/  STL [R1+0xaf8], R11 ;  /* 0x000af80b01007387 */ /* 0x000fe80000100800 */
[----:B------:R-:W-:Y:S04]  /*3b380*/  STL [R1+0x2600], R4 ;  /* 0x0026000401007387 */ /* 0x000fe80000100800 */
[----:B------:R1:W-:Y:S01]  /*3b390*/  STL [R1+0xaf4], R17 ;  /* 0x000af41101007387 */ /* 0x0003e20000100800 */
[----:B0-----:R-:W-:-:S02]  /*3b3a0*/  IABS R6, R65 ;  /* 0x0000004100067213 */ /* 0x001fc40000000000 */
[----:B------:R-:W-:-:S03]  /*3b3b0*/  IABS R7, R72 ;  /* 0x0000004800077213 */ /* 0x000fc60000000000 */
[----:B------:R-:W-:-:S04]  /*3b3c0*/  IMAD.HI.U32 R9, R16, R6, RZ ;  /* 0x0000000610097227 */ /* 0x000fc800078e00ff */
[----:B------:R-:W-:Y:S02]  /*3b3d0*/  IMAD R5, R15, R8, R5 ;  /* 0x000000080f057224 */ /* 0x000fe400078e0205 */
[----:B------:R-:W-:-:S04]  /*3b3e0*/  IMAD.HI.U32 R10, R16, R7, RZ ;  /* 0x00000007100a7227 */ /* 0x000fc800078e00ff */
[----:B------:R-:W-:Y:S02]  /*3b3f0*/  IMAD.MOV R9, RZ, RZ, -R9 ;  /* 0x000000ffff097224 */ /* 0x000fe400078e0a09 */
[C---:B------:R-:W-:Y:S02]  /*3b400*/  VIADD R71, R0.reuse, 0x1ca ;  /* 0x000001ca00477836 */ /* 0x040fe40000000000 */
[C---:B------:R-:W-:Y:S02]  /*3b410*/  VIADD R73, R0.reuse, 0x1cb ;  /* 0x000001cb00497836 */ /* 0x040fe40000000000 */
[----:B------:R-:W-:Y:S02]  /*3b420*/  IMAD.MOV R10, RZ, RZ, -R10 ;  /* 0x000000ffff0a7224 */ /* 0x000fe400078e0a0a */
[C---:B------:R-:W-:Y:S01]  /*3b430*/  IMAD R6, R15.reuse, R9, R6 ;  /* 0x000000090f067224 */ /* 0x040fe200078e0206 */
[----:B------:R-:W-:Y:S01]  /*3b440*/  IABS R9, R71 ;  /* 0x0000004700097213 */ /* 0x000fe20000000000 */
[----:B------:R-:W-:Y:S01]  /*3b450*/  IMAD R7, R15, R10, R7 ;  /* 0x0000000a0f077224 */ /* 0x000fe200078e0207 */
[----:B------:R-:W-:Y:S01]  /*3b460*/  IABS R10, R73 ;  /* 0x00000049000a7213 */ /* 0x000fe20000000000 */
[----:B------:R-:W-:-:S02]  /*3b470*/  VIADD R75, R0, 0x1cc ;  /* 0x000001cc004b7836 */ /* 0x000fc40000000000 */
[----:B-1----:R-:W-:-:S04]  /*3b480*/  IMAD.HI.U32 R17, R16, R9, RZ ;  /* 0x0000000910117227 */ /* 0x002fc800078e00ff */
        /* <DEDUP_REMOVED lines=10> */
[----:B------:R-:W-:-:S04]  /*3b530*/  IMAD.HI.U32 R20, R16, R17, RZ ;  /* 0x0000001110147227 */ /* 0x000fc800078e00ff */
        /* <DEDUP_REMOVED lines=32> */
[C---:B------:R-:W-:Y:S02]  /*3b740*/  VIADD R32, R0.reuse, 0x1da ;  /* 0x000001da00207836 */ /* 0x040fe40000000000 */
[C---:B------:R-:W-:Y:S02]  /*3b750*/  VIADD R36, R0.reuse, 0x1dc ;  /* 0x000001dc00247836 */ /* 0x040fe40000000000 */
[C---:B------:R-:W-:Y:S02]  /*3b760*/  VIADD R35, R0.reuse, 0x1dd ;  /* 0x000001dd00237836 */ /* 0x040fe40000000000 */
[C---:B------:R-:W-:Y:S02]  /*3b770*/  VIADD R39, R0.reuse, 0x1df ;  /* 0x000001df00277836 */ /* 0x040fe40000000000 */
[C---:B------:R-:W-:Y:S02]  /*3b780*/  VIADD R38, R0.reuse, 0x1e0 ;  /* 0x000001e000267836 */ /* 0x040fe40000000000 */
        /* <DEDUP_REMOVED lines=12> */
[C---:B------:R-:W-:Y:S01]  /*3b850*/  VIADD R60, R0.reuse, 0x1f4 ;  /* 0x000001f4003c7836 */ /* 0x040fe20000000000 */
[----:B--2---:R0:W-:Y:S02]  /*3b860*/  STL [R1+0xb8], R2 ;  /* 0x0000b80201007387 */ /* 0x0041e40000100800 */
[----:B0-----:R-:W-:-:S05]  /*3b870*/  VIADD R2, R0, 0x1c9 ;  /* 0x000001c900027836 */ /* 0x001fca0000000000 */
[----:B------:R-:W-:-:S05]  /*3b880*/  IABS R8, R2 ;  /* 0x0000000200087213 */ /* 0x000fca0000000000 */
[----:B------:R-:W-:-:S04]  /*3b890*/  IMAD.HI.U32 R11, R16, R8, RZ ;  /* 0x00000008100b7227 */ /* 0x000fc800078e00ff */
[----:B------:R-:W-:-:S04]  /*3b8a0*/  IMAD.MOV R11, RZ, RZ, -R11 ;  /* 0x000000ffff0b7224 */ /* 0x000fc800078e0a0b */
[----:B------:R-:W-:Y:S01]  /*3b8b0*/  IMAD R8, R15, R11, R8 ;  /* 0x0000000b0f087224 */ /* 0x000fe200078e0208 */
        /* <DEDUP_REMOVED lines=8> */
[----:B------:R-:W-:Y:S01]  /*3b940*/  IABS R22, R88 ;  /* 0x0000005800167213 */ /* 0x000fe20000000000 */
[----:B------:R-:W-:Y:S04]  /*3b950*/  STL [R1+0x1eb8], R65 ;  /* 0x001eb84101007387 */ /* 0x000fe80000100800 */
[----:B------:R-:W-:Y:S01]  /*3b960*/  STL [R1+0x1ebc], R72 ;  /* 0x001ebc4801007387 */ /* 0x000fe20000100800 */
[----:B------:R-:W-:-:S03]  /*3b970*/  IMAD.HI.U32 R25, R16, R22, RZ ;  /* 0x0000001610197227 */ /* 0x000fc600078e00ff */
[----:B------:R0:W-:Y:S04]  /*3b980*/  STL [R1+0x1ec0], R2 ;  /* 0x001ec00201007387 */ /* 0x0001e80000100800 */
[----:B------:R-:W-:Y:S01]  /*3b990*/  STL [R1+0x1ea8], R71 ;  /* 0x001ea84701007387 */ /* 0x000fe20000100800 */
[----:B------:R-:W-:-:S03]  /*3b9a0*/  IMAD.MOV R25, RZ, RZ, -R25 ;  /* 0x000000ffff197224 */ /* 0x000fc600078e0a19 */
[----:B------:R-:W-:Y:S04]  /*3b9b0*/  STL [R1+0x1eb0], R73 ;  /* 0x001eb04901007387 */ /* 0x000fe80000100800 */
[----:B------:R-:W-:Y:S04]  /*3b9c0*/  STL [R1+0x1eb4], R75 ;  /* 0x001eb44b01007387 */ /* 0x000fe80000100800 */
[----:B------:R-:W-:Y:S04]  /*3b9d0*/  STL [R1+0x1e98], R77 ;  /* 0x001e984d01007387 */ /* 0x000fe80000100800 */
[----:B------:R-:W-:Y:S01]  /*3b9e0*/  STL [R1+0x1e9c], R79 ;  /* 0x001e9c4f01007387 */ /* 0x000fe20000100800 */
[----:B------:R-:W-:-:S03]  /*3b9f0*/  IMAD R22, R15, R25, R22 ;  /* 0x000000190f167224 */ /* 0x000fc600078e0216 */
[----:B------:R-:W-:Y:S01]  /*3ba00*/  STL [R1+0x1ea0], R91 ;  /* 0x001ea05b01007387 */ /* 0x000fe20000100800 */
[----:B------:R-:W-:-:S03]  /*3ba10*/  IABS R25, R93 ;  /* 0x0000005d00197213 */ /* 0x000fc60000000000 */
[----:B------:R-:W-:Y:S04]  /*3ba20*/  STL [R1+0x1e8c], R89 ;  /* 0x001e8c5901007387 */ /* 0x000fe80000100800 */
[----:B------:R-:W-:Y:S04]  /*3ba30*/  STL [R1+0x1e90], R87 ;  /* 0x001e905701007387 */ /* 0x000fe80000100800 */
[----:B------:R-:W-:Y:S04]  /*3ba40*/  STL [R1+0x1e94], R88 ;  /* 0x001e945801007387 */ /* 0x000fe80000100800 */
[----:B------:R-:W-:Y:S04]  /*3ba50*/  STL [R1+0x1e7c], R90 ;  /* 0x001e7c5a01007387 */ /* 0x000fe80000100800 */
[----:B------:R-:W-:Y:S01]  /*3ba60*/  STL [R1+0x1e80], R92 ;  /* 0x001e805c01007387 */ /* 0x000fe20000100800 */
[----:B------:R-:W-:-:S03]  /*3ba70*/  IMAD.HI.U32 R28, R16, R25, RZ ;  /* 0x00000019101c7227 */ /* 0x000fc600078e00ff */
[----:B------:R-:W-:Y:S04]  /*3ba80*/  STL [R1+0x1e88], R93 ;  /* 0x001e885d01007387 */ /* 0x000fe80000100800 */
[----:B------:R-:W-:Y:S04]  /*3ba90*/  STL [R1+0x1e70], R30 ;  /* 0x001e701e01007387 */ /* 0x000fe80000100800 */
[----:B------:R1:W-:Y:S01]  /*3baa0*/  STL [R1+0x1e74], R29 ;  /* 0x001e741d01007387 */ /* 0x0003e20000100800 */
[----:B------:R-:W-:Y:S02]  /*3bab0*/  IMAD.MOV R28, RZ, RZ, -R28 ;  /* 0x000000ffff1c7224 */ /* 0x000fe400078e0a1c */
[----:B0-----:R-:W-:-:S02]  /*3bac0*/  VIADD R2, R0, 0x1d8 ;  /* 0x000001d800027836 */ /* 0x001fc40000000000 */
[----:B------:R-:W-:Y:S02]  /*3bad0*/  IMAD R25, R15, R28, R25 ;  /* 0x0000001c0f197224 */ /* 0x000fe400078e0219 */
[----:B-1----:R-:W-:-:S04]  /*3bae0*/  IMAD.HI.U32 R29, R16, R26, RZ ;  /* 0x0000001a101d7227 */ /* 0x002fc800078e00ff */
[----:B------:R-:W-:-:S04]  /*3baf0*/  IMAD.HI.U32 R30, R16, R27, RZ ;  /* 0x0000001b101e7227 */ /* 0x000fc800078e00ff */
[----:B------:R-:W-:Y:S01]  /*3bb00*/  IMAD.MOV R29, RZ, RZ, -R29 ;  /* 0x000000ffff1d7224 */ /* 0x000fe200078e0a1d */
[----:B------:R-:W-:Y:S01]  /*3bb10*/  IABS R28, R2 ;  /* 0x00000002001c7213 */ /* 0x000fe20000000000 */
[----:B------:R-:W-:Y:S02]  /*3bb20*/  IMAD.MOV R30, RZ, RZ, -R30 ;  /* 0x000000ffff1e7224 */ /* 0x000fe400078e0a1e */
[C---:B------:R-:W-:Y:S01]  /*3bb30*/  IMAD R26, R15.reuse, R29, R26 ;  /* 0x0000001d0f1a7224 */ /* 0x040fe200078e021a */
[----:B------:R-:W-:Y:S01]  /*3bb40*/  IABS R29, R33 ;  /* 0x00000021001d7213 */ /* 0x000fe20000000000 */
[----:B------:R-:W-:Y:S01]  /*3bb50*/  IMAD.HI.U32 R31, R16, R28, RZ ;  /* 0x0000001c101f7227 */ /* 0x000fe200078e00ff */
[----:B------:R0:W-:Y:S03]  /*3bb60*/  STL [R1+0x1e78], R2 ;  /* 0x001e780201007387 */ /* 0x0001e60000100800 */
[----:B------:R-:W-:Y:S01]  /*3bb70*/  IMAD R27, R15, R30, R27 ;  /* 0x0000001e0f1b7224 */ /* 0x000fe200078e021b */
[----:B------:R-:W-:Y:S04]  /*3bb80*/  STL [R1+0x1e64], R33 ;  /* 0x001e642101007387 */ /* 0x000fe80000100800 */
[----:B------:R1:W-:Y:S01]  /*3bb90*/  STL [R1+0x1e68], R32 ;  /* 0x001e682001007387 */ /* 0x0003e20000100800 */
[----:B------:R-:W-:Y:S01]  /*3bba0*/  IABS R30, R32 ;  /* 0x00000020001e7213 */ /* 0x000fe20000000000 */
[----:B------:R-:W-:-:S02]  /*3bbb0*/  IMAD.MOV R31, RZ, RZ, -R31 ;  /* 0x000000ffff1f7224 */ /* 0x000fc400078e0a1f */
[----:B0-----:R-:W-:Y:S02]  /*3bbc0*/  VIADD R2, R0, 0x1db ;  /* 0x000001db00027836 */ /* 0x001fe40000000000 */
[----:B-1----:R-:W-:-:S04]  /*3bbd0*/  IMAD.HI.U32 R32, R16, R29, RZ ;  /* 0x0000001d10207227 */ /* 0x002fc800078e00ff */
[----:B------:R-:W-:Y:S02]  /*3bbe0*/  IMAD R28, R15, R31, R28 ;  /* 0x0000001f0f1c7224 */ /* 0x000fe400078e021c */
        /* <DEDUP_REMOVED lines=131> */
[----:B------:R-:W-:Y:S02]  /*3c420*/  VIADD R59, R0, 0x1f5 ;  /* 0x000001f5003b7836 */ /* 0x000fe40000000000 */
        /* <DEDUP_REMOVED lines=12> */
[----:B------:R-:W-:Y:S01]  /*3c4f0*/  IMAD R55, R15, R58, R55 ;  /* 0x0000003a0f377224 */ /* 0x000fe200078e0237 */
[----:B------:R-:W-:Y:S01]  /*3c500*/  IABS R58, R2 ;  /* 0x00000002003a7213 */ /* 0x000fe20000000000 */
[----:B------:R-:W-:-:S04]  /*3c510*/  IMAD.HI.U32 R60, R16, R57, RZ ;  /* 0x00000039103c7227 */ /* 0x000fc800078e00ff */
[----:B------:R-:W-:Y:S02]  /*3c520*/  IMAD.MOV R59, RZ, RZ, -R59 ;  /* 0x000000ffff3b7224 */ /* 0x000fe400078e0a3b */
[C---:B------:R-:W-:Y:S02]  /*3c530*/  VIADD R62, R0.reuse, 0x1f8 ;  /* 0x000001f8003e7836 */ /* 0x040fe40000000000 */
[----:B------:R-:W-:Y:S02]  /*3c540*/  IMAD.MOV R60, RZ, RZ, -R60 ;  /* 0x000000ffff3c7224 */ /* 0x000fe400078e0a3c */
[C---:B------:R-:W-:Y:S02]  /*3c550*/  IMAD R56, R15.reuse, R59, R56 ;  /* 0x0000003b0f387224 */ /* 0x040fe400078e0238 */
[----:B------:R-:W-:Y:S02]  /*3c560*/  VIADD R59, R0, 0x1f7 ;  /* 0x000001f7003b7836 */ /* 0x000fe40000000000 */
[----:B------:R-:W-:Y:S01]  /*3c570*/  IMAD.HI.U32 R61, R16, R58, RZ ;  /* 0x0000003a103d7227 */ /* 0x000fe200078e00ff */
[----:B------:R0:W-:Y:S03]  /*3c580*/  STL [R1+0x1dd4], R2 ;  /* 0x001dd40201007387 */ /* 0x0001e60000100800 */
[----:B------:R-:W-:Y:S01]  /*3c590*/  IMAD R57, R15, R60, R57 ;  /* 0x0000003c0f397224 */ /* 0x000fe200078e0239 */
[----:B------:R1:W-:Y:S01]  /*3c5a0*/  STL [R1+0x1dc4], R59 ;  /* 0x001dc43b01007387 */ /* 0x0003e20000100800 */
[----:B------:R-:W-:Y:S01]  /*3c5b0*/  IMAD.MOV R61, RZ, RZ, -R61 ;  /* 0x000000ffff3d7224 */ /* 0x000fe200078e0a3d */
[----:B------:R-:W-:-:S02]  /*3c5c0*/  IABS R60, R59 ;  /* 0x0000003b003c7213 */ /* 0x000fc40000000000 */
[C---:B------:R-:W-:Y:S01]  /*3c5d0*/  ISETP.GT.U32.AND P3, PT, R15.reuse, R5, PT ;  /* 0x000000050f00720c */ /* 0x040fe20003f64070 */
[----:B------:R2:W-:Y:S01]  /*3c5e0*/  STL [R1+0x1dc0], R62 ;  /* 0x001dc03e01007387 */ /* 0x0005e20000100800 */
[----:B0-----:R-:W-:Y:S01]  /*3c5f0*/  VIADD R2, R0, 0x1f9 ;  /* 0x000001f900027836 */ /* 0x001fe20000000000 */
[----:B-1----:R-:W-:Y:S01]  /*3c600*/  IABS R59, R62 ;  /* 0x0000003e003b7213 */ /* 0x002fe20000000000 */
[----:B------:R-:W-:-:S03]  /*3c610*/  IMAD R58, R15, R61, R58 ;  /* 0x0000003d0f3a7224 */ /* 0x000fc600078e023a */
[----:B------:R0:W-:Y:S01]  /*3c620*/  STL [R1+0x1dbc], R2 ;  /* 0x001dbc0201007387 */ /* 0x0001e20000100800 */
[----:B------:R-:W-:Y:S01]  /*3c630*/  IABS R61, R2 ;  /* 0x00000002003d7213 */ /* 0x000fe20000000000 */
[----:B--2---:R-:W-:-:S04]  /*3c640*/  IMAD.HI.U32 R62, R16, R60, RZ ;  /* 0x0000003c103e7227 */ /* 0x004fc800078e00ff */
[----:B0-----:R-:W-:-:S04]  /*3c650*/  IMAD.HI.U32 R2, R16, R59, RZ ;  /* 0x0000003b10027227 */ /* 0x001fc800078e00ff */
[----:B------:R-:W-:Y:S02]  /*3c660*/  IMAD.MOV R2, RZ, RZ, -R2 ;  /* 0x000000ffff027224 */ /* 0x000fe400078e0a02 */
[----:B------:R-:W-:Y:S02]  /*3c670*/  @!P3 IMAD.IADD R5, R5, 0x1, -R15 ;  /* 0x000000010505b824 */ /* 0x000fe400078e0a0f */
[----:B------:R-:W-:Y:S02]  /*3c680*/  IMAD.MOV R62, RZ, RZ, -R62 ;  /* 0x000000ffff3e7224 */ /* 0x000fe400078e0a3e */
[C---:B------:R-:W-:Y:S02]  /*3c690*/  IMAD R59, R15.reuse, R2, R59 ;  /* 0x000000020f3b7224 */ /* 0x040fe400078e023b */
[----:B------:R-:W0:Y:S01]  /*3c6a0*/  S2R R2, SR_TID.X ;  /* 0x0000000000027919 */ /* 0x000e220000002100 */
[C---:B------:R-:W-:Y:S01]  /*3c6b0*/  ISETP.GT.U32.AND P3, PT, R15.reuse, R5, PT ;  /* 0x000000050f00720c */ /* 0x040fe20003f64070 */
[----:B------:R-:W-:-:S02]  /*3c6c0*/  IMAD R60, R15, R62, R60 ;  /* 0x0000003e0f3c7224 */ /* 0x000fc400078e023c */
[----:B------:R-:W-:Y:S01]  /*3c6d0*/  IMAD.HI.U32 R62, R16, R61, RZ ;  /* 0x0000003d103e7227 */ /* 0x000fe200078e00ff */
[----:B------:R-:W-:-:S03]  /*3c6e0*/  ISETP.GE.AND P4, PT, R64, RZ, PT ;  /* 0x000000ff4000720c */ /* 0x000fc60003f86270 */
[----:B------:R-:W-:-:S04]  /*3c6f0*/  IMAD.MOV R62, RZ, RZ, -R62 ;  /* 0x000000ffff3e7224 */ /* 0x000fc800078e0a3e */
[----:B------:R-:W-:Y:S02]  /*3c700*/  IMAD R61, R15, R62, R61 ;  /* 0x0000003e0f3d7224 */ /* 0x000fe400078e023d */
[----:B------:R-:W-:Y:S02]  /*3c710*/  VIADD R62, R0, 0x1fa ;  /* 0x000001fa003e7836 */ /* 0x000fe40000000000 */
[----:B------:R-:W-:Y:S01]  /*3c720*/  @!P3 IMAD.IADD R5, R5, 0x1, -R15 ;  /* 0x000000010505b824 */ /* 0x000fe200078e0a0f */
[----:B------:R-:W-:Y:S04]  /*3c730*/  STL [R1+0x2608], R0 ;  /* 0x0026080001007387 */ /* 0x000fe80000100800 */
[----:B------:R1:W-:Y:S01]  /*3c740*/  STL [R1+0x1dac], R62 ;  /* 0x001dac3e01007387 */ /* 0x0003e20000100800 */
[----:B------:R-:W-:Y:S01]  /*3c750*/  @!P4 IMAD.MOV R5, RZ, RZ, -R5 ;  /* 0x000000ffff05c224 */ /* 0x000fe200078e0a05 */
[----:B------:R-:W-:-:S04]  /*3c760*/  @!UP1 UIADD3 UR4, UPT, UPT, -UR4, 0x100000, URZ ;  /* 0x0010000004049890 */ /* 0x000fc8000fffe1ff */
[----:B------:R-:W-:Y:S02]  /*3c770*/  @!UP1 USHF.L.U32 UR5, UR4, 0xb, URZ ;  /* 0x0000000b04059899 */ /* 0x000fe400080006ff */
[----:B------:R-:W-:Y:S01]  /*3c780*/  @!UP1 USHF.L.U32 UR4, UR4, 0x1, URZ ;  /* 0x0000000104049899 */ /* 0x000fe200080006ff */
[----:B------:R-:W-:Y:S02]  /*3c790*/  SEL R5, R14, R5, !P1 ;  /* 0x000000050e057207 */ /* 0x000fe40004800000 */
[----:B-1----:R-:W-:-:S03]  /*3c7a0*/  IABS R62, R62 ;  /* 0x0000003e003e7213 */ /* 0x002fc60000000000 */
[----:B------:R-:W-:Y:S02]  /*3c7b0*/  IMAD R5, R5, UR6, RZ ;  /* 0x0000000605057c24 */ /* 0x000fe4000f8e02ff */
[----:B------:R-:W-:Y:S01]  /*3c7c0*/  IMAD.HI.U32 R64, R16, R62, RZ ;  /* 0x0000003e10407227 */ /* 0x000fe200078e00ff */
[----:B------:R-:W-:Y:S01]  /*3c7d0*/  VOTEU.ALL UP1, P2 ;  /* 0x0000000000ff7886 */ /* 0x000fe20001020000 */
[----:B0-----:R-:W-:Y:S02]  /*3c7e0*/  LOP3.LUT R2, R2, 0x7f, RZ, 0xc0, !PT ;  /* 0x0000007f02027812 */ /* 0x001fe400078ec0ff */
[----:B------:R-:W-:Y:S02]  /*3c7f0*/  IMAD.MOV R64, RZ, RZ, -R64 ;  /* 0x000000ffff407224 */ /* 0x000fe400078e0a40 */
[----:B------:R0:W1:Y:S02]  /*3c800*/  @!UP1 SYNCS.EXCH.64 URZ, [UR8+0x28008], UR4 ;  /* 0x0280080408ff95b2 */ /* 0x0000640008000100 */
[----:B------:R-:W-:Y:S01]  /*3c810*/  IMAD R62, R15, R64, R62 ;  /* 0x000000400f3e7224 */ /* 0x000fe200078e023e */
[----:B------:R-:W-:Y:S01]  /*3c820*/  IADD3 R64, P5, PT, R5, R13, RZ ;  /* 0x0000000d05407210 */ /* 0x000fe20007fbe0ff */
[----:B------:R2:W-:Y:S01]  /*3c830*/  STS.U8 [R2+UR8+0x20000], R63 ;  /* 0x0200003f02007988 */ /* 0x0005e20008000008 */
[----:B------:R-:W-:-:S02]  /*3c840*/  ISETP.GE.AND P4, PT, R65, RZ, PT ;  /* 0x000000ff4100720c */ /* 0x000fc40003f86270 */
[----:B------:R-:W-:Y:S02]  /*3c850*/  LEA.HI.X.SX32 R65, R5, R12, 0x1, P5 ;  /* 0x0000000c05417211 */ /* 0x000fe400028f0eff */
[----:B------:R-:W-:Y:S02]  /*3c860*/  ISETP.GT.U32.AND P3, PT, R15, R6, PT ;  /* 0x000000060f00720c */ /* 0x000fe40003f64070 */
[----:B------:R-:W-:Y:S02]  /*3c870*/  PRMT R3, RZ, 0x7610, R3 ;  /* 0x00007610ff037816 */ /* 0x000fe40000000003 */
[----:B------:R-:W-:Y:S02]  /*3c880*/  PRMT R0, RZ, 0x7610, R0 ;  /* 0x00007610ff007816 */ /* 0x000fe40000000000 */
[----:B------:R-:W-:Y:S01]  /*3c890*/  PRMT R4, RZ, 0x7610, R4 ;  /* 0x00007610ff047816 */ /* 0x000fe20000000004 */
[----:B0-----:R-:W0:Y:S01]  /*3c8a0*/  LDCU UR4, c[0x0][0x3b0] ;  /* 0x00007600ff0477ac */ /* 0x001e220008000800 */
[----:B------:R-:W3:Y:S01]  /*3c8b0*/  LDCU UR5, c[0x0][0x3b0] ;  /* 0x00007600ff0577ac */ /* 0x000ee20008000800 */
[----:B--2---:R-:W-:-:S06]  /*3c8c0*/  PRMT R2, RZ, 0x7610, R2 ;  /* 0x00007610ff027816 */ /* 0x004fcc0000000002 */
[----:B------:R-:W2:Y:S04]  /*3c8d0*/  @P0 LDG.E.U8 R2, desc[UR20][R64.64] ;  /* 0x0000001440020981 */ /* 0x000ea8000c1e1100 */
[----:B------:R-:W-:Y:S04]  /*3c8e0*/  STL [R1+0x910], R64 ;  /* 0x0009104001007387 */ /* 0x000fe80000100800 */
[----:B------:R4:W-:Y:S04]  /*3c8f0*/  STL [R1+0x90c], R65 ;  /* 0x00090c4101007387 */ /* 0x0009e80000100800 */
[----:B----4-:R-:W4:Y:S01]  /*3c900*/  LDL.LU.64 R64, [R1+0x2640] ;  /* 0x0026400001407983 */ /* 0x010f220000300a00 */
[----:B------:R-:W-:-:S05]  /*3c910*/  @!P3 IMAD.IADD R6, R6, 0x1, -R15 ;  /* 0x000000010606b824 */ /* 0x000fca00078e0a0f */
[----:B------:R-:W-:-:S13]  /*3c920*/  ISETP.GT.U32.AND P3, PT, R15, R6, PT ;  /* 0x000000060f00720c */ /* 0x000fda0003f64070 */
[----:B------:R-:W-:-:S04]  /*3c930*/  @!P3 IMAD.IADD R6, R6, 0x1, -R15 ;  /* 0x000000010606b824 */ /* 0x000fc800078e0a0f */
[----:B------:R-:W-:-:S05]  /*3c940*/  @!P4 IMAD.MOV R6, RZ, RZ, -R6 ;  /* 0x000000ffff06c224 */ /* 0x000fca00078e0a06 */
[----:B------:R-:W-:-:S05]  /*3c950*/  SEL R6, R14, R6, !P1 ;  /* 0x000000060e067207 */ /* 0x000fca0004800000 */
[----:B------:R-:W-:Y:S01]  /*3c960*/  IMAD R6, R6, UR6, RZ ;  /* 0x0000000606067c24 */ /* 0x000fe2000f8e02ff */
[----:B------:R-:W-:Y:S01]  /*3c970*/  ISETP.GE.AND P4, PT, R72, RZ, PT ;  /* 0x000000ff4800720c */ /* 0x000fe20003f86270 */
[----:B--2---:R2:W-:Y:S04]  /*3c980*/  STL [R1+0x130], R2 ;  /* 0x0001300201007387 */ /* 0x0045e80000100800 */
[----:B------:R-:W3:Y:S01]  /*3c990*/  LDL.LU R72, [R1+0x263c] ;  /* 0x00263c0001487983 */ /* 0x000ee20000300800 */
[----:B--2---:R-:W2:Y:S02]  /*3c9a0*/  S2R R2, SR_TID.X ;  /* 0x0000000000027919 */ /* 0x004ea40000002100 */
[----:B--2---:R-:W-:-:S05]  /*3c9b0*/  LOP3.LUT R2, R2, 0x7f, RZ, 0xc0, !PT ;  /* 0x0000007f02027812 */ /* 0x004fca00078ec0ff */
[----:B----4-:R2:W-:Y:S04]  /*3c9c0*/  STS.U8 [R2+UR8+0x20400], R65 ;  /* 0x0204004102007988 */ /* 0x0105e80008000008 */
[----:B------:R4:W-:Y:S01]  /*3c9d0*/  STS.U8 [R2+UR8+0x20800], R64 ;  /* 0x0208004002007988 */ /* 0x0009e20008000008 */
[----:B--2---:R-:W-:-:S04]  /*3c9e0*/  IADD3 R65, P5, PT, R6, R13, RZ ;  /* 0x0000000d06417210 */ /* 0x004fc80007fbe0ff */
[----:B------:R-:W-:Y:S01]  /*3c9f0*/  LEA.HI.X.SX32 R6, R6, R12, 0x1, P5 ;  /* 0x0000000c06067211 */ /* 0x000fe200028f0eff */
[----:B------:R2:W-:Y:S01]  /*3ca00*/  STL [R1+0x918], R65 ;  /* 0x0009184101007387 */ /* 0x0005e20000100800 */
[----:B----4-:R-:W-:-:S03]  /*3ca10*/  @P0 IMAD.MOV.U32 R64, RZ, RZ, R65 ;  /* 0x000000ffff400224 */ /* 0x010fc600078e0041 */
[----:B--2---:R-:W-:-:S05]  /*3ca20*/  @P0 IMAD.MOV.U32 R65, RZ, RZ, R6 ;  /* 0x000000ffff410224 */ /* 0x004fca00078e0006 */
[----:B------:R-:W2:Y:S04]  /*3ca30*/  @P0 LDG.E.U8 R3, desc[UR20][R64.64] ;  /* 0x0000001440030981 */ /* 0x000ea8000c1e1100 */
[----:B------:R-:W-:Y:S04]  /*3ca40*/  STL [R1+0x914], R6 ;  /* 0x0009140601007387 */ /* 0x000fe80000100800 */
[----:B------:R-:W-:Y:S04]  /*3ca50*/  STS.U8 [R2+UR8+0x20c00], R67 ;  /* 0x020c004302007988 */ /* 0x000fe80008000008 */
[----:B------:R4:W-:Y:S01]  /*3ca60*/  STS.U8 [R2+UR8+0x21000], R66 ;  /* 0x0210004202007988 */ /* 0x0009e20008000008 */
[----:B------:R-:W-:-:S13]  /*3ca70*/  ISETP.GT.U32.AND P3, PT, R15, R7, PT ;  /* 0x000000070f00720c */ /* 0x000fda0003f64070 */
[----:B------:R-:W-:-:S05]  /*3ca80*/  @!P3 IMAD.IADD R7, R7, 0x1, -R15 ;  /* 0x000000010707b824 */ /* 0x000fca00078e0a0f */
[----:B------:R-:W-:Y:S01]  /*3ca90*/  ISETP.GT.U32.AND P3, PT, R15, R7, PT ;  /* 0x000000070f00720c */ /* 0x000fe20003f64070 */
[----:B--2---:R-:W-:Y:S04]  /*3caa0*/  STL [R1+0x2604], R3 ;  /* 0x0026040301007387 */ /* 0x004fe80000100800 */
[----:B----4-:R-:W2:Y:S08]  /*3cab0*/  LDL R2, [R1+0x1ec0] ;  /* 0x001ec00001027983 */ /* 0x010eb00000100800 */
[----:B------:R-:W-:Y:S01]  /*3cac0*/  @!P3 IMAD.IADD R7, R7, 0x1, -R15 ;  /* 0x000000010707b824 */ /* 0x000fe200078e0a0f */
[----:B------:R-:W-:-:S03]  /*3cad0*/  ISETP.GT.U32.AND P3, PT, R15, R8, PT ;  /* 0x000000080f00720c */ /* 0x000fc60003f64070 */
[----:B------:R-:W-:-:S10]  /*3cae0*/  @!P4 IMAD.MOV R7, RZ, RZ, -R7 ;  /* 0x000000ffff07c224 */ /* 0x000fd400078e0a07 */
[----:B------:R-:W-:-:S05]  /*3caf0*/  @!P3 IMAD.IADD R8, R8, 0x1, -R15 ;  /* 0x000000010808b824 */ /* 0x000fca00078e0a0f */
[----:B------:R-:W-:Y:S02]  /*3cb00*/  ISETP.GT.U32.AND P3, PT, R15, R8, PT ;  /* 0x000000080f00720c */ /* 0x000fe40003f64070 */
[----:B------:R-:W-:-:S05]  /*3cb10*/  SEL R7, R14, R7, !P1 ;  /* 0x000000070e077207 */ /* 0x000fca0004800000 */
[----:B------:R-:W-:-:S06]  /*3cb20*/  IMAD R7, R7, UR6, RZ ;  /* 0x0000000607077c24 */ /* 0x000fcc000f8e02ff */
[----:B------:R-:W-:Y:S01]  /*3cb30*/  @!P3 IMAD.IADD R8, R8, 0x1, -R15 ;  /* 0x000000010808b824 */ /* 0x000fe200078e0a0f */
[----:B------:R-:W-:-:S04]  /*3cb40*/  IADD3 R6, P5, PT, R7, R13, RZ ;  /* 0x0000000d07067210 */ /* 0x000fc80007fbe0ff */
[----:B------:R-:W-:Y:S01]  /*3cb50*/  LEA.HI.X.SX32 R7, R7, R12, 0x1, P5 ;  /* 0x0000000c07077211 */ /* 0x000fe200028f0eff */
[----:B------:R-:W-:Y:S04]  /*3cb60*/  STL [R1+0x920], R6 ;  /* 0x0009200601007387 */ /* 0x000fe80000100800 */
[----:B------:R4:W-:Y:S04]  /*3cb70*/  STL [R1+0x91c], R7 ;  /* 0x00091c0701007387 */ /* 0x0009e80000100800 */
[----:B------:R4:W3:Y:S01]  /*3cb80*/  @P0 LDG.E.U8 R0, desc[UR20][R6.64] ;  /* 0x0000001406000981 */ /* 0x0008e2000c1e1100 */
[----:B--2---:R-:W-:-:S02]  /*3cb90*/  ISETP.GE.AND P4, PT, R2, RZ, PT ;  /* 0x000000ff0200720c */ /* 0x004fc40003f86270 */
[----:B------:R-:W2:Y:S11]  /*3cba0*/  S2R R2, SR_TID.X ;  /* 0x0000000000027919 */ /* 0x000eb60000002100 */
[----:B------:R-:W-:-:S05]  /*3cbb0*/  @!P4 IMAD.MOV R8, RZ, RZ, -R8 ;  /* 0x000000ffff08c224 */ /* 0x000fca00078e0a08 */
[----:B------:R-:W-:-:S05]  /*3cbc0*/  SEL R8, R14, R8, !P1 ;  /* 0x000000080e087207 */ /* 0x000fca0004800000 */
[----:B------:R-:W-:-:S05]  /*3cbd0*/  IMAD R8, R8, UR6, RZ ;  /* 0x0000000608087c24 */ /* 0x000fca000f8e02ff */
[C---:B----4-:R-:W-:Y:S02]  /*3cbe0*/  IADD3 R7, P5, PT, R8.reuse, R13, RZ ;  /* 0x0000000d08077210 */ /* 0x050fe40007fbe0ff */
[----:B------:R-:W-:Y:S02]  /*3cbf0*/  ISETP.GE.AND P4, PT, R71, RZ, PT ;  /* 0x000000ff4700720c */ /* 0x000fe40003f86270 */
[----:B------:R-:W4:Y:S01]  /*3cc00*/  LDL.LU R71, [R1+0x2638] ;  /* 0x0026380001477983 */ /* 0x000f220000300800 */
[----:B------:R-:W-:-:S03]  /*3cc10*/  LEA.HI.X.SX32 R6, R8, R12, 0x1, P5 ;  /* 0x0000000c08067211 */ /* 0x000fc600028f0eff */
[----:B------:R0:W-:Y:S01]  /*3cc20*/  STL [R1+0x928], R7 ;  /* 0x0009280701007387 */ /* 0x0001e20000100800 */
[----:B--2---:R-:W-:-:S03]  /*3cc30*/  LOP3.LUT R2, R2, 0x7f, RZ, 0xc0, !PT ;  /* 0x0000007f02027812 */ /* 0x004fc600078ec0ff */
[----:B------:R2:W-:Y:S01]  /*3cc40*/  STL [R1+0x924], R6 ;  /* 0x0009240601007387 */ /* 0x0005e20000100800 */
[----:B0-----:R-:W-:-:S03]  /*3cc50*/  @P0 LOP3.LUT R7, R7, R6, RZ, 0x3c, !PT ;  /* 0x0000000607070212 */ /* 0x001fc600078e3cff */
[----:B------:R-:W-:Y:S04]  /*3cc60*/  STS.U8 [R2+UR8+0x21400], R69 ;  /* 0x0214004502007988 */ /* 0x000fe80008000008 */
[----:B------:R0:W-:Y:S01]  /*3cc70*/  STS.U8 [R2+UR8+0x21800], R68 ;  /* 0x0218004402007988 */ /* 0x0001e20008000008 */
[----:B--2---:R-:W-:-:S04]  /*3cc80*/  @P0 LOP3.LUT R6, R7, R6, RZ, 0x3c, !PT ;  /* 0x0000000607060212 */ /* 0x004fc800078e3cff */
[----:B------:R-:W-:Y:S02]  /*3cc90*/  @P0 LOP3.LUT R7, R7, R6, RZ, 0x3c, !PT ;  /* 0x0000000607070212 */ /* 0x000fe400078e3cff */
[----:B0-----:R-:W-:-:S06]  /*3cca0*/  PRMT R2, RZ, 0x7610, R2 ;  /* 0x00007610ff027816 */ /* 0x001fcc0000000002 */
[----:B------:R0:W2:Y:S01]  /*3ccb0*/  @P0 LDG.E.U8 R2, desc[UR20][R6.64] ;  /* 0x0000001406020981 */ /* 0x0000a2000c1e1100 */
[----:B------:R-:W-:-:S13]  /*3ccc0*/  ISETP.GT.U32.AND P3, PT, R15, R9, PT ;  /* 0x000000090f00720c */ /* 0x000fda0003f64070 */
[----:B------:R-:W-:-:S05]  /*3ccd0*/  @!P3 IMAD.IADD R9, R9, 0x1, -R15 ;  /* 0x000000010909b824 */ /* 0x000fca00078e0a0f */
[----:B------:R-:W-:-:S13]  /*3cce0*/  ISETP.GT.U32.AND P3, PT, R15, R9, PT ;  /* 0x000000090f00720c */ /* 0x000fda0003f64070 */
[----:B------:R-:W-:-:S04]  /*3ccf0*/  @!P3 IMAD.IADD R9, R9, 0x1, -R15 ;  /* 0x000000010909b824 */ /* 0x000fc800078e0a0f */
[----:B------:R-:W-:-:S05]  /*3cd00*/  @!P4 IMAD.MOV R9, RZ, RZ, -R9 ;  /* 0x000000ffff09c224 */ /* 0x000fca00078e0a09 */
[----:B------:R-:W-:-:S05]  /*3cd10*/  SEL R9, R14, R9, !P1 ;  /* 0x000000090e097207 */ /* 0x000fca0004800000 */
[----:B------:R-:W-:-:S05]  /*3cd20*/  IMAD R9, R9, UR6, RZ ;  /* 0x0000000609097c24 */ /* 0x000fca000f8e02ff */
[----:B0-----:R-:W-:Y:S02]  /*3cd30*/  IADD3 R7, P5, PT, R9, R13, RZ ;  /* 0x0000000d09077210 */ /* 0x001fe40007fbe0ff */
[----:B------:R-:W-:Y:S02]  /*3cd40*/  ISETP.GE.AND P4, PT, R73, RZ, PT ;  /* 0x000000ff4900720c */ /* 0x000fe40003f86270 */
[----:B------:R-:W-:Y:S02]  /*3cd50*/  LEA.HI.X.SX32 R6, R9, R12, 0x1, P5 ;  /* 0x0000000c09067211 */ /* 0x000fe400028f0eff */
[----:B------:R-:W-:Y:S01]  /*3cd60*/  PRMT R9, RZ, 0x7610, R9 ;  /* 0x00007610ff097816 */ /* 0x000fe20000000009 */
[----:B--2---:R-:W-:Y:S04]  /*3cd70*/  STL [R1+0xf8], R2 ;  /* 0x0000f80201007387 */ /* 0x004fe80000100800 */
[----:B------:R-:W2:Y:S04]  /*3cd80*/  LDL.LU R73, [R1+0x2634] ;  /* 0x0026340001497983 */ /* 0x000ea80000300800 */
[----:B------:R0:W-:Y:S04]  /*3cd90*/  STL [R1+0x930], R7 ;  /* 0x0009300701007387 */ /* 0x0001e80000100800 */
[----:B------:R1:W-:Y:S01]  /*3cda0*/  STL [R1+0x92c], R6 ;  /* 0x00092c0601007387 */ /* 0x0003e20000100800 */
[----:B0-----:R-:W-:-:S04]  /*3cdb0*/  @P0 LOP3.LUT R7, R7, R6, RZ, 0x3c, !PT ;  /* 0x0000000607070212 */ /* 0x001fc800078e3cff */
[----:B-1----:R-:W-:-:S04]  /*3cdc0*/  @P0 LOP3.LUT R6, R7, R6, RZ, 0x3c, !PT ;  /* 0x0000000607060212 */ /* 0x002fc800078e3cff */
[----:B------:R-:W-:-:S05]  /*3cdd0*/  @P0 LOP3.LUT R7, R7, R6, RZ, 0x3c, !PT ;  /* 0x0000000607070212 */ /* 0x000fca00078e3cff */
[----:B------:R-:W2:Y:S01]  /*3cde0*/  @P0 LDG.E.U8 R9, desc[UR20][R6.64] ;  /* 0x0000001406090981 */ /* 0x000ea2000c1e1100 */
[----:B------:R-:W-:-:S13]  /*3cdf0*/  ISETP.GT.U32.AND P3, PT, R15, R10, PT ;  /* 0x0000000a0f00720c */ /* 0x000fda0003f64070 */
[----:B------:R-:W-:-:S05]  /*3ce00*/  @!P3 IMAD.IADD R10, R10, 0x1, -R15 ;  /* 0x000000010a0ab824 */ /* 0x000fca00078e0a0f */
[----:B------:R-:W-:-:S13]  /*3ce10*/  ISETP.GT.U32.AND P3, PT, R15, R10, PT ;  /* 0x0000000a0f00720c */ /* 0x000fda0003f64070 */
[----:B------:R-:W-:-:S04]  /*3ce20*/  @!P3 IMAD.IADD R10, R10, 0x1, -R15 ;  /* 0x000000010a0ab824 */ /* 0x000fc800078e0a0f */
[----:B------:R-:W-:-:S05]  /*3ce30*/  @!P4 IMAD.MOV R10, RZ, RZ, -R10 ;  /* 0x000000ffff0ac224 */ /* 0x000fca00078e0a0a */
[----:B------:R-:W-:-:S05]  /*3ce40*/  SEL R10, R14, R10, !P1 ;  /* 0x0000000a0e0a7207 */ /* 0x000fca0004800000 */
[----:B------:R-:W-:Y:S01]  /*3ce50*/  IMAD R10, R10, UR6, RZ ;  /* 0x000000060a0a7c24 */ /* 0x000fe2000f8e02ff */
[----:B------:R-:W-:Y:S02]  /*3ce60*/  ISETP.GE.AND P4, PT, R75, RZ, PT ;  /* 0x000000ff4b00720c */ /* 0x000fe40003f86270 */
[----:B------:R-:W-:Y:S01]  /*3ce70*/  PRMT R8, RZ, 0x7610, R8 ;  /* 0x00007610ff087816 */ /* 0x000fe20000000008 */
[----:B--2---:R0:W-:Y:S04]  /*3ce80*/  STL [R1+0xf4], R9 ;  /* 0x0000f40901007387 */ /* 0x0041e80000100800 */
[----:B------:R-:W2:Y:S01]  /*3ce90*/  LDL.LU R75, [R1+0x2630] ;  /* 0x00263000014b7983 */ /* 0x000ea20000300800 */
[----:B0-----:R-:W-:-:S04]  /*3cea0*/  IADD3 R9, P5, PT, R10, R13, RZ ;  /* 0x0000000d0a097210 */ /* 0x001fc80007fbe0ff */
[----:B------:R-:W-:Y:S01]  /*3ceb0*/  LEA.HI.X.SX32 R6, R10, R12, 0x1, P5 ;  /* 0x0000000c0a067211 */ /* 0x000fe200028f0eff */
[----:B------:R-:W-:Y:S04]  /*3cec0*/  STL [R1+0x938], R9 ;  /* 0x0009380901007387 */ /* 0x000fe80000100800 */
[----:B------:R0:W-:Y:S01]  /*3ced0*/  STL [R1+0x934], R6 ;  /* 0x0009340601007387 */ /* 0x0001e20000100800 */
[----:B------:R-:W-:Y:S02]  /*3cee0*/  @P0 IMAD.MOV.U32 R7, RZ, RZ, R6 ;  /* 0x000000ffff070224 */ /* 0x000fe400078e0006 */
[----:B0-----:R-:W-:-:S05]  /*3cef0*/  @P0 IMAD.MOV.U32 R6, RZ, RZ, R9 ;  /* 0x000000ffff060224 */ /* 0x001fca00078e0009 */
        /* <DEDUP_REMOVED lines=9> */
[----:B------:R-:W-:Y:S02]  /*3cf90*/  PRMT R5, RZ, 0x7610, R5 ;  /* 0x00007610ff057816 */ /* 0x000fe40000000005 */
[----:B------:R-:W-:-:S13]  /*3cfa0*/  ISETP.GT.U32.AND P3, PT, R15, R17, PT ;  /* 0x000000110f00720c */ /* 0x000fda0003f64070 */
[----:B------:R-:W-:-:S05]  /*3cfb0*/  @!P3 IMAD.IADD R17, R17, 0x1, -R15 ;  /* 0x000000011111b824 */ /* 0x000fca00078e0a0f */
[----:B------:R-:W-:-:S13]  /*3cfc0*/  ISETP.GT.U32.AND P3, PT, R15, R17, PT ;  /* 0x000000110f00720c */ /* 0x000fda0003f64070 */
[----:B------:R-:W-:Y:S01]  /*3cfd0*/  @!P3 IMAD.IADD R17, R17, 0x1, -R15 ;  /* 0x000000011111b824 */ /* 0x000fe200078e0a0f */
[----:B------:R-:W-:Y:S01]  /*3cfe0*/  ISETP.GT.U32.AND P3, PT, R15, R18, PT ;  /* 0x000000120f00720c */ /* 0x000fe20003f64070 */
        /* <DEDUP_REMOVED lines=9> */
[----:B------:R-:W-:-:S05]  /*3d080*/  @!P3 IMAD.IADD R18, R18, 0x1, -R15 ;  /* 0x000000011212b824 */ /* 0x000fca00078e0a0f */
[----:B------:R-:W-:-:S13]  /*3d090*/  ISETP.GT.U32.AND P3, PT, R15, R18, PT ;  /* 0x000000120f00720c */ /* 0x000fda0003f64070 */
[----:B------:R-:W-:Y:S01]  /*3d0a0*/  @!P3 IMAD.IADD R18, R18, 0x1, -R15 ;  /* 0x000000011212b824 */ /* 0x000fe200078e0a0f */
[----:B------:R-:W-:-:S13]  /*3d0b0*/  ISETP.GT.U32.AND P3, PT, R15, R19, PT ;  /* 0x000000130f00720c */ /* 0x000fda0003f64070 */
[----:B------:R-:W-:-:S05]  /*3d0c0*/  @!P3 IMAD.IADD R19, R19, 0x1, -R15 ;  /* 0x000000011313b824 */ /* 0x000fca00078e0a0f */
[----:B------:R-:W-:-:S13]  /*3d0d0*/  ISETP.GT.U32.AND P3, PT, R15, R19, PT ;  /* 0x000000130f00720c */ /* 0x000fda0003f64070 */
[----:B------:R-:W-:Y:S01]  /*3d0e0*/  @!P3 IMAD.IADD R19, R19, 0x1, -R15 ;  /* 0x000000011313b824 */ /* 0x000fe200078e0a0f */
[----:B------:R-:W-:-:S13]  /*3d0f0*/  ISETP.GT.U32.AND P3, PT, R15, R20, PT ;  /* 0x000000140f00720c */ /* 0x000fda0003f64070 */
[----:B------:R-:W-:-:S05]  /*3d100*/  @!P3 IMAD.IADD R20, R20, 0x1, -R15 ;  /* 0x000000011414b824 */ /* 0x000fca00078e0a0f */
[----:B------:R-:W-:Y:S01]  /*3d110*/  ISETP.GT.U32.AND P3, PT, R15, R20, PT ;  /* 0x000000140f00720c */ /* 0x000fe20003f64070 */
[----:B------:R-:W-:Y:S01]  /*3d120*/  @!P4 IMAD.MOV R17, RZ, RZ, -R17 ;  /* 0x000000ffff11c224 */ /* 0x000fe200078e0a11 */
[----:B------:R-:W-:-:S11]  /*3d130*/  ISETP.GE.AND P4, PT, R79, RZ, PT ;  /* 0x000000ff4f00720c */ /* 0x000fd60003f86270 */
[----:B------:R-:W-:Y:S01]  /*3d140*/  @!P3 IMAD.IADD R20, R20, 0x1, -R15 ;  /* 0x000000011414b824 */ /* 0x000fe200078e0a0f */
[----:B------:R-:W-:Y:S01]  /*3d150*/  ISETP.GT.U32.AND P3, PT, R15, R21, PT ;  /* 0x000000150f00720c */ /* 0x000fe20003f64070 */
[----:B------:R-:W-:Y:S01]  /*3d160*/  @!P4 IMAD.MOV R18, RZ, RZ, -R18 ;  /* 0x000000ffff12c224 */ /* 0x000fe200078e0a12 */
[----:B------:R-:W-:Y:S02]  /*3d170*/  SEL R17, R14, R17, !P1 ;  /* 0x000000110e117207 */ /* 0x000fe40004800000 */
[----:B------:R-:W-:Y:S01]  /*3d180*/  ISETP.GE.AND P4, PT, R91, RZ, PT ;  /* 0x000000ff5b00720c */ /* 0x000fe20003f86270 */
[----:B------:R-:W0:Y:S02]  /*3d190*/  S2R R2, SR_TID.X ;  /* 0x0000000000027919 */ /* 0x000e240000002100 */
[----:B------:R-:W-:-:S06]  /*3d1a0*/  IMAD R17, R17, UR6, RZ ;  /* 0x0000000611117c24 */ /* 0x000fcc000f8e02ff */
[----:B------:R-:W-:-:S05]  /*3d1b0*/  @!P3 IMAD.IADD R21, R21, 0x1, -R15 ;  /* 0x000000011515b824 */ /* 0x000fca00078e0a0f */
[----:B------:R-:W-:Y:S02]  /*3d1c0*/  ISETP.GT.U32.AND P3, PT, R15, R21, PT ;  /* 0x000000150f00720c */ /* 0x000fe40003f64070 */
[----:B------:R-:W-:Y:S01]  /*3d1d0*/  SEL R18, R14, R18, !P1 ;  /* 0x000000120e127207 */ /* 0x000fe20004800000 */
[----:B------:R-:W-:Y:S01]  /*3d1e0*/  @!P4 IMAD.MOV R19, RZ, RZ, -R19 ;  /* 0x000000ffff13c224 */ /* 0x000fe200078e0a13 */
[----:B------:R-:W-:Y:S02]  /*3d1f0*/  ISETP.GE.AND P4, PT, R89, RZ, PT ;  /* 0x000000ff5900720c */ /* 0x000fe40003f86270 */
[----:B------:R-:W-:Y:S01]  /*3d200*/  PRMT R3, RZ, 0x7610, R3 ;  /* 0x00007610ff037816 */ /* 0x000fe20000000003 */
[----:B------:R-:W-:Y:S01]  /*3d210*/  IMAD R18, R18, UR6, RZ ;  /* 0x0000000612127c24 */ /* 0x000fe2000f8e02ff */
[----:B------:R-:W-:-:S05]  /*3d220*/  SEL R19, R14, R19, !P1 ;  /* 0x000000130e137207 */ /* 0x000fca0004800000 */
[----:B------:R-:W-:Y:S01]  /*3d230*/  @!P3 IMAD.IADD R21, R21, 0x1, -R15 ;  /* 0x000000011515b824 */ /* 0x000fe200078e0a0f */
[----:B------:R-:W-:-:S03]  /*3d240*/  ISETP.GT.U32.AND P3, PT, R15, R22, PT ;  /* 0x000000160f00720c */ /* 0x000fc60003f64070 */
[----:B------:R-:W-:Y:S01]  /*3d250*/  @!P4 IMAD.MOV R20, RZ, RZ, -R20 ;  /* 0x000000ffff14c224 */ /* 0x000fe200078e0a14 */
[----:B------:R-:W-:Y:S01]  /*3d260*/  ISETP.GE.AND P4, PT, R87, RZ, PT ;  /* 0x000000ff5700720c */ /* 0x000fe20003f86270 */
[----:B------:R-:W-:Y:S01]  /*3d270*/  IMAD R19, R19, UR6, RZ ;  /* 0x0000000613137c24 */ /* 0x000fe2000f8e02ff */
[----:B0-----:R-:W-:Y:S02]  /*3d280*/  LOP3.LUT R2, R2, 0x7f, RZ, 0xc0, !PT ;  /* 0x0000007f02027812 */ /* 0x001fe400078ec0ff */
[----:B------:R-:W-:-:S05]  /*3d290*/  SEL R20, R14, R20, !P1 ;  /* 0x000000140e147207 */ /* 0x000fca0004800000 */
[----:B------:R-:W-:Y:S01]  /*3d2a0*/  @!P3 IMAD.IADD R22, R22, 0x1, -R15 ;  /* 0x000000011616b824 */ /* 0x000fe200078e0a0f */
[----:B------:R-:W-:Y:S04]  /*3d2b0*/  STS.U8 [R2+UR8+0x21c00], R70 ;  /* 0x021c004602007988 */ /* 0x000fe80008000008 */
[----:B----4-:R-:W-:Y:S01]  /*3d2c0*/  STS.U8 [R2+UR8+0x22000], R71 ;  /* 0x0220004702007988 */ /* 0x010fe20008000008 */
[----:B------:R-:W-:-:S03]  /*3d2d0*/  ISETP.GT.U32.AND P3, PT, R15, R22, PT ;  /* 0x000000160f00720c */ /* 0x000fc60003f64070 */
[----:B------:R0:W-:Y:S04]  /*3d2e0*/  STS.U8 [R2+UR8+0x22400], R73 ;  /* 0x0224004902007988 */ /* 0x0001e80008000008 */
[----:B---3--:R-:W-:Y:S04]  /*3d2f0*/  STS.U8 [R2+UR8+0x22800], R72 ;  /* 0x0228004802007988 */ /* 0x008fe80008000008 */
[----:B------:R-:W-:Y:S04]  /*3d300*/  STS.U8 [R2+UR8+0x22c00], R75 ;  /* 0x022c004b02007988 */ /* 0x000fe80008000008 */
[----:B------:R-:W-:Y:S04]  /*3d310*/  STS.U8 [R2+UR8+0x23000], R74 ;  /* 0x0230004a02007988 */ /* 0x000fe80008000008 */
[----:B------:R-:W-:Y:S04]  /*3d320*/  STS.U8 [R2+UR8+0x23800], R76 ;  /* 0x0238004c02007988 */ /* 0x000fe80008000008 */
[----:B------:R-:W-:Y:S01]  /*3d330*/  STS.U8 [R2+UR8+0x23c00], R80 ;  /* 0x023c005002007988 */ /* 0x000fe20008000008 */
[----:B------:R-:W-:-:S02]  /*3d340*/  IMAD R20, R20, UR6, RZ ;  /* 0x0000000614147c24 */ /* 0x000fc4000f8e02ff */
[----:B------:R-:W-:Y:S01]  /*3d350*/  @!P4 IMAD.MOV R21, RZ, RZ, -R21 ;  /* 0x000000ffff15c224 */ /* 0x000fe200078e0a15 */
[----:B------:R-:W-:-:S04]  /*3d360*/  ISETP.GE.AND P4, PT, R88, RZ, PT ;  /* 0x000000ff5800720c */ /* 0x000fc80003f86270 */
[----:B------:R-:W-:Y:S01]  /*3d370*/  SEL R21, R14, R21, !P1 ;  /* 0x000000150e157207 */ /* 0x000fe20004800000 */
[----:B------:R-:W-:Y:S01]  /*3d380*/  @!P3 IMAD.IADD R22, R22, 0x1, -R15 ;  /* 0x000000011616b824 */ /* 0x000fe200078e0a0f */
[----:B0-----:R-:W-:-:S03]  /*3d390*/  PRMT R73, RZ, 0x7610, R73 ;  /* 0x00007610ff497816 */ /* 0x001fc60000000049 */
[----:B------:R-:W-:-:S04]  /*3d3a0*/  IMAD R21, R21, UR6, RZ ;  /* 0x0000000615157c24 */ /* 0x000fc8000f8e02ff */
[----:B------:R-:W-:-:S05]  /*3d3b0*/  @!P4 IMAD.MOV R22, RZ, RZ, -R22 ;  /* 0x000000ffff16c224 */ /* 0x000fca00078e0a16 */
[----:B------:R-:W-:-:S05]  /*3d3c0*/  SEL R22, R14, R22, !P1 ;  /* 0x000000160e167207 */ /* 0x000fca0004800000 */
[----:B------:R-:W-:Y:S01]  /*3d3d0*/  IMAD R22, R22, UR6, RZ ;  /* 0x0000000616167c24 */ /* 0x000fe2000f8e02ff */
[----:B------:R-:W-:Y:S01]  /*3d3e0*/  ISETP.GE.AND P4, PT, R90, RZ, PT ;  /* 0x000000ff5a00720c */ /* 0x000fe20003f86270 */
[----:B--2---:R-:W-:Y:S04]  /*3d3f0*/  STS.U8 [R2+UR8+0x23400], R77 ;  /* 0x0234004d02007988 */ /* 0x004fe80008000008 */
[----:B------:R0:W-:Y:S04]  /*3d400*/  STL [R1+0xe8], R5 ;  /* 0x0000e80501007387 */ /* 0x0001e80000100800 */
[----:B------:R-:W2:Y:S01]  /*3d410*/  LDL.LU R79, [R1+0x2628] ;  /* 0x00262800014f7983 */ /* 0x000ea20000300800 */
[----:B0-----:R-:W-:-:S04]  /*3d420*/  IADD3 R5, P5, PT, R17, R13, RZ ;  /* 0x0000000d11057210 */ /* 0x001fc80007fbe0ff */
[----:B------:R-:W-:Y:S01]  /*3d430*/  LEA.HI.X.SX32 R6, R17, R12, 0x1, P5 ;  /* 0x0000000c11067211 */ /* 0x000fe200028f0eff */
[----:B------:R-:W-:Y:S01]  /*3d440*/  STL [R1+0x948], R5 ;  /* 0x0009480501007387 */ /* 0x000fe20000100800 */
[----:B------:R-:W-:-:S03]  /*3d450*/  IADD3 R8, P5, PT, R18, R13, RZ ;  /* 0x0000000d12087210 */ /* 0x000fc60007fbe0ff */
[----:B------:R0:W-:Y:S01]  /*3d460*/  STL [R1+0x944], R6 ;  /* 0x0009440601007387 */ /* 0x0001e20000100800 */
[----:B------:R-:W-:-:S03]  /*3d470*/  @P0 IMAD.MOV.U32 R7, RZ, RZ, R6 ;  /* 0x000000ffff070224 */ /* 0x000fc600078e0006 */
[----:B------:R-:W3:Y:S01]  /*3d480*/  LDL.LU R91, [R1+0x2624] ;  /* 0x00262400015b7983 */ /* 0x000ee20000300800 */
[----:B0-----:R-:W-:-:S05]  /*3d490*/  @P0 IMAD.MOV.U32 R6, RZ, RZ, R5 ;  /* 0x000000ffff060224 */ /* 0x001fca00078e0005 */
[----:B------:R0:W4:Y:S04]  /*3d4a0*/  @P0 LDG.E.U8 R3, desc[UR20][R6.64] ;  /* 0x0000001406030981 */ /* 0x000128000c1e1100 */
[----:B------:R-:W-:Y:S01]  /*3d4b0*/  STL [R1+0x950], R8 ;  /* 0x0009500801007387 */ /* 0x000fe20000100800 */
[----:B0-----:R-:W-:-:S05]  /*3d4c0*/  LEA.HI.X.SX32 R6, R18, R12, 0x1, P5 ;  /* 0x0000000c12067211 */ /* 0x001fca00028f0eff */
[----:B------:R0:W-:Y:S01]  /*3d4d0*/  STL [R1+0x94c], R6 ;  /* 0x00094c0601007387 */ /* 0x0001e20000100800 */
[----:B------:R-:W-:Y:S01]  /*3d4e0*/  @P0 IMAD.MOV.U32 R7, RZ, RZ, R6 ;  /* 0x000000ffff070224 */ /* 0x000fe200078e0006 */
[----:B------:R-:W-:Y:S02]  /*3d4f0*/  LOP3.LUT R5, R2, 0x10, RZ, 0x3c, !PT ;  /* 0x0000001002057812 */ /* 0x000fe400078e3cff */
[----:B------:R-:W3:Y:S01]  /*3d500*/  LDL.LU R89, [R1+0x2620] ;  /* 0x0026200001597983 */ /* 0x000ee20000300800 */
[----:B0-----:R-:W-:Y:S01]  /*3d510*/  @P0 IMAD.MOV.U32 R6, RZ, RZ, R8 ;  /* 0x000000ffff060224 */ /* 0x001fe200078e0008 */
[----:B------:R-:W-:-:S04]  /*3d520*/  IADD3 R8, P5, PT, R19, R13, RZ ;  /* 0x0000000d13087210 */ /* 0x000fc80007fbe0ff */
[----:B------:R0:W3:Y:S04]  /*3d530*/  @P0 LDG.E.U8 R4, desc[UR20][R6.64] ;  /* 0x0000001406040981 */ /* 0x0000e8000c1e1100 */
[----:B------:R1:W-:Y:S04]  /*3d540*/  STS.U8 [R5+UR8+0x20880], R82 ;  /* 0x0208805205007988 */ /* 0x0003e80008000008 */
[----:B------:R-:W-:Y:S01]  /*3d550*/  STL [R1+0x958], R8 ;  /* 0x0009580801007387 */ /* 0x000fe20000100800 */
[----:B0-----:R-:W-:Y:S02]  /*3d560*/  LEA.HI.X.SX32 R6, R19, R12, 0x1, P5 ;  /* 0x0000000c13067211 */ /* 0x001fe400028f0eff */
[----:B-1----:R-:W-:-:S03]  /*3d570*/  PRMT R82, RZ, 0x7610, R82 ;  /* 0x00007610ff527816 */ /* 0x002fc60000000052 */
[----:B------:R0:W-:Y:S01]  /*3d580*/  STL [R1+0x954], R6 ;  /* 0x0009540601007387 */ /* 0x0001e20000100800 */
[----:B------:R-:W-:-:S03]  /*3d590*/  @P0 IMAD.MOV.U32 R7, RZ, RZ, R6 ;  /* 0x000000ffff070224 */ /* 0x000fc600078e0006 */
[----:B------:R-:W3:Y:S01]  /*3d5a0*/  LDL.LU R87, [R1+0x261c] ;  /* 0x00261c0001577983 */ /* 0x000ee20000300800 */
[----:B0-----:R-:W-:Y:S01]  /*3d5b0*/  @P0 IMAD.MOV.U32 R6, RZ, RZ, R8 ;  /* 0x000000ffff060224 */ /* 0x001fe200078e0008 */
[----:B------:R-:W-:-:S04]  /*3d5c0*/  IADD3 R8, P5, PT, R20, R13, RZ ;  /* 0x0000000d14087210 */ /* 0x000fc80007fbe0ff */
[----:B------:R0:W3:Y:S04]  /*3d5d0*/  @P0 LDG.E.U8 R82, desc[UR20][R6.64] ;  /* 0x0000001406520981 */ /* 0x0000e8000c1e1100 */
[----:B------:R-:W-:Y:S01]  /*3d5e0*/  STL [R1+0x960], R8 ;  /* 0x0009600801007387 */ /* 0x000fe20000100800 */
[----:B0-----:R-:W-:-:S05]  /*3d5f0*/  LEA.HI.X.SX32 R6, R20, R12, 0x1, P5 ;  /* 0x0000000c14067211 */ /* 0x001fca00028f0eff */
[----:B------:R0:W-:Y:S01]  /*3d600*/  STL [R1+0x95c], R6 ;  /* 0x00095c0601007387 */ /* 0x0001e20000100800 */
[----:B------:R-:W-:-:S03]  /*3d610*/  @P0 IMAD.MOV.U32 R7, RZ, RZ, R6 ;  /* 0x000000ffff070224 */ /* 0x000fc600078e0006 */
        /* <DEDUP_REMOVED lines=16> */
[----:B------:R0:W-:Y:S04]  /*3d720*/  STL [R1+0x96c], R6 ;  /* 0x00096c0601007387 */ /* 0x0001e80000100800 */
[----:B------:R-:W3:Y:S01]  /*3d730*/  LDL.LU R10, [R1+0x4] ;  /* 0x00000400010a7983 */ /* 0x000ee20000300800 */
[----:B------:R-:W-:Y:S02]  /*3d740*/  ISETP.GT.U32.AND P3, PT, R15, R23, PT ;  /* 0x000000170f00720c */ /* 0x000fe40003f64070 */
[----:B------:R-:W-:Y:S01]  /*3d750*/  PRMT R80, RZ, 0x7610, R80 ;  /* 0x00007610ff507816 */ /* 0x000fe20000000050 */
[----:B------:R-:W-:Y:S01]  /*3d760*/  @P0 IMAD.MOV.U32 R7, RZ, RZ, R6 ;  /* 0x000000ffff070224 */ /* 0x000fe200078e0006 */
[----:B------:R-:W4:Y:S09]  /*3d770*/  LDL.LU R9, [R1] ;  /* 0x0000000001097983 */ /* 0x000f320000300800 */
[----:B------:R-:W-:-:S05]  /*3d780*/  @!P3 IMAD.IADD R23, R23, 0x1, -R15 ;  /* 0x000000011717b824 */ /* 0x000fca00078e0a0f */
[----:B------:R-:W-:-:S13]  /*3d790*/  ISETP.GT.U32.AND P3, PT, R15, R23, PT ;  /* 0x000000170f00720c */ /* 0x000fda0003f64070 */
[----:B------:R-:W-:-:S04]  /*3d7a0*/  @!P3 IMAD.IADD R23, R23, 0x1, -R15 ;  /* 0x000000011717b824 */ /* 0x000fc800078e0a0f */
[----:B------:R-:W-:-:S05]  /*3d7b0*/  @!P4 IMAD.MOV R23, RZ, RZ, -R23 ;  /* 0x000000ffff17c224 */ /* 0x000fca00078e0a17 */
[----:B------:R-:W-:Y:S02]  /*3d7c0*/  SEL R23, R14, R23, !P1 ;  /* 0x000000170e177207 */ /* 0x000fe40004800000 */
[----:B------:R-:W-:Y:S01]  /*3d7d0*/  ISETP.GT.U32.AND P3, PT, R15, R24, PT ;  /* 0x000000180f00720c */ /* 0x000fe20003f64070 */
[----:B0-----:R-:W-:Y:S02]  /*3d7e0*/  @P0 IMAD.MOV.U32 R6, RZ, RZ, R8 ;  /* 0x000000ffff060224 */ /* 0x001fe400078e0008 */
[----:B------:R-:W-:-:S03]  /*3d7f0*/  IMAD R23, R23, UR6, RZ ;  /* 0x0000000617177c24 */ /* 0x000fc6000f8e02ff */
[----:B------:R0:W4:Y:S02]  /*3d800*/  @P0 LDG.E.U8 R80, desc[UR20][R6.64] ;  /* 0x0000001406500981 */ /* 0x000124000c1e1100 */
[C---:B------:R-:W-:Y:S02]  /*3d810*/  IADD3 R8, P5, PT, R23.reuse, R13, RZ ;  /* 0x0000000d17087210 */ /* 0x040fe40007fbe0ff */
[----:B------:R-:W-:Y:S02]  /*3d820*/  ISETP.GE.AND P4, PT, R92, RZ, PT ;  /* 0x000000ff5c00720c */ /* 0x000fe40003f86270 */
[----:B------:R-:W4:Y:S01]  /*3d830*/  LDL.LU R92, [R1+0x2610] ;  /* 0x00261000015c7983 */ /* 0x000f220000300800 */
[----:B0-----:R-:W-:Y:S01]  /*3d840*/  LEA.HI.X.SX32 R6, R23, R12, 0x1, P5 ;  /* 0x0000000c17067211 */ /* 0x001fe200028f0eff */
[----:B------:R-:W-:Y:S02]  /*3d850*/  @!P3 IMAD.IADD R24, R24, 0x1, -R15 ;  /* 0x000000011818b824 */ /* 0x000fe400078e0a0f */
[----:B------:R-:W-:Y:S04]  /*3d860*/  STL [R1+0x978], R8 ;  /* 0x0009780801007387 */ /* 0x000fe80000100800 */
[----:B------:R0:W-:Y:S01]  /*3d870*/  STL [R1+0x974], R6 ;  /* 0x0009740601007387 */ /* 0x0001e20000100800 */
[----:B------:R-:W-:Y:S01]  /*3d880*/  @P0 IMAD.MOV.U32 R7, RZ, RZ, R6 ;  /* 0x000000ffff070224 */ /* 0x000fe200078e0006 */
[----:B------:R-:W-:Y:S01]  /*3d890*/  ISETP.GT.U32.AND P3, PT, R15, R24, PT ;  /* 0x000000180f00720c */ /* 0x000fe20003f64070 */
[----:B0-----:R-:W-:-:S02]  /*3d8a0*/  @P0 IMAD.MOV.U32 R6, RZ, RZ, R8 ;  /* 0x000000ffff060224 */ /* 0x001fc400078e0008 */
[----:B------:R-:W4:Y:S10]  /*3d8b0*/  LDL R8, [R1+0x1e70] ;  /* 0x001e700001087983 */ /* 0x000f340000100800 */
[----:B------:R-:W-:-:S04]  /*3d8c0*/  @!P3 IMAD.IADD R24, R24, 0x1, -R15 ;  /* 0x000000011818b824 */ /* 0x000fc800078e0a0f */
[----:B------:R-:W-:-:S05]  /*3d8d0*/  @!P4 IMAD.MOV R24, RZ, RZ, -R24 ;  /* 0x000000ffff18c224 */ /* 0x000fca00078e0a18 */
[----:B------:R-:W-:-:S05]  /*3d8e0*/  SEL R24, R14, R24, !P1 ;  /* 0x000000180e187207 */ /* 0x000fca0004800000 */
[----:B------:R-:W-:Y:S01]  /*3d8f0*/  IMAD R24, R24, UR6, RZ ;  /* 0x0000000618187c24 */ /* 0x000fe2000f8e02ff */
[----:B------:R-:W-:Y:S01]  /*3d900*/  ISETP.GE.AND P4, PT, R93, RZ, PT ;  /* 0x000000ff5d00720c */ /* 0x000fe20003f86270 */
[----:B------:R0:W-:Y:S04]  /*3d910*/  STS.U8 [R5+UR8+0x21480], R83 ;  /* 0x0214805305007988 */ /* 0x0001e80008000008 */
[----:B------:R-:W4:Y:S01]  /*3d920*/  LDL.LU R93, [R1+0x260c] ;  /* 0x00260c00015d7983 */ /* 0x000f220000300800 */
[----:B------:R-:W-:-:S03]  /*3d930*/  IADD3 R22, P5, PT, R24, R13, RZ ;  /* 0x0000000d18167210 */ /* 0x000fc60007fbe0ff */
[----:B------:R-:W-:Y:S04]  /*3d940*/  STS.U8 [R5+UR8+0x21880], R86 ;  /* 0x0218805605007988 */ /* 0x000fe80008000008 */
[----:B0-----:R-:W4:Y:S04]  /*3d950*/  LDL.LU R83, [R1+0xc] ;  /* 0x00000c0001537983 */ /* 0x001f280000300800 */
[----:B------:R-:W4:Y:S04]  /*3d960*/  LDL.LU R11, [R1+0x8] ;  /* 0x00000800010b7983 */ /* 0x000f280000300800 */
[----:B------:R-:W-:Y:S04]  /*3d970*/  STL [R1+0x980], R22 ;  /* 0x0009801601007387 */ /* 0x000fe80000100800 */
[----:B--2---:R0:W-:Y:S02]  /*3d980*/  STS.U8 [R5+UR8+0x20080], R79 ;  /* 0x0200804f05007988 */ /* 0x0041e40008000008 */
[----:B0-----:R-:W-:-:S06]  /*3d990*/  PRMT R79, RZ, 0x7610, R79 ;  /* 0x00007610ff4f7816 */ /* 0x001fcc000000004f */
[----:B------:R0:W2:Y:S02]  /*3d9a0*/  @P0 LDG.E.U8 R79, desc[UR20][R6.64] ;  /* 0x00000014064f0981 */ /* 0x0000a4000c1e1100 */
[----:B0-----:R-:W-:-:S05]  /*3d9b0*/  LEA.HI.X.SX32 R6, R24, R12, 0x1, P5 ;  /* 0x0000000c18067211 */ /* 0x001fca00028f0eff */
[----:B------:R-:W-:Y:S04]  /*3d9c0*/  STL [R1+0x97c], R6 ;  /* 0x00097c0601007387 */ /* 0x000fe80000100800 */
[----:B------:R-:W2:Y:S04]  /*3d9d0*/  LDL R86, [R1+0x1e74] ;  /* 0x001e740001567983 */ /* 0x000ea80000100800 */
[----:B------:R0:W-:Y:S04]  /*3d9e0*/  STS.U8 [R5+UR8+0x21080], R84 ;  /* 0x0210805405007988 */ /* 0x0001e80008000008 */
[----:B0-----:R-:W2:Y:S04]  /*3d9f0*/  LDL.LU R84, [R1+0x14] ;  /* 0x0000140001547983 */ /* 0x001ea80000300800 */
[----:B---3--:R0:W-:Y:S04]  /*3da00*/  STS.U8 [R5+UR8+0x23880], R10 ;  /* 0x0238800a05007988 */ /* 0x0081e80008000008 */
[----:B0-----:R-:W3:Y:S01]  /*3da10*/  LDL.LU R10, [R1+0x10] ;  /* 0x00001000010a7983 */ /* 0x001ee20000300800 */
[----:B------:R-:W-:-:S13]  /*3da20*/  ISETP.GT.U32.AND P3, PT, R15, R25, PT ;  /* 0x000000190f00720c */ /* 0x000fda0003f64070 */
[----:B------:R-:W-:-:S05]  /*3da30*/  @!P3 IMAD.IADD R25, R25, 0x1, -R15 ;  /* 0x000000011919b824 */ /* 0x000fca00078e0a0f */
[----:B------:R-:W-:Y:S01]  /*3da40*/  ISETP.GT.U32.AND P3, PT, R15, R25, PT ;  /* 0x000000190f00720c */ /* 0x000fe20003f64070 */
[----:B------:R0:W-:-:S12]  /*3da50*/  STS.U8 [R5+UR8+0x20480], R78 ;  /* 0x0204804e05007988 */ /* 0x0001d80008000008 */
[----:B------:R-:W-:Y:S01]  /*3da60*/  @!P3 IMAD.IADD R25, R25, 0x1, -R15 ;  /* 0x000000011919b824 */ /* 0x000fe200078e0a0f */
[----:B------:R-:W-:-:S03]  /*3da70*/  ISETP.GT.U32.AND P3, PT, R15, R26, PT ;  /* 0x0000001a0f00720c */ /* 0x000fc60003f64070 */
[----:B------:R-:W-:Y:S01]  /*3da80*/  @!P4 IMAD.MOV R25, RZ, RZ, -R25 ;  /* 0x000000ffff19c224 */ /* 0x000fe200078e0a19 */
[----:B0-----:R-:W-:Y:S01]  /*3da90*/  PRMT R78, RZ, 0x7610, R78 ;  /* 0x00007610ff4e7816 */ /* 0x001fe2000000004e */
[----:B------:R-:W-:-:S03]  /*3daa0*/  @P0 IMAD.MOV.U32 R7, RZ, RZ, R6 ;  /* 0x000000ffff070224 */ /* 0x000fc600078e0006 */
[----:B------:R-:W-:Y:S01]  /*3dab0*/  SEL R25, R14, R25, !P1 ;  /* 0x000000190e197207 */ /* 0x000fe20004800000 */
[----:B------:R-:W-:-:S04]  /*3dac0*/  @P0 IMAD.MOV.U32 R6, RZ, RZ, R22 ;  /* 0x000000ffff060224 */ /* 0x000fc800078e0016 */
[----:B------:R-:W-:Y:S01]  /*3dad0*/  IMAD R25, R25, UR6, RZ ;  /* 0x0000000619197c24 */ /* 0x000fe2000f8e02ff */
[----:B------:R0:W3:Y:S01]  /*3dae0*/  @P0 LDG.E.U8 R78, desc[UR20][R6.64] ;  /* 0x00000014064e0981 */ /* 0x0000e2000c1e1100 */
[----:B------:R-:W-:-:S03]  /*3daf0*/  @!P3 IMAD.IADD R26, R26, 0x1, -R15 ;  /* 0x000000011a1ab824 */ /* 0x000fc600078e0a0f */
[----:B0-----:R-:W-:Y:S02]  /*3db00*/  IADD3 R7, P5, PT, R25, R13, RZ ;  /* 0x0000000d19077210 */ /* 0x001fe40007fbe0ff */
[----:B------:R-:W-:Y:S02]  /*3db10*/  ISETP.GT.U32.AND P3, PT, R15, R26, PT ;  /* 0x0000001a0f00720c */ /* 0x000fe40003f64070 */
[----:B----4-:R-:W-:Y:S02]  /*3db20*/  ISETP.GE.AND P4, PT, R8, RZ, PT ;  /* 0x000000ff0800720c */ /* 0x010fe40003f86270 */
[----:B------:R-:W-:Y:S01]  /*3db30*/  LEA.HI.X.SX32 R8, R25, R12, 0x1, P5 ;  /* 0x0000000c19087211 */ /* 0x000fe200028f0eff */
[----:B------:R-:W-:Y:S04]  /*3db40*/  STL [R1+0x988], R7 ;  /* 0x0009880701007387 */ /* 0x000fe80000100800 */
[----:B------:R0:W-:Y:S04]  /*3db50*/  STS.U8 [R5+UR8+0x21c80], R85 ;  /* 0x021c805505007988 */ /* 0x0001e80008000008 */
[----:B------:R-:W-:Y:S04]  /*3db60*/  STL [R1+0x984], R8 ;  /* 0x0009840801007387 */ /* 0x000fe80000100800 */
[----:B0-----:R-:W4:Y:S01]  /*3db70*/  LDL R85, [R1+0x1e78] ;  /* 0x001e780001557983 */ /* 0x001f220000100800 */
[----:B------:R-:W-:Y:S01]  /*3db80*/  @!P3 IMAD.IADD R26, R26, 0x1, -R15 ;  /* 0x000000011a1ab824 */ /* 0x000fe200078e0a0f */
[----:B------:R-:W-:-:S03]  /*3db90*/  ISETP.GT.U32.AND P3, PT, R15, R27, PT ;  /* 0x0000001b0f00720c */ /* 0x000fc60003f64070 */
[----:B------:R-:W-:-:S05]  /*3dba0*/  @!P4 IMAD.MOV R26, RZ, RZ, -R26 ;  /* 0x000000ffff1ac224 */ /* 0x000fca00078e0a1a */
[----:B------:R-:W-:Y:S01]  /*3dbb0*/  SEL R26, R14, R26, !P1 ;  /* 0x0000001a0e1a7207 */ /* 0x000fe20004800000 */
[----:B------:R0:W-:Y:S01]  /*3dbc0*/  STS.U8 [R5+UR8+0x23c80], R9 ;  /* 0x023c800905007988 */ /* 0x0001e20008000008 */
[----:B------:R-:W-:-:S03]  /*3dbd0*/  PRMT R77, RZ, 0x7610, R77 ;  /* 0x00007610ff4d7816 */ /* 0x000fc6000000004d */
[----:B------:R-:W-:Y:S02]  /*3dbe0*/  IMAD R26, R26, UR6, RZ ;  /* 0x000000061a1a7c24 */ /* 0x000fe4000f8e02ff */
[----:B------:R-:W-:Y:S02]  /*3dbf0*/  @!P3 IMAD.IADD R27, R27, 0x1, -R15 ;  /* 0x000000011b1bb824 */ /* 0x000fe400078e0a0f */
[----:B0-----:R-:W-:Y:S02]  /*3dc00*/  @P0 IMAD.MOV.U32 R9, RZ, RZ, R8 ;  /* 0x000000ffff090224 */ /* 0x001fe400078e0008 */
[----:B------:R-:W-:Y:S01]  /*3dc10*/  @P0 IMAD.MOV.U32 R8, RZ, RZ, R7 ;  /* 0x000000ffff080224 */ /* 0x000fe200078e0007 */
[----:B------:R-:W-:Y:S02]  /*3dc20*/  IADD3 R7, P4, PT, R26, R13, RZ ;  /* 0x0000000d1a077210 */ /* 0x000fe40007f9e0ff */
[----:B------:R-:W-:Y:S02]  /*3dc30*/  LOP3.LUT R6, R2, 0x20, RZ, 0x3c, !PT ;  /* 0x0000002002067812 */ /* 0x000fe400078e3cff */
[----:B------:R-:W-:Y:S01]  /*3dc40*/  ISETP.GT.U32.AND P3, PT, R15, R27, PT ;  /* 0x0000001b0f00720c */ /* 0x000fe20003f64070 */
[----:B------:R0:W4:Y:S04]  /*3dc50*/  @P0 LDG.E.U8 R77, desc[UR20][R8.64] ;  /* 0x00000014084d0981 */ /* 0x000128000c1e1100 */
[----:B------:R-:W-:Y:S04]  /*3dc60*/  STS.U8 [R5+UR8+0x22080], R88 ;  /* 0x0220805805007988 */ /* 0x000fe80008000008 */
[----:B------:R-:W-:Y:S04]  /*3dc70*/  STS.U8 [R5+UR8+0x22480], R87 ;  /* 0x0224805705007988 */ /* 0x000fe80008000008 */
[----:B------:R-:W-:Y:S04]  /*3dc80*/  STS.U8 [R5+UR8+0x22880], R90 ;  /* 0x0228805a05007988 */ /* 0x000fe80008000008 */
[----:B------:R-:W-:Y:S04]  /*3dc90*/  STS.U8 [R5+UR8+0x22c80], R89 ;  /* 0x022c805905007988 */ /* 0x000fe80008000008 */
[----:B------:R-:W-:Y:S04]  /*3dca0*/  STS.U8 [R5+UR8+0x23080], R92 ;  /* 0x0230805c05007988 */ /* 0x000fe80008000008 */
[----:B------:R-:W-:Y:S01]  /*3dcb0*/  STS.U8 [R5+UR8+0x23480], R91 ;  /* 0x0234805b05007988 */ /* 0x000fe20008000008 */
[----:B0-----:R-:W-:-:S03]  /*3dcc0*/  LEA.HI.X.SX32 R8, R26, R12, 0x1, P4 ;  /* 0x0000000c1a087211 */ /* 0x001fc600020f0eff */
[----:B------:R-:W-:Y:S04]  /*3dcd0*/  STL [R1+0x990], R7 ;  /* 0x0009900701007387 */ /* 0x000fe80000100800 */
[----:B------:R0:W-:Y:S04]  /*3dce0*/  STS.U8 [R6+UR8+0x20500], R83 ;  /* 0x0205005306007988 */ /* 0x0001e80008000008 */
[----:B------:R-:W-:Y:S04]  /*3dcf0*/  STL [R1+0x98c], R8 ;  /* 0x00098c0801007387 */ /* 0x000fe80000100800 */
[----:B------:R1:W-:Y:S04]  /*3dd00*/  STS.U8 [R6+UR8+0x20900], R11 ;  /* 0x0209000b06007988 */ /* 0x0003e80008000008 */
[----:B0-----:R-:W4:Y:S04]  /*3dd10*/  LDL.LU R83, [R1+0x1c] ;  /* 0x00001c0001537983 */ /* 0x001f280000300800 */
[----:B-1----:R-:W4:Y:S01]  /*3dd20*/  LDL.LU R11, [R1+0x18] ;  /* 0x00001800010b7983 */ /* 0x002f220000300800 */
[----:B------:R-:W-:Y:S01]  /*3dd30*/  @!P3 IMAD.IADD R27, R27, 0x1, -R15 ;  /* 0x000000011b1bb824 */ /* 0x000fe200078e0a0f */
[----:B------:R-:W-:Y:S01]  /*3dd40*/  PRMT R76, RZ, 0x7610, R76 ;  /* 0x00007610ff4c7816 */ /* 0x000fe2000000004c */
[----:B------:R-:W-:-:S02]  /*3dd50*/  @P0 IMAD.MOV.U32 R9, RZ, RZ, R8 ;  /* 0x000000ffff090224 */ /* 0x000fc400078e0008 */
[----:B------:R-:W-:-:S05]  /*3dd60*/  @P0 IMAD.MOV.U32 R8, RZ, RZ, R7 ;  /* 0x000000ffff080224 */ /* 0x000fca00078e0007 */
[----:B------:R0:W4:Y:S01]  /*3dd70*/  @P0 LDG.E.U8 R76, desc[UR20][R8.64] ;  /* 0x00000014084c0981 */ /* 0x000122000c1e1100 */
[----:B--2---:R-:W-:-:S03]  /*3dd80*/  ISETP.GE.AND P4, PT, R86, RZ, PT ;  /* 0x000000ff5600720c */ /* 0x004fc60003f86270 */
[----:B------:R-:W2:Y:S10]  /*3dd90*/  LDL R86, [R1+0x1e64] ;  /* 0x001e640001567983 */ /* 0x000eb40000100800 */
[----:B------:R-:W-:-:S05]  /*3dda0*/  @!P4 IMAD.MOV R27, RZ, RZ, -R27 ;  /* 0x000000ffff1bc224 */ /* 0x000fca00078e0a1b */
[----:B------:R-:W-:-:S05]  /*3ddb0*/  SEL R27, R14, R27, !P1 ;  /* 0x0000001b0e1b7207 */ /* 0x000fca0004800000 */
[----:B------:R-:W-:Y:S01]  /*3ddc0*/  IMAD R27, R27, UR4, RZ ;  /* 0x000000041b1b7c24 */ /* 0x000fe2000f8e02ff */
[----:B------:R1:W-:Y:S04]  /*3ddd0*/  STS.U8 [R6+UR8+0x20d00], R84 ;  /* 0x020d005406007988 */ /* 0x0003e80008000008 */
[----:B---3--:R3:W-:Y:S01]  /*3dde0*/  STS.U8 [R6+UR8+0x21100], R10 ;  /* 0x0211000a06007988 */ /* 0x0087e20008000008 */
[----:B------:R-:W-:Y:S02]  /*3ddf0*/  SHF.R.S32.HI R7, RZ, 0x1f, R27 ;  /* 0x0000001fff077819 */ /* 0x000fe4000001141b */
[----:B0-----:R-:W-:Y:S02]  /*3de00*/  IADD3 R8, P4, PT, R27, R13, RZ ;  /* 0x0000000d1b087210 */ /* 0x001fe40007f9e0ff */
[----:B------:R-:W-:Y:S01]  /*3de10*/  ISETP.GT.U32.AND P3, PT, R15, R28, PT ;  /* 0x0000001c0f00720c */ /* 0x000fe20003f64070 */
[----:B------:R-:W0:Y:S02]  /*3de20*/  LDCU UR4, c[0x0][0x3b0] ;  /* 0x00007600ff0477ac */ /* 0x000e240008000800 */
[----:B------:R-:W-:Y:S01]  /*3de30*/  IMAD.X R9, R7, 0x1, R12, P4 ;  /* 0x0000000107097824 */ /* 0x000fe200020e060c */
[----:B------:R0:W-:Y:S04]  /*3de40*/  STL [R1+0x15b4], R8 ;  /* 0x0015b40801007387 */ /* 0x0001e80000100800 */
[----:B------:R0:W-:Y:S04]  /*3de50*/  STL [R1+0x15b0], R9 ;  /* 0x0015b00901007387 */ /* 0x0001e80000100800 */
[----:B-1----:R-:W2:Y:S04]  /*3de60*/  LDL.LU R84, [R1+0x20] ;  /* 0x0000200001547983 */ /* 0x002ea80000300800 */
[----:B---3--:R-:W3:Y:S01]  /*3de70*/  LDL.LU R10, [R1+0x24] ;  /* 0x00002400010a7983 */ /* 0x008ee20000300800 */
[----:B------:R-:W-:-:S05]  /*3de80*/  @!P3 IMAD.IADD R28, R28, 0x1, -R15 ;  /* 0x000000011c1cb824 */ /* 0x000fca00078e0a0f */
[----:B------:R-:W-:Y:S02]  /*3de90*/  ISETP.GT.U32.AND P3, PT, R15, R28, PT ;  /* 0x0000001c0f00720c */ /* 0x000fe40003f64070 */
[----:B------:R-:W-:-:S06]  /*3dea0*/  PRMT R75, RZ, 0x7610, R75 ;  /* 0x00007610ff4b7816 */ /* 0x000fcc000000004b */
[----:B------:R1:W3:Y:S05]  /*3deb0*/  @P0 LDG.E.U8 R75, desc[UR20][R8.64] ;  /* 0x00000014084b0981 */ /* 0x0002ea000c1e1100 */
[----:B------:R-:W-:Y:S01]  /*3dec0*/  @!P3 IMAD.IADD R28, R28, 0x1, -R15 ;  /* 0x000000011c1cb824 */ /* 0x000fe200078e0a0f */
[----:B------:R-:W-:Y:S02]  /*3ded0*/  ISETP.GT.U32.AND P3, PT, R15, R29, PT ;  /* 0x0000001d0f00720c */ /* 0x000fe40003f64070 */
[----:B----4-:R-:W-:Y:S02]  /*3dee0*/  ISETP.GE.AND P4, PT, R85, RZ, PT ;  /* 0x000000ff5500720c */ /* 0x010fe40003f86270 */
[----:B------:R-:W4:Y:S11]  /*3def0*/  LDL R85, [R1+0x1e68] ;  /* 0x001e680001557983 */ /* 0x000f360000100800 */
[----:B------:R-:W-:-:S05]  /*3df00*/  @!P4 IMAD.MOV R28, RZ, RZ, -R28 ;  /* 0x000000ffff1cc224 */ /* 0x000fca00078e0a1c */
[----:B------:R-:W-:-:S05]  /*3df10*/  SEL R28, R14, R28, !P1 ;  /* 0x0000001c0e1c7207 */ /* 0x000fca0004800000 */
[----:B0-----:R-:W-:Y:S02]  /*3df20*/  IMAD R28, R28, UR4, RZ ;  /* 0x000000041c1c7c24 */ /* 0x001fe4000f8e02ff */
[----:B------:R-:W-:Y:S01]  /*3df30*/  @!P3 IMAD.IADD R29, R29, 0x1, -R15 ;  /* 0x000000011d1db824 */ /* 0x000fe200078e0a0f */
[----:B------:R-:W0:Y:S02]  /*3df40*/  LDCU UR4, c[0x0][0x3b0] ;  /* 0x00007600ff0477ac */ /* 0x000e240008000800 */
[----:B------:R-:W-:Y:S02]  /*3df50*/  SHF.R.S32.HI R7, RZ, 0x1f, R28 ;  /* 0x0000001fff077819 */ /* 0x000fe4000001141c */
[----:B-1----:R-:W-:Y:S02]  /*3df60*/  IADD3 R8, P4, PT, R28, R13, RZ ;  /* 0x0000000d1c087210 */ /* 0x002fe40007f9e0ff */
[----:B------:R-:W-:-:S03]  /*3df70*/  ISETP.GT.U32.AND P3, PT, R15, R29, PT ;  /* 0x0000001d0f00720c */ /* 0x000fc60003f64070 */
[----:B------:R-:W-:Y:S01]  /*3df80*/  IMAD.X R9, R7, 0x1, R12, P4 ;  /* 0x0000000107097824 */ /* 0x000fe200020e060c */
[----:B------:R-:W-:Y:S04]  /*3df90*/  STL [R1+0x15bc], R8 ;  /* 0x0015bc0801007387 */ /* 0x000fe80000100800 */
[----:B------:R-:W-:Y:S04]  /*3dfa0*/  STL [R1+0x15b8], R9 ;  /* 0x0015b80901007387 */ /* 0x000fe80000100800 */
[----:B------:R1:W-:Y:S04]  /*3dfb0*/  STS.U8 [R6+UR8+0x21500], R83 ;  /* 0x0215005306007988 */ /* 0x0003e80008000008 */
[----:B------:R0:W-:Y:S04]  /*3dfc0*/  STS.U8 [R6+UR8+0x21900], R11 ;  /* 0x0219000b06007988 */ /* 0x0001e80008000008 */
[----:B-1----:R-:W4:Y:S04]  /*3dfd0*/  LDL.LU R83, [R1+0x2c] ;  /* 0x00002c0001537983 */ /* 0x002f280000300800 */
[----:B0-----:R-:W4:Y:S01]  /*3dfe0*/  LDL.LU R11, [R1+0x28] ;  /* 0x00002800010b7983 */ /* 0x001f220000300800 */
[----:B------:R-:W-:Y:S01]  /*3dff0*/  @!P3 IMAD.IADD R29, R29, 0x1, -R15 ;  /* 0x000000011d1db824 */ /* 0x000fe200078e0a0f */
[----:B--2---:R-:W-:-:S02]  /*3e000*/  ISETP.GE.AND P4, PT, R86, RZ, PT ;  /* 0x000000ff5600720c */ /* 0x004fc40003f86270 */
[----:B------:R-:W-:-:S06]  /*3e010*/  PRMT R21, RZ, 0x7610, R21 ;  /* 0x00007610ff157816 */ /* 0x000fcc0000000015 */
[----:B------:R0:W2:Y:S05]  /*3e020*/  @P0 LDG.E.U8 R21, desc[UR20][R8.64] ;  /* 0x0000001408150981 */ /* 0x0000aa000c1e1100 */
[----:B------:R-:W-:-:S05]  /*3e030*/  @!P4 IMAD.MOV R29, RZ, RZ, -R29 ;  /* 0x000000ffff1dc224 */ /* 0x000fca00078e0a1d */
[----:B------:R-:W-:-:S05]  /*3e040*/  SEL R29, R14, R29, !P1 ;  /* 0x0000001d0e1d7207 */ /* 0x000fca0004800000 */
[----:B------:R-:W-:Y:S01]  /*3e050*/  IMAD R29, R29, UR4, RZ ;  /* 0x000000041d1d7c24 */ /* 0x000fe2000f8e02ff */
[----:B------:R1:W-:Y:S04]  /*3e060*/  STS.U8 [R6+UR8+0x21d00], R84 ;  /* 0x021d005406007988 */ /* 0x0003e80008000008 */
[----:B------:R-:W-:Y:S02]  /*3e070*/  SHF.R.S32.HI R7, RZ, 0x1f, R29 ;  /* 0x0000001fff077819 */ /* 0x000fe4000001141d */
[----:B0-----:R-:W-:Y:S01]  /*3e080*/  IADD3 R8, P4, PT, R29, R13, RZ ;  /* 0x0000000d1d087210 */ /* 0x001fe20007f9e0ff */
[----:B---3--:R0:W-:Y:S01]  /*3e090*/  STS.U8 [R6+UR8+0x22100], R10 ;  /* 0x0221000a06007988 */ /* 0x0081e20008000008 */
[----:B------:R-:W-:Y:S01]  /*3e0a0*/  ISETP.GT.U32.AND P3, PT, R15, R30, PT ;  /* 0x0000001e0f00720c */ /* 0x000fe20003f64070 */
[----:B------:R-:W3:Y:S02]  /*3e0b0*/  LDCU UR4, c[0x0][0x3b0] ;  /* 0x00007600ff0477ac */ /* 0x000ee40008000800 */
[----:B------:R-:W-:Y:S01]  /*3e0c0*/  IMAD.X R9, R7, 0x1, R12, P4 ;  /* 0x0000000107097824 */ /* 0x000fe200020e060c */
[----:B-1----:R-:W2:Y:S04]  /*3e0d0*/  LDL R84, [R1+0x1e6c] ;  /* 0x001e6c0001547983 */ /* 0x002ea80000100800 */
[----:B------:R1:W-:Y:S04]  /*3e0e0*/  STL [R1+0x15c4], R8 ;  /* 0x0015c40801007387 */ /* 0x0003e80000100800 */
[----:B------:R1:W-:Y:S04]  /*3e0f0*/  STL [R1+0x15c0], R9 ;  /* 0x0015c00901007387 */ /* 0x0003e80000100800 */
[----:B------:R-:W2:Y:S04]  /*3e100*/  LDL.LU R86, [R1+0x34] ;  /* 0x0000340001567983 */ /* 0x000ea80000300800 */
[----:B0-----:R-:W2:Y:S01]  /*3e110*/  LDL.LU R10, [R1+0x30] ;  /* 0x00003000010a7983 */ /* 0x001ea20000300800 */
[----:B------:R-:W-:-:S05]  /*3e120*/  @!P3 IMAD.IADD R30, R30, 0x1, -R15 ;  /* 0x000000011e1eb824 */ /* 0x000fca00078e0a0f */
[----:B------:R-:W-:Y:S02]  /*3e130*/  ISETP.GT.U32.AND P3, PT, R15, R30, PT ;  /* 0x0000001e0f00720c */ /* 0x000fe40003f64070 */
[----:B------:R-:W-:-:S06]  /*3e140*/  PRMT R74, RZ, 0x7610, R74 ;  /* 0x00007610ff4a7816 */ /* 0x000fcc000000004a */
[----:B------:R1:W2:Y:S05]  /*3e150*/  @P0 LDG.E.U8 R74, desc[UR20][R8.64] ;  /* 0x00000014084a0981 */ /* 0x0002aa000c1e1100 */
[----:B------:R-:W-:Y:S01]  /*3e160*/  @!P3 IMAD.IADD R30, R30, 0x1, -R15 ;  /* 0x000000011e1eb824 */ /* 0x000fe200078e0a0f */
[----:B----4-:R-:W-:-:S13]  /*3e170*/  ISETP.GE.AND P4, PT, R85, RZ, PT ;  /* 0x000000ff5500720c */ /* 0x010fda0003f86270 */
[----:B------:R-:W-:-:S05]  /*3e180*/  @!P4 IMAD.MOV R30, RZ, RZ, -R30 ;  /* 0x000000ffff1ec224 */ /* 0x000fca00078e0a1e */
[----:B------:R-:W-:-:S05]  /*3e190*/  SEL R30, R14, R30, !P1 ;  /* 0x0000001e0e1e7207 */ /* 0x000fca0004800000 */
[----:B---3--:R-:W-:Y:S01]  /*3e1a0*/  IMAD R30, R30, UR4, RZ ;  /* 0x000000041e1e7c24 */ /* 0x008fe2000f8e02ff */
[----:B------:R0:W-:Y:S04]  /*3e1b0*/  STS.U8 [R6+UR8+0x22900], R11 ;  /* 0x0229000b06007988 */ /* 0x0001e80008000008 */
[----:B------:R-:W-:Y:S02]  /*3e1c0*/  SHF.R.S32.HI R7, RZ, 0x1f, R30 ;  /* 0x0000001fff077819 */ /* 0x000fe4000001141e */
[----:B-1----:R-:W-:Y:S01]  /*3e1d0*/  IADD3 R8, P4, PT, R30, R13, RZ ;  /* 0x0000000d1e087210 */ /* 0x002fe20007f9e0ff */
[----:B------:R1:W-:Y:S01]  /*3e1e0*/  STS.U8 [R6+UR8+0x22500], R83 ;  /* 0x0225005306007988 */ /* 0x0003e20008000008 */
[----:B------:R-:W-:Y:S01]  /*3e1f0*/  ISETP.GT.U32.AND P3, PT, R15, R31, PT ;  /* 0x0000001f0f00720c */ /* 0x000fe20003f64070 */
[----:B------:R-:W3:Y:S02]  /*3e200*/  LDCU UR4, c[0x0][0x3b0] ;  /* 0x00007600ff0477ac */ /* 0x000ee40008000800 */
[----:B------:R-:W-:Y:S01]  /*3e210*/  IMAD.X R9, R7, 0x1, R12, P4 ;  /* 0x0000000107097824 */ /* 0x000fe200020e060c */
[----:B0-----:R-:W4:Y:S04]  /*3e220*/  LDL R11, [R1+0x1e54] ;  /* 0x001e5400010b7983 */ /* 0x001f280000100800 */
[----:B------:R-:W-:Y:S04]  /*3e230*/  STL [R1+0x15cc], R8 ;  /* 0x0015cc0801007387 */ /* 0x000fe80000100800 */
[----:B------:R-:W-:Y:S04]  /*3e240*/  STL [R1+0x15c8], R9 ;  /* 0x0015c80901007387 */ /* 0x000fe80000100800 */
[----:B-1----:R-:W4:Y:S01]  /*3e250*/  LDL.LU R83, [R1+0x3c] ;  /* 0x00003c0001537983 */ /* 0x002f220000300800 */
[----:B--2---:R-:W-:-:S03]  /*3e260*/  ISETP.GE.AND P4, PT, R84, RZ, PT ;  /* 0x000000ff5400720c */ /* 0x004fc60003f86270 */
[----:B------:R-:W2:Y:S04]  /*3e270*/  LDL.LU R84, [R1+0x38] ;  /* 0x0000380001547983 */ /* 0x000ea80000300800 */
[----:B------:R0:W-:Y:S04]  /*3e280*/  STS.U8 [R6+UR8+0x23100], R10 ;  /* 0x0231000a06007988 */ /* 0x0001e80008000008 */
[----:B0-----:R-:W2:Y:S01]  /*3e290*/  LDL R10, [R1+0x1e5c] ;  /* 0x001e5c00010a7983 */ /* 0x001ea20000100800 */
[----:B------:R-:W-:-:S05]  /*3e2a0*/  @!P3 IMAD.IADD R31, R31, 0x1, -R15 ;  /* 0x000000011f1fb824 */ /* 0x000fca00078e0a0f */
[----:B------:R-:W-:Y:S02]  /*3e2b0*/  ISETP.GT.U32.AND P3, PT, R15, R31, PT ;  /* 0x0000001f0f00720c */ /* 0x000fe40003f64070 */
[----:B------:R-:W-:-:S06]  /*3e2c0*/  PRMT R72, RZ, 0x7610, R72 ;  /* 0x00007610ff487816 */ /* 0x000fcc0000000048 */
[----:B------:R0:W2:Y:S05]  /*3e2d0*/  @P0 LDG.E.U8 R72, desc[UR20][R8.64] ;  /* 0x0000001408480981 */ /* 0x0000aa000c1e1100 */
[----:B------:R-:W-:-:S04]  /*3e2e0*/  @!P3 IMAD.IADD R31, R31, 0x1, -R15 ;  /* 0x000000011f1fb824 */ /* 0x000fc800078e0a0f */
[----:B------:R-:W-:-:S05]  /*3e2f0*/  @!P4 IMAD.MOV R31, RZ, RZ, -R31 ;  /* 0x000000ffff1fc224 */ /* 0x000fca00078e0a1f */
[----:B------:R-:W-:-:S05]  /*3e300*/  SEL R31, R14, R31, !P1 ;  /* 0x0000001f0e1f7207 */ /* 0x000fca0004800000 */
[----:B---3--:R-:W-:Y:S01]  /*3e310*/  IMAD R31, R31, UR4, RZ ;  /* 0x000000041f1f7c24 */ /* 0x008fe2000f8e02ff */
[----:B------:R-:W-:Y:S01]  /*3e320*/  ISETP.GT.U32.AND P3, PT, R15, R32, PT ;  /* 0x000000200f00720c */ /* 0x000fe20003f64070 */
[----:B------:R1:W-:Y:S01]  /*3e330*/  STS.U8 [R6+UR8+0x22d00], R86 ;  /* 0x022d005606007988 */ /* 0x0003e20008000008 */
[----:B------:R-:W3:Y:S02]  /*3e340*/  LDCU UR4, c[0x0][0x3b0] ;  /* 0x00007600ff0477ac */ /* 0x000ee40008000800 */
[----:B------:R-:W-:Y:S02]  /*3e350*/  SHF.R.S32.HI R7, RZ, 0x1f, R31 ;  /* 0x0000001fff077819 */ /* 0x000fe4000001141f */
[----:B0-----:R-:W-:-:S05]  /*3e360*/  IADD3 R8, P4, PT, R31, R13, RZ ;  /* 0x0000000d1f087210 */ /* 0x001fca0007f9e0ff */
[----:B------:R-:W-:Y:S01]  /*3e370*/  IMAD.X R9, R7, 0x1, R12, P4 ;  /* 0x0000000107097824 */ /* 0x000fe200020e060c */
[----:B------:R-:W-:Y:S04]  /*3e380*/  STL [R1+0x15d4], R8 ;  /* 0x0015d40801007387 */ /* 0x000fe80000100800 */
[----:B------:R-:W-:Y:S04]  /*3e390*/  STL [R1+0x15d0], R9 ;  /* 0x0015d00901007387 */ /* 0x000fe80000100800 */
[----:B------:R-:W2:Y:S01]  /*3e3a0*/  LDL.LU R85, [R1+0x4c] ;  /* 0x00004c0001557983 */ /* 0x000ea20000300800 */
[----:B------:R-:W-:-:S03]  /*3e3b0*/  @!P3 IMAD.IADD R32, R32, 0x1, -R15 ;  /* 0x000000012020b824 */ /* 0x000fc600078e0a0f */
[----:B-1----:R-:W2:Y:S02]  /*3e3c0*/  LDL.LU R86, [R1+0x44] ;  /* 0x0000440001567983 */ /* 0x002ea40000300800 */
[----:B------:R-:W-:Y:S02]  /*3e3d0*/  ISETP.GT.U32.AND P3, PT, R15, R32, PT ;  /* 0x000000200f00720c */ /* 0x000fe40003f64070 */
[----:B------:R-:W-:-:S06]  /*3e3e0*/  PRMT R71, RZ, 0x7610, R71 ;  /* 0x00007610ff477816 */ /* 0x000fcc0000000047 */
[----:B------:R0:W2:Y:S05]  /*3e3f0*/  @P0 LDG.E.U8 R71, desc[UR20][R8.64] ;  /* 0x0000001408470981 */ /* 0x0000aa000c1e1100 */
[----:B------:R-:W-:Y:S01]  /*3e400*/  @!P3 IMAD.IADD R32, R32, 0x1, -R15 ;  /* 0x000000012020b824 */ /* 0x000fe200078e0a0f */
[----:B----4-:R-:W-:Y:S02]  /*3e410*/  ISETP.GE.AND P4, PT, R11, RZ, PT ;  /* 0x000000ff0b00720c */ /* 0x010fe40003f86270 */
[----:B------:R-:W4:Y:S04]  /*3e420*/  LDL.LU R11, [R1+0x40] ;  /* 0x00004000010b7983 */ /* 0x000f280000300800 */
[----:B------:R1:W-:Y:S04]  /*3e430*/  STS.U8 [R6+UR8+0x23500], R83 ;  /* 0x0235005306007988 */ /* 0x0003e80008000008 */
[----:B-1----:R-:W4:Y:S03]  /*3e440*/  LDL R83, [R1+0x1e60] ;  /* 0x001e600001537983 */ /* 0x002f260000100800 */
[----:B------:R-:W-:-:S05]  /*3e450*/  @!P4 IMAD.MOV R32, RZ, RZ, -R32 ;  /* 0x000000ffff20c224 */ /* 0x000fca00078e0a20 */
[----:B------:R-:W-:-:S05]  /*3e460*/  SEL R32, R14, R32, !P1 ;  /* 0x000000200e207207 */ /* 0x000fca0004800000 */
[----:B---3--:R-:W-:Y:S01]  /*3e470*/  IMAD R32, R32, UR4, RZ ;  /* 0x0000000420207c24 */ /* 0x008fe2000f8e02ff */
[----:B--2---:R1:W-:Y:S04]  /*3e480*/  STS.U8 [R6+UR8+0x23900], R84 ;  /* 0x0239005406007988 */ /* 0x0043e80008000008 */
[----:B------:R-:W-:Y:S02]  /*3e490*/  SHF.R.S32.HI R7, RZ, 0x1f, R32 ;  /* 0x0000001fff077819 */ /* 0x000fe40000011420 */
[----:B0-----:R-:W-:Y:S02]  /*3e4a0*/  IADD3 R8, P4, PT, R32, R13, RZ ;  /* 0x0000000d20087210 */ /* 0x001fe40007f9e0ff */
[----:B------:R-:W-:Y:S01]  /*3e4b0*/  ISETP.GT.U32.AND P3, PT, R15, R33, PT ;  /* 0x000000210f00720c */ /* 0x000fe20003f64070 */
[----:B------:R-:W0:Y:S02]  /*3e4c0*/  LDCU UR4, c[0x0][0x3b0] ;  /* 0x00007600ff0477ac */ /* 0x000e240008000800 */
[----:B------:R-:W-:Y:S01]  /*3e4d0*/  IMAD.X R9, R7, 0x1, R12, P4 ;  /* 0x0000000107097824 */ /* 0x000fe200020e060c */
[----:B------:R-:W-:Y:S01]  /*3e4e0*/  STL [R1+0x15dc], R8 ;  /* 0x0015dc0801007387 */ /* 0x000fe20000100800 */
[----:B------:R-:W-:-:S03]  /*3e4f0*/  ISETP.GE.AND P4, PT, R10, RZ, PT ;  /* 0x000000ff0a00720c */ /* 0x000fc60003f86270 */
[----:B------:R-:W-:Y:S04]  /*3e500*/  STL [R1+0x15d8], R9 ;  /* 0x0015d80901007387 */ /* 0x000fe80000100800 */
[----:B-1----:R-:W2:Y:S04]  /*3e510*/  LDL.LU R84, [R1+0x50] ;  /* 0x0000500001547983 */ /* 0x002ea80000300800 */
[----:B------:R-:W3:Y:S01]  /*3e520*/  LDL.LU R10, [R1+0x48] ;  /* 0x00004800010a7983 */ /* 0x000ee20000300800 */
[----:B------:R-:W-:-:S05]  /*3e530*/  @!P3 IMAD.IADD R33, R33, 0x1, -R15 ;  /* 0x000000012121b824 */ /* 0x000fca00078e0a0f */
[----:B------:R-:W-:Y:S02]  /*3e540*/  ISETP.GT.U32.AND P3, PT, R15, R33, PT ;  /* 0x000000210f00720c */ /* 0x000fe40003f64070 */
[----:B------:R-:W-:Y:S02]  /*3e550*/  PRMT R70, RZ, 0x7610, R70 ;  /* 0x00007610ff467816 */ /* 0x000fe40000000046 */
[----:B------:R-:W-:Y:S01]  /*3e560*/  LOP3.LUT R7, R2, 0x30, RZ, 0x3c, !PT ;  /* 0x0000003002077812 */ /* 0x000fe200078e3cff */
[----:B------:R-:W-:Y:S04]  /*3e570*/  STS.U8 [R6+UR8+0x20100], R93 ;  /* 0x0201005d06007988 */ /* 0x000fe80008000008 */
[----:B------:R1:W2:Y:S04]  /*3e580*/  @P0 LDG.E.U8 R70, desc[UR20][R8.64] ;  /* 0x0000001408460981 */ /* 0x0002a8000c1e1100 */
[----:B------:R-:W-:-:S04]  /*3e590*/  @!P3 IMAD.IADD R33, R33, 0x1, -R15 ;  /* 0x000000012121b824 */ /* 0x000fc800078e0a0f */
[----:B------:R-:W-:Y:S01]  /*3e5a0*/  @!P4 IMAD.MOV R33, RZ, RZ, -R33 ;  /* 0x000000ffff21c224 */ /* 0x000fe200078e0a21 */
[----:B------:R-:W-:-:S04]  /*3e5b0*/  ISETP.GT.U32.AND P3, PT, R15, R34, PT ;  /* 0x000000220f00720c */ /* 0x000fc80003f64070 */
[----:B------:R-:W-:Y:S01]  /*3e5c0*/  SEL R33, R14, R33, !P1 ;  /* 0x000000210e217207 */ /* 0x000fe20004800000 */
[----:B------:R0:W-:Y:S04]  /*3e5d0*/  STS.U8 [R6+UR8+0x23d00], R85 ;  /* 0x023d005506007988 */ /* 0x0001e80008000008 */
[----:B0-----:R-:W2:Y:S01]  /*3e5e0*/  LDL R85, [R1+0x1e48] ;  /* 0x001e480001557983 */ /* 0x001ea20000100800 */
[----:B------:R-:W-:-:S03]  /*3e5f0*/  IMAD R33, R33, UR4, RZ ;  /* 0x0000000421217c24 */ /* 0x000fc6000f8e02ff */
[----:B------:R-:W-:Y:S01]  /*3e600*/  @!P3 IMAD.IADD R34, R34, 0x1, -R15 ;  /* 0x000000012222b824 */ /* 0x000fe200078e0a0f */
[----:B------:R-:W-:Y:S01]  /*3e610*/  STS.U8 [R7+UR8+0x20180], R86 ;  /* 0x0201805607007988 */ /* 0x000fe20008000008 */
[----:B------:R-:W0:Y:S01]  /*3e620*/  LDCU UR4, c[0x0][0x3b0] ;  /* 0x00007600ff0477ac */ /* 0x000e220008000800 */
[----:B-1----:R-:W-:Y:S02]  /*3e630*/  SHF.R.S32.HI R8, RZ, 0x1f, R33 ;  /* 0x0000001fff087819 */ /* 0x002fe40000011421 */
[----:B------:R-:W-:Y:S02]  /*3e640*/  IADD3 R9, P4, PT, R33, R13, RZ ;  /* 0x0000000d21097210 */ /* 0x000fe40007f9e0ff */
[----:B------:R-:W-:-:S03]  /*3e650*/  ISETP.GT.U32.AND P3, PT, R15, R34, PT ;  /* 0x000000220f00720c */ /* 0x000fc60003f64070 */
[----:B------:R-:W-:Y:S10]  /*3e660*/  STL [R1+0x15e4], R9 ;  /* 0x0015e40901007387 */ /* 0x000ff40000100800 */
[----:B------:R-:W-:Y:S01]  /*3e670*/  @!P3 IMAD.IADD R34, R34, 0x1, -R15 ;  /* 0x000000012222b824 */ /* 0x000fe200078e0a0f */
[----:B------:R-:W-:Y:S01]  /*3e680*/  PRMT R69, RZ, 0x7610, R69 ;  /* 0x00007610ff457816 */ /* 0x000fe20000000045 */
[----:B----4-:R1:W-:Y:S02]  /*3e690*/  STS.U8 [R7+UR8+0x20580], R11 ;  /* 0x0205800b07007988 */ /* 0x0103e40008000008 */
[----:B-1----:R-:W-:-:S02]  /*3e6a0*/  IMAD.X R11, R8, 0x1, R12, P4 ;  /* 0x00000001080b7824 */ /* 0x002fc400020e060c */
[----:B------:R-:W-:Y:S01]  /*3e6b0*/  @P0 IMAD.MOV.U32 R8, RZ, RZ, R9 ;  /* 0x000000ffff080224 */ /* 0x000fe200078e0009 */
[----:B------:R-:W-:Y:S01]  /*3e6c0*/  ISETP.GE.AND P4, PT, R83, RZ, PT ;  /* 0x000000ff5300720c */ /* 0x000fe20003f86270 */
[----:B------:R-:W-:Y:S01]  /*3e6d0*/  @P0 IMAD.MOV.U32 R9, RZ, RZ, R11 ;  /* 0x000000ffff090224 */ /* 0x000fe200078e000b */
[----:B------:R1:W-:Y:S04]  /*3e6e0*/  STL [R1+0x15e0], R11 ;  /* 0x0015e00b01007387 */ /* 0x0003e80000100800 */
[----:B------:R-:W4:Y:S04]  /*3e6f0*/  LDL.LU R86, [R1+0x58] ;  /* 0x0000580001567983 */ /* 0x000f280000300800 */
[----:B------:R0:W4:Y:S04]  /*3e700*/  @P0 LDG.E.U8 R69, desc[UR20][R8.64] ;  /* 0x0000001408450981 */ /* 0x000128000c1e1100 */
[----:B-1----:R-:W4:Y:S04]  /*3e710*/  LDL.LU R11, [R1+0x54] ;  /* 0x00005400010b7983 */ /* 0x002f280000300800 */
[----:B------:R-:W4:Y:S01]  /*3e720*/  LDL R83, [R1+0x1e4c] ;  /* 0x001e4c0001537983 */ /* 0x000f220000100800 */
[----:B------:R-:W-:-:S05]  /*3e730*/  @!P4 IMAD.MOV R34, RZ, RZ, -R34 ;  /* 0x000000ffff22c224 */ /* 0x000fca00078e0a22 */
[----:B------:R-:W-:-:S05]  /*3e740*/  SEL R34, R14, R34, !P1 ;  /* 0x000000220e227207 */ /* 0x000fca0004800000 */
[----:B0-----:R-:W-:Y:S01]  /*3e750*/  IMAD R34, R34, UR4, RZ ;  /* 0x0000000422227c24 */ /* 0x001fe2000f8e02ff */
[----:B---3--:R0:W-:Y:S04]  /*3e760*/  STS.U8 [R7+UR8+0x20d80], R10 ;  /* 0x020d800a07007988 */ /* 0x0081e80008000008 */
[----:B------:R-:W-:Y:S02]  /*3e770*/  SHF.R.S32.HI R8, RZ, 0x1f, R34 ;  /* 0x0000001fff087819 */ /* 0x000fe40000011422 */
[----:B------:R-:W-:Y:S01]  /*3e780*/  IADD3 R9, P4, PT, R34, R13, RZ ;  /* 0x0000000d22097210 */ /* 0x000fe20007f9e0ff */
[----:B--2---:R1:W-:Y:S01]  /*3e790*/  STS.U8 [R7+UR8+0x20980], R84 ;  /* 0x0209805407007988 */ /* 0x0043e20008000008 */
[----:B------:R-:W-:Y:S01]  /*3e7a0*/  ISETP.GT.U32.AND P3, PT, R15, R35, PT ;  /* 0x000000230f00720c */ /* 0x000fe20003f64070 */
[----:B------:R-:W2:Y:S02]  /*3e7b0*/  LDCU UR4, c[0x0][0x3b0] ;  /* 0x00007600ff0477ac */ /* 0x000ea40008000800 */
[----:B0-----:R-:W-:Y:S01]  /*3e7c0*/  IMAD.X R10, R8, 0x1, R12, P4 ;  /* 0x00000001080a7824 */ /* 0x001fe200020e060c */
[----:B------:R0:W-:Y:S01]  /*3e7d0*/  STL [R1+0x15ec], R9 ;  /* 0x0015ec0901007387 */ /* 0x0001e20000100800 */
[----:B------:R-:W-:-:S03]  /*3e7e0*/  @P0 IMAD.MOV.U32 R8, RZ, RZ, R9 ;  /* 0x000000ffff080224 */ /* 0x000fc600078e0009 */
[----:B------:R3:W-:Y:S04]  /*3e7f0*/  STL [R1+0x15e8], R10 ;  /* 0x0015e80a01007387 */ /* 0x0007e80000100800 */
[----:B-1----:R-:W4:Y:S01]  /*3e800*/  LDL.LU R84, [R1+0x60] ;  /* 0x0000600001547983 */ /* 0x002f220000300800 */
[----:B0-----:R-:W-:-:S03]  /*3e810*/  @P0 IMAD.MOV.U32 R9, RZ, RZ, R10 ;  /* 0x000000ffff090224 */ /* 0x001fc600078e000a */
[----:B---3--:R-:W3:Y:S01]  /*3e820*/  LDL.LU R10, [R1+0x5c] ;  /* 0x00005c00010a7983 */ /* 0x008ee20000300800 */
[----:B------:R-:W-:-:S05]  /*3e830*/  @!P3 IMAD.IADD R35, R35, 0x1, -R15 ;  /* 0x000000012323b824 */ /* 0x000fca00078e0a0f */
[----:B------:R-:W-:Y:S02]  /*3e840*/  ISETP.GT.U32.AND P3, PT, R15, R35, PT ;  /* 0x000000230f00720c */ /* 0x000fe40003f64070 */
[----:B------:R-:W-:-:S06]  /*3e850*/  PRMT R68, RZ, 0x7610, R68 ;  /* 0x00007610ff447816 */ /* 0x000fcc0000000044 */
[----:B------:R0:W3:Y:S05]  /*3e860*/  @P0 LDG.E.U8 R68, desc[UR20][R8.64] ;  /* 0x0000001408440981 */ /* 0x0000ea000c1e1100 */
[----:B------:R-:W-:Y:S01]  /*3e870*/  @!P3 IMAD.IADD R35, R35, 0x1, -R15 ;  /* 0x000000012323b824 */ /* 0x000fe200078e0a0f */
[----:B------:R-:W-:Y:S02]  /*3e880*/  ISETP.GE.AND P4, PT, R85, RZ, PT ;  /* 0x000000ff5500720c */ /* 0x000fe40003f86270 */
[----:B------:R-:W-:Y:S01]  /*3e890*/  ISETP.GT.U32.AND P3, PT, R15, R36, PT ;  /* 0x000000240f00720c */ /* 0x000fe20003f64070 */
[----:B------:R-:W3:Y:S10]  /*3e8a0*/  LDL R85, [R1+0x1e50] ;  /* 0x001e500001557983 */ /* 0x000ef40000100800 */
[----:B------:R-:W-:-:S05]  /*3e8b0*/  @!P4 IMAD.MOV R35, RZ, RZ, -R35 ;  /* 0x000000ffff23c224 */ /* 0x000fca00078e0a23 */
[----:B------:R-:W-:-:S05]  /*3e8c0*/  SEL R35, R14, R35, !P1 ;  /* 0x000000230e237207 */ /* 0x000fca0004800000 */
[----:B--2---:R-:W-:Y:S02]  /*3e8d0*/  IMAD R35, R35, UR4, RZ ;  /* 0x0000000423237c24 */ /* 0x004fe4000f8e02ff */
[----:B------:R-:W-:Y:S01]  /*3e8e0*/  @!P3 IMAD.IADD R36, R36, 0x1, -R15 ;  /* 0x000000012424b824 */ /* 0x000fe200078e0a0f */
[----:B------:R-:W1:Y:S02]  /*3e8f0*/  LDCU UR4, c[0x0][0x3b0] ;  /* 0x00007600ff0477ac */ /* 0x000e640008000800 */
[----:B0-----:R-:W-:Y:S02]  /*3e900*/  SHF.R.S32.HI R8, RZ, 0x1f, R35 ;  /* 0x0000001fff087819 */ /* 0x001fe40000011423 */
[----:B------:R-:W-:Y:S02]  /*3e910*/  IADD3 R9, P4, PT, R35, R13, RZ ;  /* 0x0000000d23097210 */ /* 0x000fe40007f9e0ff */
[----:B------:R-:W-:-:S03]  /*3e920*/  ISETP.GT.U32.AND P3, PT, R15, R36, PT ;  /* 0x000000240f00720c */ /* 0x000fc60003f64070 */
[----:B------:R-:W-:Y:S10]  /*3e930*/  STL [R1+0x15f4], R9 ;  /* 0x0015f40901007387 */ /* 0x000ff40000100800 */
[----:B------:R-:W-:Y:S01]  /*3e940*/  @!P3 IMAD.IADD R36, R36, 0x1, -R15 ;  /* 0x000000012424b824 */ /* 0x000fe200078e0a0f */
[----:B------:R-:W-:Y:S01]  /*3e950*/  PRMT R67, RZ, 0x7610, R67 ;  /* 0x00007610ff437816 */ /* 0x000fe20000000043 */
[----:B----4-:R-:W-:Y:S04]  /*3e960*/  STS.U8 [R7+UR8+0x21180], R86 ;  /* 0x0211805607007988 */ /* 0x010fe80008000008 */
[----:B------:R0:W-:Y:S02]  /*3e970*/  STS.U8 [R7+UR8+0x21580], R11 ;  /* 0x0215800b07007988 */ /* 0x0001e40008000008 */
[----:B0-----:R-:W-:-:S02]  /*3e980*/  IMAD.X R11, R8, 0x1, R12, P4 ;  /* 0x00000001080b7824 */ /* 0x001fc400020e060c */
[----:B------:R-:W-:Y:S01]  /*3e990*/  @P0 IMAD.MOV.U32 R8, RZ, RZ, R9 ;  /* 0x000000ffff080224 */ /* 0x000fe200078e0009 */
[----:B------:R-:W-:Y:S01]  /*3e9a0*/  ISETP.GE.AND P4, PT, R83, RZ, PT ;  /* 0x000000ff5300720c */ /* 0x000fe20003f86270 */
[----:B------:R-:W-:Y:S01]  /*3e9b0*/  @P0 IMAD.MOV.U32 R9, RZ, RZ, R11 ;  /* 0x000000ffff090224 */ /* 0x000fe200078e000b */
[----:B------:R0:W-:Y:S04]  /*3e9c0*/  STL [R1+0x15f0], R11 ;  /* 0x0015f00b01007387 */ /* 0x0001e80000100800 */
[----:B------:R-:W2:Y:S04]  /*3e9d0*/  LDL.LU R86, [R1+0x68] ;  /* 0x0000680001567983 */ /* 0x000ea80000300800 */
[----:B------:R4:W2:Y:S04]  /*3e9e0*/  @P0 LDG.E.U8 R67, desc[UR20][R8.64] ;  /* 0x0000001408430981 */ /* 0x0008a8000c1e1100 */
[----:B0-----:R-:W2:Y:S01]  /*3e9f0*/  LDL.LU R11, [R1+0x64] ;  /* 0x00006400010b7983 */ /* 0x001ea20000300800 */
[----:B------:R-:W-:-:S03]  /*3ea00*/  @!P4 IMAD.MOV R36, RZ, RZ, -R36 ;  /* 0x000000ffff24c224 */ /* 0x000fc600078e0a24 */
[----:B------:R-:W2:Y:S02]  /*3ea10*/  LDL R83, [R1+0x1e38] ;  /* 0x001e380001537983 */ /* 0x000ea40000100800 */
[----:B------:R-:W-:-:S05]  /*3ea20*/  SEL R36, R14, R36, !P1 ;  /* 0x000000240e247207 */ /* 0x000fca0004800000 */
[----:B-1----:R-:W-:Y:S01]  /*3ea30*/  IMAD R36, R36, UR4, RZ ;  /* 0x0000000424247c24 */ /* 0x002fe2000f8e02ff */
[----:B------:R-:W-:Y:S04]  /*3ea40*/  STS.U8 [R7+UR8+0x21980], R84 ;  /* 0x0219805407007988 */ /* 0x000fe80008000008 */
[----:B----4-:R-:W-:Y:S02]  /*3ea50*/  SHF.R.S32.HI R8, RZ, 0x1f, R36 ;  /* 0x0000001fff087819 */ /* 0x010fe40000011424 */
[----:B------:R-:W-:Y:S01]  /*3ea60*/  IADD3 R9, P4, PT, R36, R13, RZ ;  /* 0x0000000d24097210 */ /* 0x000fe20007f9e0ff */
[----:B---3--:R0:W-:Y:S04]  /*3ea70*/  STS.U8 [R7+UR8+0x21d80], R10 ;  /* 0x021d800a07007988 */ /* 0x0081e80008000008 */
[----:B------:R1:W-:Y:S01]  /*3ea80*/  STL [R1+0x15fc], R9 ;  /* 0x0015fc0901007387 */ /* 0x0003e20000100800 */
[----:B------:R-:W-:Y:S01]  /*3ea90*/  ISETP.GT.U32.AND P3, PT, R15, R37, PT ;  /* 0x000000250f00720c */ /* 0x000fe20003f64070 */
[----:B------:R-:W3:Y:S01]  /*3eaa0*/  LDCU UR4, c[0x0][0x3b0] ;  /* 0x00007600ff0477ac */ /* 0x000ee20008000800 */
[----:B0-----:R-:W-:-:S05]  /*3eab0*/  IMAD.X R10, R8, 0x1, R12, P4 ;  /* 0x00000001080a7824 */ /* 0x001fca00020e060c */
[----:B------:R0:W-:Y:S04]  /*3eac0*/  STL [R1+0x15f8], R10 ;  /* 0x0015f80a01007387 */ /* 0x0001e80000100800 */
[----:B------:R-:W4:Y:S01]  /*3ead0*/  LDL.LU R84, [R1+0x74] ;  /* 0x0000740001547983 */ /* 0x000f220000300800 */
[----:B------:R-:W-:Y:S02]  /*3eae0*/  @P0 IMAD.MOV.U32 R8, RZ, RZ, R9 ;  /* 0x000000ffff080224 */ /* 0x000fe400078e0009 */
[----:B-1----:R-:W-:Y:S02]  /*3eaf0*/  @P0 IMAD.MOV.U32 R9, RZ, RZ, R10 ;  /* 0x000000ffff090224 */ /* 0x002fe400078e000a */
[----:B0-----:R-:W4:Y:S01]  /*3eb00*/  LDL.LU R10, [R1+0x6c] ;  /* 0x00006c00010a7983 */ /* 0x001f220000300800 */
[----:B------:R-:W-:-:S05]  /*3eb10*/  @!P3 IMAD.IADD R37, R37, 0x1, -R15 ;  /* 0x000000012525b824 */ /* 0x000fca00078e0a0f */
[----:B------:R-:W-:Y:S02]  /*3eb20*/  ISETP.GT.U32.AND P3, PT, R15, R37, PT ;  /* 0x000000250f00720c */ /* 0x000fe40003f64070 */
[----:B------:R-:W-:-:S11]  /*3eb30*/  ISETP.GE.AND P4, PT, R85, RZ, PT ;  /* 0x000000ff5500720c */ /* 0x000fd60003f86270 */
[----:B------:R-:W-:-:S04]  /*3eb40*/  @!P3 IMAD.IADD R37, R37, 0x1, -R15 ;  /* 0x000000012525b824 */ /* 0x000fc800078e0a0f */
[----:B------:R-:W-:Y:S01]  /*3eb50*/  @!P4 IMAD.MOV R37, RZ, RZ, -R37 ;  /* 0x000000ffff25c224 */ /* 0x000fe200078e0a25 */
[----:B------:R-:W-:-:S04]  /*3eb60*/  PRMT R20, RZ, 0x7610, R20 ;  /* 0x00007610ff147816 */ /* 0x000fc80000000014 */
[----:B------:R-:W-:Y:S02]  /*3eb70*/  SEL R37, R14, R37, !P1 ;  /* 0x000000250e257207 */ /* 0x000fe40004800000 */
[----:B------:R0:W4:Y:S03]  /*3eb80*/  @P0 LDG.E.U8 R20, desc[UR20][R8.64] ;  /* 0x0000001408140981 */ /* 0x000126000c1e1100 */
[----:B---3--:R-:W-:Y:S01]  /*3eb90*/  IMAD R37, R37, UR4, RZ ;  /* 0x0000000425257c24 */ /* 0x008fe2000f8e02ff */
[----:B--2---:R1:W-:Y:S04]  /*3eba0*/  STS.U8 [R7+UR8+0x22580], R11 ;  /* 0x0225800b07007988 */ /* 0x0043e80008000008 */
[----:B------:R2:W-:Y:S01]  /*3ebb0*/  STS.U8 [R7+UR8+0x22180], R86 ;  /* 0x0221805607007988 */ /* 0x0005e20008000008 */
[----:B------:R-:W-:Y:S01]  /*3ebc0*/  ISETP.GT.U32.AND P3, PT, R15, R38, PT ;  /* 0x000000260f00720c */ /* 0x000fe20003f64070 */
[----:B------:R-:W3:Y:S02]  /*3ebd0*/  LDCU UR4, c[0x0][0x3b0] ;  /* 0x00007600ff0477ac */ /* 0x000ee40008000800 */
[----:B-1----:R-:W3:Y:S01]  /*3ebe0*/  LDL R11, [R1+0x1e40] ;  /* 0x001e4000010b7983 */ /* 0x002ee20000100800 */
[----:B0-----:R-:W-:-:S02]  /*3ebf0*/  SHF.R.S32.HI R8, RZ, 0x1f, R37 ;  /* 0x0000001fff087819 */ /* 0x001fc40000011425 */
[----:B------:R-:W-:-:S05]  /*3ec00*/  IADD3 R9, P4, PT, R37, R13, RZ ;  /* 0x0000000d25097210 */ /* 0x000fca0007f9e0ff */
[----:B------:R-:W-:Y:S01]  /*3ec10*/  IMAD.X R22, R8, 0x1, R12, P4 ;  /* 0x0000000108167824 */ /* 0x000fe200020e060c */
[----:B------:R-:W-:Y:S04]  /*3ec20*/  STL [R1+0x1604], R9 ;  /* 0x0016040901007387 */ /* 0x000fe80000100800 */
[----:B------:R-:W-:Y:S04]  /*3ec30*/  STL [R1+0x1600], R22 ;  /* 0x0016001601007387 */ /* 0x000fe80000100800 */
[----:B------:R-:W3:Y:S04]  /*3ec40*/  LDL.LU R85, [R1+0x84] ;  /* 0x0000840001557983 */ /* 0x000ee80000300800 */
[----:B--2---:R-:W2:Y:S04]  /*3ec50*/  LDL.LU R86, [R1+0x80] ;  /* 0x0000800001567983 */ /* 0x004ea80000300800 */
[----:B----4-:R0:W-:Y:S04]  /*3ec60*/  STS.U8 [R7+UR8+0x22980], R84 ;  /* 0x0229805407007988 */ /* 0x0101e80008000008 */
[----:B0-----:R-:W4:Y:S01]  /*3ec70*/  LDL R84, [R1+0x1e44] ;  /* 0x001e440001547983 */ /* 0x001f220000100800 */
[----:B------:R-:W-:Y:S01]  /*3ec80*/  @!P3 IMAD.IADD R38, R38, 0x1, -R15 ;  /* 0x000000012626b824 */ /* 0x000fe200078e0a0f */
[----:B------:R-:W-:-:S04]  /*3ec90*/  ISETP.GE.AND P4, PT, R83, RZ, PT ;  /* 0x000000ff5300720c */ /* 0x000fc80003f86270 */
[----:B------:R-:W-:Y:S02]  /*3eca0*/  ISETP.GT.U32.AND P3, PT, R15, R38, PT ;  /* 0x000000260f00720c */ /* 0x000fe40003f64070 */
[----:B------:R-:W-:-:S11]  /*3ecb0*/  PRMT R66, RZ, 0x7610, R66 ;  /* 0x00007610ff427816 */ /* 0x000fd60000000042 */
[----:B------:R-:W-:-:S04]  /*3ecc0*/  @!P3 IMAD.IADD R38, R38, 0x1, -R15 ;  /* 0x000000012626b824 */ /* 0x000fc800078e0a0f */
[----:B------:R-:W-:Y:S02]  /*3ecd0*/  @!P4 IMAD.MOV R38, RZ, RZ, -R38 ;  /* 0x000000ffff26c224 */ /* 0x000fe400078e0a26 */
[----:B------:R-:W-:-:S03]  /*3ece0*/  @P0 IMAD.MOV.U32 R8, RZ, RZ, R9 ;  /* 0x000000ffff080224 */ /* 0x000fc600078e0009 */
[----:B------:R-:W-:Y:S01]  /*3ecf0*/  SEL R38, R14, R38, !P1 ;  /* 0x000000260e267207 */ /* 0x000fe20004800000 */
[----:B------:R-:W-:-:S04]  /*3ed00*/  @P0 IMAD.MOV.U32 R9, RZ, RZ, R22 ;  /* 0x000000ffff090224 */ /* 0x000fc800078e0016 */
[----:B---3--:R-:W-:Y:S01]  /*3ed10*/  IMAD R38, R38, UR4, RZ ;  /* 0x0000000426267c24 */ /* 0x008fe2000f8e02ff */
[----:B------:R0:W3:Y:S04]  /*3ed20*/  @P0 LDG.E.U8 R66, desc[UR20][R8.64] ;  /* 0x0000001408420981 */ /* 0x0000e8000c1e1100 */
[----:B------:R1:W-:Y:S01]  /*3ed30*/  STS.U8 [R7+UR8+0x22d80], R10 ;  /* 0x022d800a07007988 */ /* 0x0003e20008000008 */
[----:B------:R-:W-:Y:S01]  /*3ed40*/  ISETP.GT.U32.AND P3, PT, R15, R39, PT ;  /* 0x000000270f00720c */ /* 0x000fe20003f64070 */
[----:B------:R-:W2:Y:S01]  /*3ed50*/  LDCU UR4, c[0x0][0x3b0] ;  /* 0x00007600ff0477ac */ /* 0x000ea20008000800 */
[----:B0-----:R-:W-:Y:S02]  /*3ed60*/  SHF.R.S32.HI R8, RZ, 0x1f, R38 ;  /* 0x0000001fff087819 */ /* 0x001fe40000011426 */
[----:B------:R-:W-:-:S05]  /*3ed70*/  IADD3 R9, P4, PT, R38, R13, RZ ;  /* 0x0000000d26097210 */ /* 0x000fca0007f9e0ff */
[----:B-1----:R-:W-:Y:S01]  /*3ed80*/  IMAD.X R10, R8, 0x1, R12, P4 ;  /* 0x00000001080a7824 */ /* 0x002fe200020e060c */
[----:B------:R0:W-:Y:S01]  /*3ed90*/  STL [R1+0x160c], R9 ;  /* 0x00160c0901007387 */ /* 0x0001e20000100800 */
[----:B------:R-:W-:-:S03]  /*3eda0*/  @P0 IMAD.MOV.U32 R8, RZ, RZ, R9 ;  /* 0x000000ffff080224 */ /* 0x000fc600078e0009 */
[----:B------:R1:W-:Y:S04]  /*3edb0*/  STL [R1+0x1608], R10 ;  /* 0x0016080a01007387 */ /* 0x0003e80000100800 */
[----:B------:R-:W3:Y:S01]  /*3edc0*/  LDL.LU R83, [R1+0x94] ;  /* 0x0000940001537983 */ /* 0x000ee20000300800 */
[----:B0-----:R-:W-:-:S03]  /*3edd0*/  @P0 IMAD.MOV.U32 R9, RZ, RZ, R10 ;  /* 0x000000ffff090224 */ /* 0x001fc600078e000a */
[----:B-1----:R-:W3:Y:S01]  /*3ede0*/  LDL.LU R10, [R1+0x88] ;  /* 0x00008800010a7983 */ /* 0x002ee20000300800 */
[----:B------:R-:W-:-:S05]  /*3edf0*/  @!P3 IMAD.IADD R39, R39, 0x1, -R15 ;  /* 0x000000012727b824 */ /* 0x000fca00078e0a0f */
[----:B------:R-:W-:Y:S02]  /*3ee00*/  ISETP.GT.U32.AND P3, PT, R15, R39, PT ;  /* 0x000000270f00720c */ /* 0x000fe40003f64070 */
[----:B------:R-:W-:-:S06]  /*3ee10*/  PRMT R65, RZ, 0x7610, R65 ;  /* 0x00007610ff417816 */ /* 0x000fcc0000000041 */
[----:B------:R0:W3:Y:S05]  /*3ee20*/  @P0 LDG.E.U8 R65, desc[UR20][R8.64] ;  /* 0x0000001408410981 */ /* 0x0000ea000c1e1100 */
[----:B------:R-:W-:Y:S01]  /*3ee30*/  @!P3 IMAD.IADD R39, R39, 0x1, -R15 ;  /* 0x000000012727b824 */ /* 0x000fe200078e0a0f */
[----:B------:R-:W-:Y:S02]  /*3ee40*/  ISETP.GE.AND P4, PT, R11, RZ, PT ;  /* 0x000000ff0b00720c */ /* 0x000fe40003f86270 */
[----:B------:R-:W3:Y:S04]  /*3ee50*/  LDL.LU R11, [R1+0x70] ;  /* 0x00007000010b7983 */ /* 0x000ee80000300800 */
[----:B------:R-:W3:Y:S07]  /*3ee60*/  LDL R87, [R1+0x1e28] ;  /* 0x001e280001577983 */ /* 0x000eee0000100800 */
[----:B------:R-:W-:-:S05]  /*3ee70*/  @!P4 IMAD.MOV R39, RZ, RZ, -R39 ;  /* 0x000000ffff27c224 */ /* 0x000fca00078e0a27 */
[----:B------:R-:W-:-:S05]  /*3ee80*/  SEL R39, R14, R39, !P1 ;  /* 0x000000270e277207 */ /* 0x000fca0004800000 */
[----:B--2---:R-:W-:Y:S01]  /*3ee90*/  IMAD R39, R39, UR4, RZ ;  /* 0x0000000427277c24 */ /* 0x004fe2000f8e02ff */
[----:B------:R1:W-:Y:S01]  /*3eea0*/  STS.U8 [R7+UR8+0x23180], R85 ;  /* 0x0231805507007988 */ /* 0x0003e20008000008 */
[----:B------:R-:W-:Y:S01]  /*3eeb0*/  ISETP.GT.U32.AND P3, PT, R15, R40, PT ;  /* 0x000000280f00720c */ /* 0x000fe20003f64070 */
[----:B------:R-:W2:Y:S02]  /*3eec0*/  LDCU UR4, c[0x0][0x3b0] ;  /* 0x00007600ff0477ac */ /* 0x000ea40008000800 */
[----:B0-----:R-:W-:Y:S02]  /*3eed0*/  SHF.R.S32.HI R8, RZ, 0x1f, R39 ;  /* 0x0000001fff087819 */ /* 0x001fe40000011427 */
[----:B------:R-:W-:-:S05]  /*3eee0*/  IADD3 R9, P4, PT, R39, R13, RZ ;  /* 0x0000000d27097210 */ /* 0x000fca0007f9e0ff */
[----:B------:R-:W-:Y:S01]  /*3eef0*/  IMAD.X R22, R8, 0x1, R12, P4 ;  /* 0x0000000108167824 */ /* 0x000fe200020e060c */
[----:B------:R0:W-:Y:S04]  /*3ef00*/  STL [R1+0x1614], R9 ;  /* 0x0016140901007387 */ /* 0x0001e80000100800 */
[----:B------:R-:W-:Y:S04]  /*3ef10*/  STL [R1+0x1610], R22 ;  /* 0x0016101601007387 */ /* 0x000fe80000100800 */
[----:B-1----:R-:W3:Y:S01]  /*3ef20*/  LDL.LU R85, [R1+0x7c] ;  /* 0x00007c0001557983 */ /* 0x002ee20000300800 */
[----:B----4-:R-:W-:-:S03]  /*3ef30*/  ISETP.GE.AND P4, PT, R84, RZ, PT ;  /* 0x000000ff5400720c */ /* 0x010fc60003f86270 */
[----:B------:R-:W4:Y:S01]  /*3ef40*/  LDL.LU R84, [R1+0x78] ;  /* 0x0000780001547983 */ /* 0x000f220000300800 */
[----:B------:R-:W-:-:S03]  /*3ef50*/  @!P3 IMAD.IADD R40, R40, 0x1, -R15 ;  /* 0x000000012828b824 */ /* 0x000fc600078e0a0f */
[----:B------:R-:W4:Y:S02]  /*3ef60*/  LDL R88, [R1+0x1e2c] ;  /* 0x001e2c0001587983 */ /* 0x000f240000100800 */
[----:B------:R-:W-:Y:S02]  /*3ef70*/  ISETP.GT.U32.AND P3, PT, R15, R40, PT ;  /* 0x000000280f00720c */ /* 0x000fe40003f64070 */
[----:B------:R-:W-:-:S11]  /*3ef80*/  PRMT R64, RZ, 0x7610, R64 ;  /* 0x00007610ff407816 */ /* 0x000fd60000000040 */
[----:B------:R-:W-:-:S04]  /*3ef90*/  @!P3 IMAD.IADD R40, R40, 0x1, -R15 ;  /* 0x000000012828b824 */ /* 0x000fc800078e0a0f */
[----:B------:R-:W-:Y:S02]  /*3efa0*/  @!P4 IMAD.MOV R40, RZ, RZ, -R40 ;  /* 0x000000ffff28c224 */ /* 0x000fe400078e0a28 */
[----:B------:R-:W-:-:S03]  /*3efb0*/  @P0 IMAD.MOV.U32 R8, RZ, RZ, R9 ;  /* 0x000000ffff080224 */ /* 0x000fc600078e0009 */
[----:B------:R-:W-:Y:S01]  /*3efc0*/  SEL R40, R14, R40, !P1 ;  /* 0x000000280e287207 */ /* 0x000fe20004800000 */
[----:B0-----:R-:W-:-:S04]  /*3efd0*/  @P0 IMAD.MOV.U32 R9, RZ, RZ, R22 ;  /* 0x000000ffff090224 */ /* 0x001fc800078e0016 */
[----:B--2---:R-:W-:Y:S01]  /*3efe0*/  IMAD R40, R40, UR4, RZ ;  /* 0x0000000428287c24 */ /* 0x004fe2000f8e02ff */
[----:B------:R0:W2:Y:S04]  /*3eff0*/  @P0 LDG.E.U8 R64, desc[UR20][R8.64] ;  /* 0x0000001408400981 */ /* 0x0000a8000c1e1100 */
[----:B------:R-:W-:Y:S01]  /*3f000*/  STS.U8 [R7+UR8+0x23580], R86 ;  /* 0x0235805607007988 */ /* 0x000fe20008000008 */
[----:B------:R-:W-:Y:S01]  /*3f010*/  ISETP.GT.U32.AND P3, PT, R15, R41, PT ;  /* 0x000000290f00720c */ /* 0x000fe20003f64070 */
[----:B------:R-:W1:Y:S01]  /*3f020*/  LDCU UR4, c[0x0][0x3b0] ;  /* 0x00007600ff0477ac */ /* 0x000e620008000800 */
[----:B0-----:R-:W-:Y:S01]  /*3f030*/  SHF.R.S32.HI R9, RZ, 0x1f, R40 ;  /* 0x0000001fff097819 */ /* 0x001fe20000011428 */
[----:B---3--:R0:W-:Y:S02]  /*3f040*/  STS.U8 [R7+UR8+0x23d80], R10 ;  /* 0x023d800a07007988 */ /* 0x0081e40008000008 */
[----:B0-----:R-:W-:-:S05]  /*3f050*/  IADD3 R10, P4, PT, R40, R13, RZ ;  /* 0x0000000d280a7210 */ /* 0x001fca0007f9e0ff */
[----:B------:R-:W-:Y:S01]  /*3f060*/  IMAD.X R9, R9, 0x1, R12, P4 ;  /* 0x0000000109097824 */ /* 0x000fe200020e060c */
[----:B------:R-:W-:Y:S04]  /*3f070*/  STL [R1+0x161c], R10 ;  /* 0x00161c0a01007387 */ /* 0x000fe80000100800 */
[----:B------:R-:W-:Y:S04]  /*3f080*/  STL [R1+0x1618], R9 ;  /* 0x0016180901007387 */ /* 0x000fe80000100800 */
[----:B------:R-:W3:Y:S01]  /*3f090*/  LDL.LU R86, [R1+0x90] ;  /* 0x0000900001567983 */ /* 0x000ee20000300800 */
[----:B------:R-:W-:-:S03]  /*3f0a0*/  @!P3 IMAD.IADD R41, R41, 0x1, -R15 ;  /* 0x000000012929b824 */ /* 0x000fc600078e0a0f */
[----:B------:R0:W-:Y:S02]  /*3f0b0*/  STS.U8 [R7+UR8+0x23980], R83 ;  /* 0x0239805307007988 */ /* 0x0001e40008000008 */
[----:B------:R-:W-:Y:S02]  /*3f0c0*/  ISETP.GT.U32.AND P3, PT, R15, R41, PT ;  /* 0x000000290f00720c */ /* 0x000fe40003f64070 */
[----:B0-----:R-:W2:Y:S11]  /*3f0d0*/  LDL.LU R83, [R1+0x8c] ;  /* 0x00008c0001537983 */ /* 0x001eb60000300800 */
[----:B------:R-:W-:Y:S01]  /*3f0e0*/  @!P3 IMAD.IADD R41, R41, 0x1, -R15 ;  /* 0x000000012929b824 */ /* 0x000fe200078e0a0f */
[----:B------:R-:W-:-:S02]  /*3f0f0*/  ISETP.GE.AND P4, PT, R87, RZ, PT ;  /* 0x000000ff5700720c */ /* 0x000fc40003f86270 */
[----:B------:R-:W2:Y:S01]  /*3f100*/  LDL R87, [R1+0x1e34] ;  /* 0x001e340001577983 */ /* 0x000ea20000100800 */
[----:B------:R-:W-:Y:S02]  /*3f110*/  LOP3.LUT R8, R2, 0x40, RZ, 0x3c, !PT ;  /* 0x0000004002087812 */ /* 0x000fe400078e3cff */
[----:B------:R-:W-:-:S08]  /*3f120*/  PRMT R63, RZ, 0x7610, R63 ;  /* 0x00007610ff3f7816 */ /* 0x000fd0000000003f */
[----:B------:R-:W-:Y:S01]  /*3f130*/  @!P4 IMAD.MOV R41, RZ, RZ, -R41 ;  /* 0x000000ffff29c224 */ /* 0x000fe200078e0a29 */
[----:B------:R0:W-:Y:S04]  /*3f140*/  STS.U8 [R8+UR8+0x20200], R11 ;  /* 0x0202000b08007988 */ /* 0x0001e80008000008 */
[----:B------:R-:W-:-:S05]  /*3f150*/  SEL R41, R14, R41, !P1 ;  /* 0x000000290e297207 */ /* 0x000fca0004800000 */
[----:B-1----:R-:W-:Y:S02]  /*3f160*/  IMAD R41, R41, UR4, RZ ;  /* 0x0000000429297c24 */ /* 0x002fe4000f8e02ff */
[----:B0-----:R-:W-:Y:S01]  /*3f170*/  @P0 IMAD.MOV.U32 R11, RZ, RZ, R9 ;  /* 0x000000ffff0b0224 */ /* 0x001fe200078e0009 */
[----:B------:R-:W-:Y:S01]  /*3f180*/  ISETP.GT.U32.AND P3, PT, R15, R42, PT ;  /* 0x0000002a0f00720c */ /* 0x000fe20003f64070 */
[----:B------:R-:W0:Y:S01]  /*3f190*/  LDCU UR4, c[0x0][0x3b0] ;  /* 0x00007600ff0477ac */ /* 0x000e220008000800 */
[----:B------:R-:W-:Y:S02]  /*3f1a0*/  SHF.R.S32.HI R9, RZ, 0x1f, R41 ;  /* 0x0000001fff097819 */ /* 0x000fe40000011429 */
[----:B------:R1:W2:Y:S02]  /*3f1b0*/  @P0 LDG.E.U8 R63, desc[UR20][R10.64] ;  /* 0x000000140a3f0981 */ /* 0x0002a4000c1e1100 */
[----:B-1----:R-:W-:-:S05]  /*3f1c0*/  IADD3 R10, P4, PT, R41, R13, RZ ;  /* 0x0000000d290a7210 */ /* 0x002fca0007f9e0ff */
[----:B------:R-:W-:Y:S01]  /*3f1d0*/  IMAD.X R11, R9, 0x1, R12, P4 ;  /* 0x00000001090b7824 */ /* 0x000fe200020e060c */
[----:B------:R-:W-:Y:S04]  /*3f1e0*/  STL [R1+0x1624], R10 ;  /* 0x0016240a01007387 */ /* 0x000fe80000100800 */
[----:B------:R1:W-:Y:S04]  /*3f1f0*/  STS.U8 [R8+UR8+0x20600], R85 ;  /* 0x0206005508007988 */ /* 0x0003e80008000008 */
[----:B------:R-:W-:Y:S04]  /*3f200*/  STL [R1+0x1620], R11 ;  /* 0x0016200b01007387 */ /* 0x000fe80000100800 */
[----:B-1----:R-:W2:Y:S04]  /*3f210*/  LDL.LU R85, [R1+0x9c] ;  /* 0x00009c0001557983 */ /* 0x002ea80000300800 */
[----:B----4-:R1:W-:Y:S04]  /*3f220*/  STS.U8 [R8+UR8+0x20a00], R84 ;  /* 0x020a005408007988 */ /* 0x0103e80008000008 */
[----:B-1----:R-:W4:Y:S01]  /*3f230*/  LDL.LU R84, [R1+0x98] ;  /* 0x0000980001547983 */ /* 0x002f220000300800 */
[----:B------:R-:W-:Y:S01]  /*3f240*/  @!P3 IMAD.IADD R42, R42, 0x1, -R15 ;  /* 0x000000012a2ab824 */ /* 0x000fe200078e0a0f */
[----:B------:R-:W-:-:S02]  /*3f250*/  ISETP.GE.AND P4, PT, R88, RZ, PT ;  /* 0x000000ff5800720c */ /* 0x000fc40003f86270 */
[----:B------:R-:W-:Y:S01]  /*3f260*/  PRMT R40, RZ, 0x7610, R40 ;  /* 0x00007610ff287816 */ /* 0x000fe20000000028 */
[----:B------:R-:W4:Y:S01]  /*3f270*/  LDL R88, [R1+0x1e14] ;  /* 0x001e140001587983 */ /* 0x000f220000100800 */
[----:B------:R-:W-:-:S04]  /*3f280*/  ISETP.GT.U32.AND P3, PT, R15, R42, PT ;  /* 0x0000002a0f00720c */ /* 0x000fc80003f64070 */
[----:B------:R1:W4:Y:S09]  /*3f290*/  @P0 LDG.E.U8 R40, desc[UR20][R10.64] ;  /* 0x000000140a280981 */ /* 0x000332000c1e1100 */
[----:B------:R-:W-:-:S04]  /*3f2a0*/  @!P3 IMAD.IADD R42, R42, 0x1, -R15 ;  /* 0x000000012a2ab824 */ /* 0x000fc800078e0a0f */
[----:B------:R-:W-:-:S05]  /*3f2b0*/  @!P4 IMAD.MOV R42, RZ, RZ, -R42 ;  /* 0x000000ffff2ac224 */ /* 0x000fca00078e0a2a */
[----:B------:R-:W-:-:S05]  /*3f2c0*/  SEL R42, R14, R42, !P1 ;  /* 0x0000002a0e2a7207 */ /* 0x000fca0004800000 */
[----:B0-----:R-:W-:Y:S01]  /*3f2d0*/  IMAD R42, R42, UR4, RZ ;  /* 0x000000042a2a7c24 */ /* 0x001fe2000f8e02ff */
[----:B------:R-:W-:Y:S01]  /*3f2e0*/  ISETP.GT.U32.AND P3, PT, R15, R43, PT ;  /* 0x0000002b0f00720c */ /* 0x000fe20003f64070 */
[----:B------:R-:W0:Y:S03]  /*3f2f0*/  LDCU UR4, c[0x0][0x3b0] ;  /* 0x00007600ff0477ac */ /* 0x000e260008000800 */
[----:B------:R-:W-:Y:S02]  /*3f300*/  SHF.R.S32.HI R9, RZ, 0x1f, R42 ;  /* 0x0000001fff097819 */ /* 0x000fe4000001142a */
[----:B-1----:R-:W-:-:S05]  /*3f310*/  IADD3 R10, P4, PT, R42, R13, RZ ;  /* 0x0000000d2a0a7210 */ /* 0x002fca0007f9e0ff */
[----:B------:R-:W-:Y:S01]  /*3f320*/  IMAD.X R11, R9, 0x1, R12, P4 ;  /* 0x00000001090b7824 */ /* 0x000fe200020e060c */
[----:B------:R-:W-:Y:S04]  /*3f330*/  STL [R1+0x162c], R10 ;  /* 0x00162c0a01007387 */ /* 0x000fe80000100800 */
[----:B------:R-:W-:Y:S04]  /*3f340*/  STL [R1+0x1628], R11 ;  /* 0x0016280b01007387 */ /* 0x000fe80000100800 */
[----:B---3--:R1:W-:Y:S04]  /*3f350*/  STS.U8 [R8+UR8+0x20e00], R86 ;  /* 0x020e005608007988 */ /* 0x0083e80008000008 */
[----:B-1----:R-:W3:Y:S01]  /*3f360*/  LDL.LU R86, [R1+0xa8] ;  /* 0x0000a80001567983 */ /* 0x002ee20000300800 */
[----:B------:R-:W-:-:S03]  /*3f370*/  @!P3 IMAD.IADD R43, R43, 0x1, -R15 ;  /* 0x000000012b2bb824 */ /* 0x000fc600078e0a0f */
[----:B--2---:R1:W-:Y:S02]  /*3f380*/  STS.U8 [R8+UR8+0x21200], R83 ;  /* 0x0212005308007988 */ /* 0x0043e40008000008 */
[----:B------:R-:W-:Y:S02]  /*3f390*/  ISETP.GT.U32.AND P3, PT, R15, R43, PT ;  /* 0x0000002b0f00720c */ /* 0x000fe40003f64070 */
[----:B-1----:R-:W2:Y:S01]  /*3f3a0*/  LDL.LU R83, [R1+0xa4] ;  /* 0x0000a40001537983 */ /* 0x002ea20000300800 */
[----:B------:R-:W-:-:S10]  /*3f3b0*/  ISETP.GE.AND P4, PT, R87, RZ, PT ;  /* 0x000000ff5700720c */ /* 0x000fd40003f86270 */
[----:B------:R-:W-:Y:S01]  /*3f3c0*/  @!P3 IMAD.IADD R43, R43, 0x1, -R15 ;  /* 0x000000012b2bb824 */ /* 0x000fe200078e0a0f */
[----:B------:R-:W-:Y:S01]  /*3f3d0*/  PRMT R39, RZ, 0x7610, R39 ;  /* 0x00007610ff277816 */ /* 0x000fe20000000027 */
[----:B------:R-:W2:Y:S05]  /*3f3e0*/  LDL R87, [R1+0x1e1c] ;  /* 0x001e1c0001577983 */ /* 0x000eaa0000100800 */
[----:B------:R1:W2:Y:S01]  /*3f3f0*/  @P0 LDG.E.U8 R39, desc[UR20][R10.64] ;  /* 0x000000140a270981 */ /* 0x0002a2000c1e1100 */
[----:B------:R-:W-:-:S05]  /*3f400*/  @!P4 IMAD.MOV R43, RZ, RZ, -R43 ;  /* 0x000000ffff2bc224 */ /* 0x000fca00078e0a2b */
[----:B------:R-:W-:-:S05]  /*3f410*/  SEL R43, R14, R43, !P1 ;  /* 0x0000002b0e2b7207 */ /* 0x000fca0004800000 */
[----:B0-----:R-:W-:Y:S01]  /*3f420*/  IMAD R43, R43, UR4, RZ ;  /* 0x000000042b2b7c24 */ /* 0x001fe2000f8e02ff */
[----:B------:R0:W-:Y:S04]  /*3f430*/  STS.U8 [R8+UR8+0x21600], R85 ;  /* 0x0216005508007988 */ /* 0x0001e80008000008 */
[----:B------:R-:W-:Y:S02]  /*3f440*/  SHF.R.S32.HI R9, RZ, 0x1f, R43 ;  /* 0x0000001fff097819 */ /* 0x000fe4000001142b */
[----:B-1----:R-:W-:Y:S01]  /*3f450*/  IADD3 R10, P4, PT, R43, R13, RZ ;  /* 0x0000000d2b0a7210 */ /* 0x002fe20007f9e0ff */
[----:B----4-:R1:W-:Y:S04]  /*3f460*/  STS.U8 [R8+UR8+0x21a00], R84 ;  /* 0x021a005408007988 */ /* 0x0103e80008000008 */
[----:B------:R-:W-:Y:S01]  /*3f470*/  IMAD.X R11, R9, 0x1, R12, P4 ;  /* 0x00000001090b7824 */ /* 0x000fe200020e060c */
[----:B------:R-:W-:Y:S01]  /*3f480*/  STL [R1+0x1634], R10 ;  /* 0x0016340a01007387 */ /* 0x000fe20000100800 */
[----:B------:R-:W-:Y:S01]  /*3f490*/  ISETP.GT.U32.AND P3, PT, R15, R44, PT ;  /* 0x0000002c0f00720c */ /* 0x000fe20003f64070 */
[----:B------:R-:W4:Y:S02]  /*3f4a0*/  LDCU UR4, c[0x0][0x3b0] ;  /* 0x00007600ff0477ac */ /* 0x000f240008000800 */
[----:B------:R-:W-:Y:S04]  /*3f4b0*/  STL [R1+0x1630], R11 ;  /* 0x0016300b01007387 */ /* 0x000fe80000100800 */
[----:B0-----:R-:W2:Y:S04]  /*3f4c0*/  LDL.LU R85, [R1+0xb0] ;  /* 0x0000b00001557983 */ /* 0x001ea80000300800 */
[----:B-1----:R-:W2:Y:S02]  /*3f4d0*/  LDL.LU R84, [R1+0xac] ;  /* 0x0000ac0001547983 */ /* 0x002ea40000300800 */
[----:B------:R-:W-:Y:S01]  /*3f4e0*/  @!P3 IMAD.IADD R44, R44, 0x1, -R15 ;  /* 0x000000012c2cb824 */ /* 0x000fe200078e0a0f */
[----:B------:R-:W-:-:S04]  /*3f4f0*/  ISETP.GE.AND P4, PT, R88, RZ, PT ;  /* 0x000000ff5800720c */ /* 0x000fc80003f86270 */
[----:B------:R-:W-:Y:S02]  /*3f500*/  ISETP.GT.U32.AND P3, PT, R15, R44, PT ;  /* 0x0000002c0f00720c */ /* 0x000fe40003f64070 */
[----:B------:R-:W-:-:S06]  /*3f510*/  PRMT R38, RZ, 0x7610, R38 ;  /* 0x00007610ff267816 */ /* 0x000fcc0000000026 */
[----:B------:R0:W2:Y:S05]  /*3f520*/  @P0 LDG.E.U8 R38, desc[UR20][R10.64] ;  /* 0x000000140a260981 */ /* 0x0000aa000c1e1100 */
[----:B------:R-:W-:-:S04]  /*3f530*/  @!P3 IMAD.IADD R44, R44, 0x1, -R15 ;  /* 0x000000012c2cb824 */ /* 0x000fc800078e0a0f */
[----:B------:R-:W-:-:S05]  /*3f540*/  @!P4 IMAD.MOV R44, RZ, RZ, -R44 ;  /* 0x000000ffff2cc224 */ /* 0x000fca00078e0a2c */
[----:B------:R-:W-:-:S05]  /*3f550*/  SEL R44, R14, R44, !P1 ;  /* 0x0000002c0e2c7207 */ /* 0x000fca0004800000 */
[----:B----4-:R-:W-:Y:S01]  /*3f560*/  IMAD R44, R44, UR4, RZ ;  /* 0x000000042c2c7c24 */ /* 0x010fe2000f8e02ff */
[----:B---3--:R1:W-:Y:S04]  /*3f570*/  STS.U8 [R8+UR8+0x22200], R86 ;  /* 0x0222005608007988 */ /* 0x0083e80008000008 */
[----:B--2---:R2:W-:Y:S04]  /*3f580*/  STS.U8 [R8+UR8+0x22600], R83 ;  /* 0x0226005308007988 */ /* 0x0045e80008000008 */
[----:B-1----:R-:W3:Y:S01]  /*3f590*/  LDL R86, [R1+0x1e24] ;  /* 0x001e240001567983 */ /* 0x002ee20000100800 */
[----:B------:R-:W-:-:S02]  /*3f5a0*/  SHF.R.S32.HI R9, RZ, 0x1f, R44 ;  /* 0x0000001fff097819 */ /* 0x000fc4000001142c */
[----:B0-----:R-:W-:Y:S02]  /*3f5b0*/  IADD3 R10, P4, PT, R44, R13, RZ ;  /* 0x0000000d2c0a7210 */ /* 0x001fe40007f9e0ff */
[----:B------:R-:W-:Y:S01]  /*3f5c0*/  ISETP.GT.U32.AND P3, PT, R15, R45, PT ;  /* 0x0000002d0f00720c */ /* 0x000fe20003f64070 */
[----:B------:R-:W0:Y:S02]  /*3f5d0*/  LDCU UR4, c[0x0][0x3b0] ;  /* 0x00007600ff0477ac */ /* 0x000e240008000800 */
[----:B------:R-:W-:Y:S01]  /*3f5e0*/  IMAD.X R11, R9, 0x1, R12, P4 ;  /* 0x00000001090b7824 */ /* 0x000fe200020e060c */
[----:B------:R-:W-:Y:S04]  /*3f5f0*/  STL [R1+0x163c], R10 ;  /* 0x00163c0a01007387 */ /* 0x000fe80000100800 */
[----:B------:R-:W-:Y:S04]  /*3f600*/  STL [R1+0x1638], R11 ;  /* 0x0016380b01007387 */ /* 0x000fe80000100800 */
[----:B------:R-:W4:Y:S04]  /*3f610*/  LDL.LU R88, [R1+0xc8] ;  /* 0x0000c80001587983 */ /* 0x000f280000300800 */
[----:B--2---:R-:W2:Y:S01]  /*3f620*/  LDL.LU R83, [R1+0xc4] ;  /* 0x0000c40001537983 */ /* 0x004ea20000300800 */
[----:B------:R-:W-:-:S05]  /*3f630*/  @!P3 IMAD.IADD R45, R45, 0x1, -R15 ;  /* 0x000000012d2db824 */ /* 0x000fca00078e0a0f */
[----:B------:R-:W-:Y:S02]  /*3f640*/  ISETP.GT.U32.AND P3, PT, R15, R45, PT ;  /* 0x0000002d0f00720c */ /* 0x000fe40003f64070 */
[----:B------:R-:W-:Y:S01]  /*3f650*/  ISETP.GE.AND P4, PT, R87, RZ, PT ;  /* 0x000000ff5700720c */ /* 0x000fe20003f86270 */
[----:B------:R1:W-:Y:S04]  /*3f660*/  STS.U8 [R8+UR8+0x22e00], R84 ;  /* 0x022e005408007988 */ /* 0x0003e80008000008 */
[----:B-1----:R-:W4:Y:S06]  /*3f670*/  LDL R84, [R1+0x1e08] ;  /* 0x001e080001547983 */ /* 0x002f2c0000100800 */
[----:B------:R-:W-:-:S04]  /*3f680*/  @!P3 IMAD.IADD R45, R45, 0x1, -R15 ;  /* 0x000000012d2db824 */ /* 0x000fc800078e0a0f */
[----:B------:R-:W-:Y:S01]  /*3f690*/  @!P4 IMAD.MOV R45, RZ, RZ, -R45 ;  /* 0x000000ffff2dc224 */ /* 0x000fe200078e0a2d */
[----:B------:R-:W-:Y:S02]  /*3f6a0*/  ISETP.GT.U32.AND P3, PT, R15, R46, PT ;  /* 0x0000002e0f00720c */ /* 0x000fe40003f64070 */
[----:B------:R-:W-:Y:S02]  /*3f6b0*/  PRMT R19, RZ, 0x7610, R19 ;  /* 0x00007610ff137816 */ /* 0x000fe40000000013 */
[----:B------:R-:W-:-:S04]  /*3f6c0*/  SEL R45, R14, R45, !P1 ;  /* 0x0000002d0e2d7207 */ /* 0x000fc80004800000 */
[----:B------:R1:W4:Y:S01]  /*3f6d0*/  @P0 LDG.E.U8 R19, desc[UR20][R10.64] ;  /* 0x000000140a130981 */ /* 0x000322000c1e1100 */
[----:B0-----:R-:W-:-:S03]  /*3f6e0*/  IMAD R45, R45, UR4, RZ ;  /* 0x000000042d2d7c24 */ /* 0x001fc6000f8e02ff */
[----:B------:R0:W-:Y:S01]  /*3f6f0*/  STS.U8 [R8+UR8+0x22a00], R85 ;  /* 0x022a005508007988 */ /* 0x0001e20008000008 */
[----:B------:R-:W0:Y:S01]  /*3f700*/  LDCU UR4, c[0x0][0x3b0] ;  /* 0x00007600ff0477ac */ /* 0x000e220008000800 */
[----:B------:R-:W-:Y:S01]  /*3f710*/  SHF.R.S32.HI R9, RZ, 0x1f, R45 ;  /* 0x0000001fff097819 */ /* 0x000fe2000001142d */
[----:B------:R-:W-:Y:S01]  /*3f720*/  @!P3 IMAD.IADD R46, R46, 0x1, -R15 ;  /* 0x000000012e2eb824 */ /* 0x000fe200078e0a0f */
[----:B-1----:R-:W-:-:S04]  /*3f730*/  IADD3 R10, P4, PT, R45, R13, RZ ;  /* 0x0000000d2d0a7210 */ /* 0x002fc80007f9e0ff */
[----:B------:R-:W-:Y:S01]  /*3f740*/  ISETP.GT.U32.AND P3, PT, R15, R46, PT ;  /* 0x0000002e0f00720c */ /* 0x000fe20003f64070 */
[----:B------:R-:W-:Y:S01]  /*3f750*/  IMAD.X R11, R9, 0x1, R12, P4 ;  /* 0x00000001090b7824 */ /* 0x000fe200020e060c */
[----:B------:R1:W-:Y:S04]  /*3f760*/  STL [R1+0x1644], R10 ;  /* 0x0016440a01007387 */ /* 0x0003e80000100800 */
[----:B------:R1:W-:Y:S04]  /*3f770*/  STL [R1+0x1640], R11 ;  /* 0x0016400b01007387 */ /* 0x0003e80000100800 */
[----:B0-----:R-:W4:Y:S03]  /*3f780*/  LDL.LU R85, [R1+0xdc] ;  /* 0x0000dc0001557983 */ /* 0x001f260000300800 */
[----:B------:R-:W-:Y:S01]  /*3f790*/  @!P3 IMAD.IADD R46, R46, 0x1, -R15 ;  /* 0x000000012e2eb824 */ /* 0x000fe200078e0a0f */
[----:B------:R-:W-:-:S06]  /*3f7a0*/  PRMT R37, RZ, 0x7610, R37 ;  /* 0x00007610ff257816 */ /* 0x000fcc0000000025 */
[----:B------:R1:W4:Y:S01]  /*3f7b0*/  @P0 LDG.E.U8 R37, desc[UR20][R10.64] ;  /* 0x000000140a250981 */ /* 0x000322000c1e1100 */
[----:B---3--:R-:W-:-:S03]  /*3f7c0*/  ISETP.GE.AND P4, PT, R86, RZ, PT ;  /* 0x000000ff5600720c */ /* 0x008fc60003f86270 */
[----:B------:R-:W3:Y:S10]  /*3f7d0*/  LDL.LU R86, [R1+0xd8] ;  /* 0x0000d80001567983 */ /* 0x000ef40000300800 */
[----:B------:R-:W-:-:S05]  /*3f7e0*/  @!P4 IMAD.MOV R46, RZ, RZ, -R46 ;  /* 0x000000ffff2ec224 */ /* 0x000fca00078e0a2e */
[----:B------:R-:W-:-:S05]  /*3f7f0*/  SEL R46, R14, R46, !P1 ;  /* 0x0000002e0e2e7207 */ /* 0x000fca0004800000 */
[----:B------:R-:W-:Y:S01]  /*3f800*/  IMAD R46, R46, UR4, RZ ;  /* 0x000000042e2e7c24 */ /* 0x000fe2000f8e02ff */
[----:B--2---:R0:W-:Y:S04]  /*3f810*/  STS.U8 [R8+UR8+0x23600], R83 ;  /* 0x0236005308007988 */ /* 0x0041e80008000008 */
[----:B----4-:R2:W-:Y:S01]  /*3f820*/  STS.U8 [R8+UR8+0x23200], R88 ;  /* 0x0232005808007988 */ /* 0x0105e20008000008 */
[----:B------:R-:W-:Y:S01]  /*3f830*/  ISETP.GT.U32.AND P3, PT, R15, R47, PT ;  /* 0x0000002f0f00720c */ /* 0x000fe20003f64070 */
[----:B------:R-:W4:Y:S01]  /*3f840*/  LDCU UR4, c[0x0][0x3b0] ;  /* 0x00007600ff0477ac */ /* 0x000f220008000800 */
[----:B------:R-:W-:Y:S02]  /*3f850*/  SHF.R.S32.HI R9, RZ, 0x1f, R46 ;  /* 0x0000001fff097819 */ /* 0x000fe4000001142e */
[----:B-1----:R-:W-:-:S05]  /*3f860*/  IADD3 R10, P4, PT, R46, R13, RZ ;  /* 0x0000000d2e0a7210 */ /* 0x002fca0007f9e0ff */
[----:B------:R-:W-:Y:S01]  /*3f870*/  IMAD.X R11, R9, 0x1, R12, P4 ;  /* 0x00000001090b7824 */ /* 0x000fe200020e060c */
[----:B0-----:R-:W3:Y:S04]  /*3f880*/  LDL R83, [R1+0x1e10] ;  /* 0x001e100001537983 */ /* 0x001ee80000100800 */
[----:B------:R-:W-:Y:S04]  /*3f890*/  STL [R1+0x164c], R10 ;  /* 0x00164c0a01007387 */ /* 0x000fe80000100800 */
[----:B------:R-:W-:Y:S04]  /*3f8a0*/  STL [R1+0x1648], R11 ;  /* 0x0016480b01007387 */ /* 0x000fe80000100800 */
[----:B------:R-:W3:Y:S04]  /*3f8b0*/  LDL.LU R87, [R1+0xb4] ;  /* 0x0000b40001577983 */ /* 0x000ee80000300800 */
[----:B--2---:R-:W2:Y:S01]  /*3f8c0*/  LDL.LU R88, [R1+0xb8] ;  /* 0x0000b80001587983 */ /* 0x004ea20000300800 */
[----:B------:R-:W-:-:S03]  /*3f8d0*/  ISETP.GE.AND P4, PT, R84, RZ, PT ;  /* 0x000000ff5400720c */ /* 0x000fc60003f86270 */
[----:B------:R-:W2:Y:S01]  /*3f8e0*/  LDL.LU R84, [R1+0xbc] ;  /* 0x0000bc0001547983 */ /* 0x000ea20000300800 */
[----:B------:R-:W-:-:S05]  /*3f8f0*/  @!P3 IMAD.IADD R47, R47, 0x1, -R15 ;  /* 0x000000012f2fb824 */ /* 0x000fca00078e0a0f */
[----:B------:R-:W-:Y:S02]  /*3f900*/  ISETP.GT.U32.AND P3, PT, R15, R47, PT ;  /* 0x0000002f0f00720c */ /* 0x000fe40003f64070 */
[----:B------:R-:W-:-:S06]  /*3f910*/  PRMT R36, RZ, 0x7610, R36 ;  /* 0x00007610ff247816 */ /* 0x000fcc0000000024 */
[----:B------:R0:W2:Y:S05]  /*3f920*/  @P0 LDG.E.U8 R36, desc[UR20][R10.64] ;  /* 0x000000140a240981 */ /* 0x0000aa000c1e1100 */
[----:B------:R-:W-:Y:S01]  /*3f930*/  @!P3 IMAD.IADD R47, R47, 0x1, -R15 ;  /* 0x000000012f2fb824 */ /* 0x000fe200078e0a0f */
[----:B------:R1:W-:Y:S04]  /*3f940*/  STS.U8 [R8+UR8+0x23a00], R85 ;  /* 0x023a005508007988 */ /* 0x0003e80008000008 */
[----:B-1----:R-:W2:Y:S01]  /*3f950*/  LDL R85, [R1+0x1e0c] ;  /* 0x001e0c0001557983 */ /* 0x002ea20000100800 */
[----:B------:R-:W-:Y:S01]  /*3f960*/  @!P4 IMAD.MOV R47, RZ, RZ, -R47 ;  /* 0x000000ffff2fc224 */ /* 0x000fe200078e0a2f */
[----:B------:R-:W-:-:S04]  /*3f970*/  ISETP.GT.U32.AND P3, PT, R15, R48, PT ;  /* 0x000000300f00720c */ /* 0x000fc80003f64070 */
[----:B------:R-:W-:-:S05]  /*3f980*/  SEL R47, R14, R47, !P1 ;  /* 0x0000002f0e2f7207 */ /* 0x000fca0004800000 */
[----:B----4-:R-:W-:Y:S01]  /*3f990*/  IMAD R47, R47, UR4, RZ ;  /* 0x000000042f2f7c24 */ /* 0x010fe2000f8e02ff */
[----:B------:R-:W1:Y:S04]  /*3f9a0*/  LDCU UR4, c[0x0][0x3b0] ;  /* 0x00007600ff0477ac */ /* 0x000e680008000800 */
[----:B------:R-:W-:Y:S02]  /*3f9b0*/  SHF.R.S32.HI R9, RZ, 0x1f, R47 ;  /* 0x0000001fff097819 */ /* 0x000fe4000001142f */
[----:B0-----:R-:W-:Y:S01]  /*3f9c0*/  IADD3 R10, P4, PT, R47, R13, RZ ;  /* 0x0000000d2f0a7210 */ /* 0x001fe20007f9e0ff */
[----:B------:R-:W-:-:S04]  /*3f9d0*/  @!P3 IMAD.IADD R48, R48, 0x1, -R15 ;  /* 0x000000013030b824 */ /* 0x000fc800078e0a0f */
[----:B------:R-:W-:Y:S01]  /*3f9e0*/  IMAD.X R11, R9, 0x1, R12, P4 ;  /* 0x00000001090b7824 */ /* 0x000fe200020e060c */
[----:B------:R-:W-:Y:S01]  /*3f9f0*/  ISETP.GT.U32.AND P3, PT, R15, R48, PT ;  /* 0x000000300f00720c */ /* 0x000fe20003f64070 */
[----:B------:R-:W-:Y:S04]  /*3fa00*/  STL [R1+0x1654], R10 ;  /* 0x0016540a01007387 */ /* 0x000fe80000100800 */
[----:B------:R-:W-:Y:S04]  /*3fa10*/  STL [R1+0x1650], R11 ;  /* 0x0016500b01007387 */ /* 0x000fe80000100800 */
[----:B---3--:R0:W-:Y:S04]  /*3fa20*/  STS.U8 [R8+UR8+0x23e00], R86 ;  /* 0x023e005608007988 */ /* 0x0081e80008000008 */
[----:B0-----:R-:W3:Y:S01]  /*3fa30*/  LDL.LU R86, [R1+0xd0] ;  /* 0x0000d00001567983 */ /* 0x001ee20000300800 */
[----:B------:R-:W-:Y:S01]  /*3fa40*/  @!P3 IMAD.IADD R48, R48, 0x1, -R15 ;  /* 0x000000013030b824 */ /* 0x000fe200078e0a0f */
[----:B------:R-:W-:-:S02]  /*3fa50*/  ISETP.GE.AND P4, PT, R83, RZ, PT ;  /* 0x000000ff5300720c */ /* 0x000fc40003f86270 */
[----:B------:R-:W4:Y:S04]  /*3fa60*/  LDL.LU R83, [R1+0xcc] ;  /* 0x0000cc0001537983 */ /* 0x000f280000300800 */
[----:B------:R0:W-:Y:S04]  /*3fa70*/  STS.U8 [R8+UR8+0x21e00], R87 ;  /* 0x021e005708007988 */ /* 0x0001e80008000008 */
[----:B0-----:R-:W4:Y:S03]  /*3fa80*/  LDL R87, [R1+0x1e00] ;  /* 0x001e000001577983 */ /* 0x001f260000100800 */
[----:B------:R-:W-:Y:S01]  /*3fa90*/  @!P4 IMAD.MOV R48, RZ, RZ, -R48 ;  /* 0x000000ffff30c224 */ /* 0x000fe200078e0a30 */
[----:B------:R-:W-:-:S04]  /*3faa0*/  PRMT R35, RZ, 0x7610, R35 ;  /* 0x00007610ff237816 */ /* 0x000fc80000000023 */
[----:B------:R-:W-:Y:S02]  /*3fab0*/  SEL R48, R14, R48, !P1 ;  /* 0x000000300e307207 */ /* 0x000fe40004800000 */
[----:B------:R0:W4:Y:S03]  /*3fac0*/  @P0 LDG.E.U8 R35, desc[UR20][R10.64] ;  /* 0x000000140a230981 */ /* 0x000126000c1e1100 */
[----:B-1----:R-:W-:Y:S01]  /*3fad0*/  IMAD R48, R48, UR4, RZ ;  /* 0x0000000430307c24 */ /* 0x002fe2000f8e02ff */
[----:B------:R-:W-:Y:S02]  /*3fae0*/  LOP3.LUT R9, R2, 0x50, RZ, 0x3c, !PT ;  /* 0x0000005002097812 */ /* 0x000fe400078e3cff */
[----:B------:R-:W-:Y:S01]  /*3faf0*/  ISETP.GT.U32.AND P3, PT, R15, R49, PT ;  /* 0x000000310f00720c */ /* 0x000fe20003f64070 */
[----:B------:R-:W1:Y:S01]  /*3fb00*/  LDCU UR4, c[0x0][0x3b0] ;  /* 0x00007600ff0477ac */ /* 0x000e620008000800 */
[----:B0-----:R-:W-:-:S02]  /*3fb10*/  SHF.R.S32.HI R10, RZ, 0x1f, R48 ;  /* 0x0000001fff0a7819 */ /* 0x001fc40000011430 */
[----:B------:R-:W-:-:S05]  /*3fb20*/  IADD3 R11, P4, PT, R48, R13, RZ ;  /* 0x0000000d300b7210 */ /* 0x000fca0007f9e0ff */
[----:B------:R-:W-:Y:S01]  /*3fb30*/  IMAD.X R22, R10, 0x1, R12, P4 ;  /* 0x000000010a167824 */ /* 0x000fe200020e060c */
[----:B------:R-:W-:Y:S04]  /*3fb40*/  STL [R1+0x165c], R11 ;  /* 0x00165c0b01007387 */ /* 0x000fe80000100800 */
[----:B--2---:R0:W-:Y:S04]  /*3fb50*/  STS.U8 [R9+UR8+0x20280], R88 ;  /* 0x0202805809007988 */ /* 0x0041e80008000008 */
[----:B------:R-:W-:Y:S04]  /*3fb60*/  STL [R1+0x1658], R22 ;  /* 0x0016581601007387 */ /* 0x000fe80000100800 */
[----:B0-----:R-:W2:Y:S04]  /*3fb70*/  LDL.LU R88, [R1+0xe4] ;  /* 0x0000e40001587983 */ /* 0x001ea80000300800 */
[----:B------:R0:W-:Y:S04]  /*3fb80*/  STS.U8 [R9+UR8+0x20680], R84 ;  /* 0x0206805409007988 */ /* 0x0001e80008000008 */
[----:B0-----:R-:W2:Y:S01]  /*3fb90*/  LDL.LU R84, [R1+0xe0] ;  /* 0x0000e00001547983 */ /* 0x001ea20000300800 */
[----:B------:R-:W-:-:S05]  /*3fba0*/  @!P3 IMAD.IADD R49, R49, 0x1, -R15 ;  /* 0x000000013131b824 */ /* 0x000fca00078e0a0f */
[----:B------:R-:W-:Y:S02]  /*3fbb0*/  ISETP.GT.U32.AND P3, PT, R15, R49, PT ;  /* 0x000000310f00720c */ /* 0x000fe40003f64070 */
[----:B------:R-:W-:-:S11]  /*3fbc0*/  PRMT R34, RZ, 0x7610, R34 ;  /* 0x00007610ff227816 */ /* 0x000fd60000000022 */
[----:B------:R-:W-:Y:S01]  /*3fbd0*/  @!P3 IMAD.IADD R49, R49, 0x1, -R15 ;  /* 0x000000013131b824 */ /* 0x000fe200078e0a0f */
[----:B------:R-:W-:Y:S02]  /*3fbe0*/  ISETP.GE.AND P4, PT, R85, RZ, PT ;  /* 0x000000ff5500720c */ /* 0x000fe40003f86270 */
[----:B------:R-:W2:Y:S01]  /*3fbf0*/  LDL R85, [R1+0x1dfc] ;  /* 0x001dfc0001557983 */ /* 0x000ea20000100800 */
[----:B------:R-:W-:Y:S01]  /*3fc00*/  ISETP.GT.U32.AND P3, PT, R15, R50, PT ;  /* 0x000000320f00720c */ /* 0x000fe20003f64070 */
[----:B------:R-:W-:-:S09]  /*3fc10*/  @P0 IMAD.MOV.U32 R10, RZ, RZ, R11 ;  /* 0x000000ffff0a0224 */ /* 0x000fd200078e000b */
[----:B------:R-:W-:Y:S02]  /*3fc20*/  @!P4 IMAD.MOV R49, RZ, RZ, -R49 ;  /* 0x000000ffff31c224 */ /* 0x000fe400078e0a31 */
[----:B------:R-:W-:-:S03]  /*3fc30*/  @P0 IMAD.MOV.U32 R11, RZ, RZ, R22 ;  /* 0x000000ffff0b0224 */ /* 0x000fc600078e0016 */
[----:B------:R-:W-:Y:S02]  /*3fc40*/  SEL R49, R14, R49, !P1 ;  /* 0x000000310e317207 */ /* 0x000fe40004800000 */
[----:B------:R0:W2:Y:S03]  /*3fc50*/  @P0 LDG.E.U8 R34, desc[UR20][R10.64] ;  /* 0x000000140a220981 */ /* 0x0000a6000c1e1100 */
[----:B-1----:R-:W-:Y:S02]  /*3fc60*/  IMAD R49, R49, UR4, RZ ;  /* 0x0000000431317c24 */ /* 0x002fe4000f8e02ff */
[----:B------:R-:W-:Y:S01]  /*3fc70*/  @!P3 IMAD.IADD R50, R50, 0x1, -R15 ;  /* 0x000000013232b824 */ /* 0x000fe200078e0a0f */
[----:B------:R-:W1:Y:S02]  /*3fc80*/  LDCU UR4, c[0x0][0x3b0] ;  /* 0x00007600ff0477ac */ /* 0x000e640008000800 */
[----:B0-----:R-:W-:-:S02]  /*3fc90*/  SHF.R.S32.HI R10, RZ, 0x1f, R49 ;  /* 0x0000001fff0a7819 */ /* 0x001fc40000011431 */
[----:B------:R-:W-:Y:S02]  /*3fca0*/  IADD3 R11, P4, PT, R49, R13, RZ ;  /* 0x0000000d310b7210 */ /* 0x000fe40007f9e0ff */
[----:B------:R-:W-:-:S03]  /*3fcb0*/  ISETP.GT.U32.AND P3, PT, R15, R50, PT ;  /* 0x000000320f00720c */ /* 0x000fc60003f64070 */
[----:B------:R-:W-:Y:S01]  /*3fcc0*/  IMAD.X R22, R10, 0x1, R12, P4 ;  /* 0x000000010a167824 */ /* 0x000fe200020e060c */
[----:B------:R-:W-:Y:S04]  /*3fcd0*/  STL [R1+0x1664], R11 ;  /* 0x0016640b01007387 */ /* 0x000fe80000100800 */
[----:B------:R-:W-:Y:S04]  /*3fce0*/  STL [R1+0x1660], R22 ;  /* 0x0016601601007387 */ /* 0x000fe80000100800 */
[----:B---3--:R0:W-:Y:S01]  /*3fcf0*/  STS.U8 [R9+UR8+0x20a80], R86 ;  /* 0x020a805609007988 */ /* 0x0081e20008000008 */
[----:B------:R-:W-:-:S03]  /*3fd00*/  @!P3 IMAD.IADD R50, R50, 0x1, -R15 ;  /* 0x000000013232b824 */ /* 0x000fc600078e0a0f */
[----:B0-----:R-:W3:Y:S04]  /*3fd10*/  LDL.LU R86, [R1+0xec] ;  /* 0x0000ec0001567983 */ /* 0x001ee80000300800 */
[----:B----4-:R0:W-:Y:S04]  /*3fd20*/  STS.U8 [R9+UR8+0x20e80], R83 ;  /* 0x020e805309007988 */ /* 0x0101e80008000008 */
[----:B0-----:R-:W4:Y:S01]  /*3fd30*/  LDL.LU R83, [R1+0xfc] ;  /* 0x0000fc0001537983 */ /* 0x001f220000300800 */
[----:B------:R-:W-:Y:S02]  /*3fd40*/  ISETP.GE.AND P4, PT, R87, RZ, PT ;  /* 0x000000ff5700720c */ /* 0x000fe40003f86270 */
[----:B------:R-:W-:Y:S01]  /*3fd50*/  PRMT R33, RZ, 0x7610, R33 ;  /* 0x00007610ff217816 */ /* 0x000fe20000000021 */
[----:B------:R-:W-:-:S02]  /*3fd60*/  @P0 IMAD.MOV.U32 R10, RZ, RZ, R11 ;  /* 0x000000ffff0a0224 */ /* 0x000fc400078e000b */
[----:B------:R-:W-:Y:S01]  /*3fd70*/  @P0 IMAD.MOV.U32 R11, RZ, RZ, R22 ;  /* 0x000000ffff0b0224 */ /* 0x000fe200078e0016 */
[----:B------:R-:W4:Y:S04]  /*3fd80*/  LDL R87, [R1+0x1df8] ;  /* 0x001df80001577983 */ /* 0x000f280000100800 */
[----:B------:R0:W4:Y:S03]  /*3fd90*/  @P0 LDG.E.U8 R33, desc[UR20][R10.64] ;  /* 0x000000140a210981 */ /* 0x000126000c1e1100 */
[----:B------:R-:W-:-:S05]  /*3fda0*/  @!P4 IMAD.MOV R50, RZ, RZ, -R50 ;  /* 0x000000ffff32c224 */ /* 0x000fca00078e0a32 */
[----:B------:R-:W-:-:S05]  /*3fdb0*/  SEL R50, R14, R50, !P1 ;  /* 0x000000320e327207 */ /* 0x000fca0004800000 */
[----:B-1----:R-:W-:Y:S01]  /*3fdc0*/  IMAD R50, R50, UR4, RZ ;  /* 0x0000000432327c24 */ /* 0x002fe2000f8e02ff */
[----:B--2---:R1:W-:Y:S04]  /*3fdd0*/  STS.U8 [R9+UR8+0x21280], R88 ;  /* 0x0212805809007988 */ /* 0x0043e80008000008 */
[----:B0-----:R-:W-:Y:S02]  /*3fde0*/  SHF.R.S32.HI R10, RZ, 0x1f, R50 ;  /* 0x0000001fff0a7819 */ /* 0x001fe40000011432 */
[----:B------:R-:W-:Y:S01]  /*3fdf0*/  IADD3 R11, P4, PT, R50, R13, RZ ;  /* 0x0000000d320b7210 */ /* 0x000fe20007f9e0ff */
[----:B------:R0:W-:Y:S04]  /*3fe00*/  STS.U8 [R9+UR8+0x21680], R84 ;  /* 0x0216805409007988 */ /* 0x0001e80008000008 */
[----:B------:R-:W-:Y:S01]  /*3fe10*/  IMAD.X R22, R10, 0x1, R12, P4 ;  /* 0x000000010a167824 */ /* 0x000fe200020e060c */
[----:B------:R2:W-:Y:S01]  /*3fe20*/  STL [R1+0x166c], R11 ;  /* 0x00166c0b01007387 */ /* 0x0005e20000100800 */
[----:B------:R-:W-:Y:S01]  /*3fe30*/  ISETP.GT.U32.AND P3, PT, R15, R51, PT ;  /* 0x000000330f00720c */ /* 0x000fe20003f64070 */
[----:B------:R-:W2:Y:S02]  /*3fe40*/  LDCU UR4, c[0x0][0x3b0] ;  /* 0x00007600ff0477ac */ /* 0x000ea40008000800 */
[----:B------:R2:W-:Y:S04]  /*3fe50*/  STL [R1+0x1668], R22 ;  /* 0x0016681601007387 */ /* 0x0005e80000100800 */
[----:B-1----:R-:W4:Y:S04]  /*3fe60*/  LDL.LU R88, [R1+0x104] ;  /* 0x0001040001587983 */ /* 0x002f280000300800 */
[----:B0-----:R-:W4:Y:S02]  /*3fe70*/  LDL.LU R84, [R1+0x100] ;  /* 0x0001000001547983 */ /* 0x001f240000300800 */
[----:B------:R-:W-:-:S05]  /*3fe80*/  @!P3 IMAD.IADD R51, R51, 0x1, -R15 ;  /* 0x000000013333b824 */ /* 0x000fca00078e0a0f */
[----:B------:R-:W-:Y:S02]  /*3fe90*/  ISETP.GT.U32.AND P3, PT, R15, R51, PT ;  /* 0x000000330f00720c */ /* 0x000fe40003f64070 */
[----:B------:R-:W-:-:S11]  /*3fea0*/  ISETP.GE.AND P4, PT, R85, RZ, PT ;  /* 0x000000ff5500720c */ /* 0x000fd60003f86270 */
[----:B------:R-:W-:Y:S01]  /*3feb0*/  @!P3 IMAD.IADD R51, R51, 0x1, -R15 ;  /* 0x000000013333b824 */ /* 0x000fe200078e0a0f */
[----:B------:R-:W-:Y:S01]  /*3fec0*/  PRMT R32, RZ, 0x7610, R32 ;  /* 0x00007610ff207816 */ /* 0x000fe20000000020 */
[----:B------:R-:W-:Y:S02]  /*3fed0*/  @P0 IMAD.MOV.U32 R10, RZ, RZ, R11 ;  /* 0x000000ffff0a0224 */ /* 0x000fe400078e000b */
[----:B--2---:R-:W-:Y:S01]  /*3fee0*/  @P0 IMAD.MOV.U32 R11, RZ, RZ, R22 ;  /* 0x000000ffff0b0224 */ /* 0x004fe200078e0016 */
[----:B------:R-:W2:Y:S04]  /*3fef0*/  LDL R85, [R1+0x1dec] ;  /* 0x001dec0001557983 */ /* 0x000ea80000100800 */
[----:B------:R0:W2:Y:S01]  /*3ff00*/  @P0 LDG.E.U8 R32, desc[UR20][R10.64] ;  /* 0x000000140a200981 */ /* 0x0000a2000c1e1100 */
[----:B------:R-:W-:-:S05]  /*3ff10*/  @!P4 IMAD.MOV R51, RZ, RZ, -R51 ;  /* 0x000000ffff33c224 */ /* 0x000fca00078e0a33 */
[----:B------:R-:W-:-:S05]  /*3ff20*/  SEL R51, R14, R51, !P1 ;  /* 0x000000330e337207 */ /* 0x000fca0004800000 */
[----:B------:R-:W-:Y:S01]  /*3ff30*/  IMAD R51, R51, UR4, RZ ;  /* 0x0000000433337c24 */ /* 0x000fe2000f8e02ff */
[----:B---3--:R1:W-:Y:S04]  /*3ff40*/  STS.U8 [R9+UR8+0x21a80], R86 ;  /* 0x021a805609007988 */ /* 0x0083e80008000008 */
[----:B0-----:R-:W-:Y:S02]  /*3ff50*/  SHF.R.S32.HI R10, RZ, 0x1f, R51 ;  /* 0x0000001fff0a7819 */ /* 0x001fe40000011433 */
[----:B------:R-:W-:Y:S01]  /*3ff60*/  IADD3 R11, P4, PT, R51, R13, RZ ;  /* 0x0000000d330b7210 */ /* 0x000fe20007f9e0ff */
[----:B----4-:R0:W-:Y:S04]  /*3ff70*/  STS.U8 [R9+UR8+0x21e80], R83 ;  /* 0x021e805309007988 */ /* 0x0101e80008000008 */
[----:B------:R-:W-:Y:S01]  /*3ff80*/  IMAD.X R22, R10, 0x1, R12, P4 ;  /* 0x000000010a167824 */ /* 0x000fe200020e060c */
[----:B------:R-:W-:Y:S04]  /*3ff90*/  STL [R1+0x1674], R11 ;  /* 0x0016740b01007387 */ /* 0x000fe80000100800 */
[----:B------:R3:W-:Y:S04]  /*3ffa0*/  STS.U8 [R9+UR8+0x22680], R84 ;  /* 0x0226805409007988 */ /* 0x0007e80008000008 */
[----:B------:R4:W-:Y:S04]  /*3ffb0*/  STL [R1+0x1670], R22 ;  /* 0x0016701601007387 */ /* 0x0009e80000100800 */
[----:B-1----:R-:W2:Y:S04]  /*3ffc0*/  LDL.LU R86, [R1+0x10c] ;  /* 0x00010c0001567983 */ /* 0x002ea80000300800 */
[----:B0-----:R-:W2:Y:S01]  /*3ffd0*/  LDL.LU R83, [R1+0x108] ;  /* 0x0001080001537983 */ /* 0x001ea20000300800 */
[----:B------:R-:W-:Y:S01]  /*3ffe0*/  ISETP.GT.U32.AND P3, PT, R15, R52, PT ;  /* 0x000000340f00720c */ /* 0x000fe20003f64070 */
[----:B------:R-:W0:Y:S02]  /*3fff0*/  LDCU UR4, c[0x0][0x3b0] ;  /* 0x00007600ff0477ac */ /* 0x000e240008000800 */
[----:B---3--:R-:W3:Y:S10]  /*40000*/  LDL R84, [R1+0x1de8] ;  /* 0x001de80001547983 */ /* 0x008ef40000100800 */
[----:B------:R-:W-:Y:S01]  /*40010*/  @!P3 IMAD.IADD R52, R52, 0x1, -R15 ;  /* 0x000000013434b824 */ /* 0x000fe200078e0a0f */
[----:B------:R-:W-:-:S04]  /*40020*/  ISETP.GE.AND P4, PT, R87, RZ, PT ;  /* 0x000000ff5700720c */ /* 0x000fc80003f86270 */
[----:B------:R-:W-:Y:S02]  /*40030*/  ISETP.GT.U32.AND P3, PT, R15, R52, PT ;  /* 0x000000340f00720c */ /* 0x000fe40003f64070 */
[----:B------:R-:W-:-:S11]  /*40040*/  PRMT R31, RZ, 0x7610, R31 ;  /* 0x00007610ff1f7816 */ /* 0x000fd6000000001f */
[----:B------:R-:W-:Y:S01]  /*40050*/  @!P3 IMAD.IADD R52, R52, 0x1, -R15 ;  /* 0x000000013434b824 */ /* 0x000fe200078e0a0f */
[----:B------:R-:W-:-:S03]  /*40060*/  ISETP.GT.U32.AND P3, PT, R15, R53, PT ;  /* 0x000000350f00720c */ /* 0x000fc60003f64070 */
[----:B------:R-:W-:Y:S02]  /*40070*/  @!P4 IMAD.MOV R52, RZ, RZ, -R52 ;  /* 0x000000ffff34c224 */ /* 0x000fe400078e0a34 */
[----:B------:R-:W-:-:S03]  /*40080*/  @P0 IMAD.MOV.U32 R10, RZ, RZ, R11 ;  /* 0x000000ffff0a0224 */ /* 0x000fc600078e000b */
[----:B------:R-:W-:Y:S01]  /*40090*/  SEL R52, R14, R52, !P1 ;  /* 0x000000340e347207 */ /* 0x000fe20004800000 */
[----:B------:R-:W-:-:S04]  /*400a0*/  @P0 IMAD.MOV.U32 R11, RZ, RZ, R22 ;  /* 0x000000ffff0b0224 */ /* 0x000fc800078e0016 */
[----:B0-----:R-:W-:Y:S01]  /*400b0*/  IMAD R52, R52, UR4, RZ ;  /* 0x0000000434347c24 */ /* 0x001fe2000f8e02ff */
[----:B------:R0:W3:Y:S01]  /*400c0*/  @P0 LDG.E.U8 R31, desc[UR20][R10.64] ;  /* 0x000000140a1f0981 */ /* 0x0000e2000c1e1100 */
[----:B------:R-:W-:-:S03]  /*400d0*/  @!P3 IMAD.IADD R53, R53, 0x1, -R15 ;  /* 0x000000013535b824 */ /* 0x000fc600078e0a0f */
[----:B------:R1:W-:Y:S01]  /*400e0*/  STS.U8 [R9+UR8+0x22280], R88 ;  /* 0x0222805809007988 */ /* 0x0003e20008000008 */
[----:B------:R-:W1:Y:S01]  /*400f0*/  LDCU UR4, c[0x0][0x3b0] ;  /* 0x00007600ff0477ac */ /* 0x000e620008000800 */
[----:B0-----:R-:W-:Y:S02]  /*40100*/  SHF.R.S32.HI R10, RZ, 0x1f, R52 ;  /* 0x0000001fff0a7819 */ /* 0x001fe40000011434 */
[----:B------:R-:W-:Y:S02]  /*40110*/  IADD3 R11, P4, PT, R52, R13, RZ ;  /* 0x0000000d340b7210 */ /* 0x000fe40007f9e0ff */
[----:B------:R-:W-:-:S03]  /*40120*/  ISETP.GT.U32.AND P3, PT, R15, R53, PT ;  /* 0x000000350f00720c */ /* 0x000fc60003f64070 */
[----:B----4-:R-:W-:Y:S01]  /*40130*/  IMAD.X R22, R10, 0x1, R12, P4 ;  /* 0x000000010a167824 */ /* 0x010fe200020e060c */
[----:B------:R0:W-:Y:S01]  /*40140*/  STL [R1+0x167c], R11 ;  /* 0x00167c0b01007387 */ /* 0x0001e20000100800 */
[----:B--2---:R-:W-:-:S03]  /*40150*/  ISETP.GE.AND P4, PT, R85, RZ, PT ;  /* 0x000000ff5500720c */ /* 0x004fc60003f86270 */
[----:B------:R-:W-:Y:S04]  /*40160*/  STL [R1+0x1678], R22 ;  /* 0x0016781601007387 */ /* 0x000fe80000100800 */
[----:B------:R-:W2:Y:S04]  /*40170*/  LDL.LU R87, [R1+0x120] ;  /* 0x0001200001577983 */ /* 0x000ea80000300800 */
[----:B-1----:R-:W4:Y:S01]  /*40180*/  LDL.LU R88, [R1+0x11c] ;  /* 0x00011c0001587983 */ /* 0x002f220000300800 */
[----:B------:R-:W-:-:S04]  /*40190*/  @!P3 IMAD.IADD R53, R53, 0x1, -R15 ;  /* 0x000000013535b824 */ /* 0x000fc800078e0a0f */
[----:B------:R-:W-:Y:S01]  /*401a0*/  @!P4 IMAD.MOV R53, RZ, RZ, -R53 ;  /* 0x000000ffff35c224 */ /* 0x000fe200078e0a35 */
[----:B------:R-:W-:Y:S01]  /*401b0*/  PRMT R18, RZ, 0x7610, R18 ;  /* 0x00007610ff127816 */ /* 0x000fe20000000012 */
[----:B------:R-:W-:-:S03]  /*401c0*/  @P0 IMAD.MOV.U32 R10, RZ, RZ, R11 ;  /* 0x000000ffff0a0224 */ /* 0x000fc600078e000b */
[----:B------:R-:W-:Y:S01]  /*401d0*/  SEL R53, R14, R53, !P1 ;  /* 0x000000350e357207 */ /* 0x000fe20004800000 */
[----:B0-----:R-:W-:-:S04]  /*401e0*/  @P0 IMAD.MOV.U32 R11, RZ, RZ, R22 ;  /* 0x000000ffff0b0224 */ /* 0x001fc800078e0016 */
[----:B------:R-:W-:Y:S01]  /*401f0*/  IMAD R53, R53, UR4, RZ ;  /* 0x0000000435357c24 */ /* 0x000fe2000f8e02ff */
[----:B------:R0:W4:Y:S04]  /*40200*/  @P0 LDG.E.U8 R18, desc[UR20][R10.64] ;  /* 0x000000140a120981 */ /* 0x000128000c1e1100 */
[----:B------:R1:W-:Y:S04]  /*40210*/  STS.U8 [R9+UR8+0x22e80], R83 ;  /* 0x022e805309007988 */ /* 0x0003e80008000008 */
[----:B------:R3:W-:Y:S01]  /*40220*/  STS.U8 [R9+UR8+0x22a80], R86 ;  /* 0x022a805609007988 */ /* 0x0007e20008000008 */
[----:B------:R-:W-:Y:S01]  /*40230*/  ISETP.GT.U32.AND P3, PT, R15, R54, PT ;  /* 0x000000360f00720c */ /* 0x000fe20003f64070 */
[----:B------:R-:W3:Y:S02]  /*40240*/  LDCU UR4, c[0x0][0x3b0] ;  /* 0x00007600ff0477ac */ /* 0x000ee40008000800 */
[----:B-1----:R-:W4:Y:S01]  /*40250*/  LDL R83, [R1+0x1de4] ;  /* 0x001de40001537983 */ /* 0x002f220000100800 */
[----:B0-----:R-:W-:-:S02]  /*40260*/  SHF.R.S32.HI R10, RZ, 0x1f, R53 ;  /* 0x0000001fff0a7819 */ /* 0x001fc40000011435 */
[----:B------:R-:W-:-:S05]  /*40270*/  IADD3 R11, P4, PT, R53, R13, RZ ;  /* 0x0000000d350b7210 */ /* 0x000fca0007f9e0ff */
[----:B------:R-:W-:Y:S01]  /*40280*/  IMAD.X R22, R10, 0x1, R12, P4 ;  /* 0x000000010a167824 */ /* 0x000fe200020e060c */
[----:B------:R0:W-:Y:S04]  /*40290*/  STL [R1+0x1684], R11 ;  /* 0x0016840b01007387 */ /* 0x0001e80000100800 */
[----:B------:R1:W-:Y:S04]  /*402a0*/  STL [R1+0x1680], R22 ;  /* 0x0016801601007387 */ /* 0x0003e80000100800 */
[----:B------:R-:W4:Y:S04]  /*402b0*/  LDL.LU R85, [R1+0x124] ;  /* 0x0001240001557983 */ /* 0x000f280000300800 */
[----:B---3--:R-:W3:Y:S01]  /*402c0*/  LDL.LU R86, [R1+0x114] ;  /* 0x0001140001567983 */ /* 0x008ee20000300800 */
[----:B------:R-:W-:-:S03]  /*402d0*/  ISETP.GE.AND P4, PT, R84, RZ, PT ;  /* 0x000000ff5400720c */ /* 0x000fc60003f86270 */
[----:B------:R-:W3:Y:S01]  /*402e0*/  LDL.LU R84, [R1+0x118] ;  /* 0x0001180001547983 */ /* 0x000ee20000300800 */
[----:B------:R-:W-:-:S05]  /*402f0*/  @!P3 IMAD.IADD R54, R54, 0x1, -R15 ;  /* 0x000000013636b824 */ /* 0x000fca00078e0a0f */
[----:B------:R-:W-:Y:S02]  /*40300*/  ISETP.GT.U32.AND P3, PT, R15, R54, PT ;  /* 0x000000360f00720c */ /* 0x000fe40003f64070 */
[----:B------:R-:W-:-:S11]  /*40310*/  PRMT R30, RZ, 0x7610, R30 ;  /* 0x00007610ff1e7816 */ /* 0x000fd6000000001e */
[----:B------:R-:W-:Y:S01]  /*40320*/  @!P3 IMAD.IADD R54, R54, 0x1, -R15 ;  /* 0x000000013636b824 */ /* 0x000fe200078e0a0f */
[----:B------:R-:W-:-:S03]  /*40330*/  ISETP.GT.U32.AND P3, PT, R15, R55, PT ;  /* 0x000000370f00720c */ /* 0x000fc60003f64070 */
[----:B------:R-:W-:Y:S02]  /*40340*/  @!P4 IMAD.MOV R54, RZ, RZ, -R54 ;  /* 0x000000ffff36c224 */ /* 0x000fe400078e0a36 */
[----:B------:R-:W-:-:S03]  /*40350*/  @P0 IMAD.MOV.U32 R10, RZ, RZ, R11 ;  /* 0x000000ffff0a0224 */ /* 0x000fc600078e000b */
[----:B------:R-:W-:Y:S01]  /*40360*/  SEL R54, R14, R54, !P1 ;  /* 0x000000360e367207 */ /* 0x000fe20004800000 */
[----:B0-----:R-:W-:-:S04]  /*40370*/  @P0 IMAD.MOV.U32 R11, RZ, RZ, R22 ;  /* 0x000000ffff0b0224 */ /* 0x001fc800078e0016 */
[----:B------:R-:W-:Y:S01]  /*40380*/  IMAD R54, R54, UR4, RZ ;  /* 0x0000000436367c24 */ /* 0x000fe2000f8e02ff */
[----:B------:R0:W3:Y:S01]  /*40390*/  @P0 LDG.E.U8 R30, desc[UR20][R10.64] ;  /* 0x000000140a1e0981 */ /* 0x0000e2000c1e1100 */
[----:B------:R-:W-:Y:S01]  /*403a0*/  @!P3 IMAD.IADD R55, R55, 0x1, -R15 ;  /* 0x000000013737b824 */ /* 0x000fe200078e0a0f */
[----:B------:R-:W4:Y:S02]  /*403b0*/  LDCU UR4, c[0x0][0x3b0] ;  /* 0x00007600ff0477ac */ /* 0x000f240008000800 */
[----:B0-----:R-:W-:Y:S02]  /*403c0*/  SHF.R.S32.HI R10, RZ, 0x1f, R54 ;  /* 0x0000001fff0a7819 */ /* 0x001fe40000011436 */
[----:B------:R-:W-:Y:S02]  /*403d0*/  IADD3 R11, P4, PT, R54, R13, RZ ;  /* 0x0000000d360b7210 */ /* 0x000fe40007f9e0ff */
[----:B------:R-:W-:Y:S01]  /*403e0*/  ISETP.GT.U32.AND P3, PT, R15, R55, PT ;  /* 0x000000370f00720c */ /* 0x000fe20003f64070 */
[----:B--2---:R0:W-:Y:S02]  /*403f0*/  STS.U8 [R9+UR8+0x23280], R87 ;  /* 0x0232805709007988 */ /* 0x0041e40008000008 */
[----:B-1----:R-:W-:-:S02]  /*40400*/  IMAD.X R22, R10, 0x1, R12, P4 ;  /* 0x000000010a167824 */ /* 0x002fc400020e060c */
[----:B----4-:R1:W-:Y:S04]  /*40410*/  STS.U8 [R9+UR8+0x23680], R88 ;  /* 0x0236805809007988 */ /* 0x0103e80008000008 */
[----:B0-----:R-:W2:Y:S04]  /*40420*/  LDL R87, [R1+0x1ddc] ;  /* 0x001ddc0001577983 */ /* 0x001ea80000100800 */
[----:B------:R0:W-:Y:S04]  /*40430*/  STL [R1+0x168c], R11 ;  /* 0x00168c0b01007387 */ /* 0x0001e80000100800 */
[----:B------:R4:W-:Y:S04]  /*40440*/  STL [R1+0x1688], R22 ;  /* 0x0016881601007387 */ /* 0x0009e80000100800 */
[----:B-1----:R-:W2:Y:S01]  /*40450*/  LDL.LU R88, [R1+0x12c] ;  /* 0x00012c0001587983 */ /* 0x002ea20000300800 */
[----:B------:R-:W-:Y:S01]  /*40460*/  @!P3 IMAD.IADD R55, R55, 0x1, -R15 ;  /* 0x000000013737b824 */ /* 0x000fe200078e0a0f */
[----:B------:R-:W-:Y:S01]  /*40470*/  PRMT R29, RZ, 0x7610, R29 ;  /* 0x00007610ff1d7816 */ /* 0x000fe2000000001d */
[----:B------:R-:W-:-:S02]  /*40480*/  @P0 IMAD.MOV.U32 R10, RZ, RZ, R11 ;  /* 0x000000ffff0a0224 */ /* 0x000fc400078e000b */
[----:B0-----:R-:W-:-:S05]  /*40490*/  @P0 IMAD.MOV.U32 R11, RZ, RZ, R22 ;  /* 0x000000ffff0b0224 */ /* 0x001fca00078e0016 */
[----:B------:R0:W2:Y:S02]  /*404a0*/  @P0 LDG.E.U8 R29, desc[UR20][R10.64] ;  /* 0x000000140a1d0981 */ /* 0x0000a4000c1e1100 */
[----:B0-----:R-:W-:Y:S02]  /*404b0*/  LOP3.LUT R10, R2, 0x60, RZ, 0x3c, !PT ;  /* 0x00000060020a7812 */ /* 0x001fe400078e3cff */
[----:B------:R-:W-:Y:S02]  /*404c0*/  ISETP.GE.AND P4, PT, R83, RZ, PT ;  /* 0x000000ff5300720c */ /* 0x000fe40003f86270 */
[----:B------:R-:W2:Y:S11]  /*404d0*/  LDL.LU R83, [R1+0x128] ;  /* 0x0001280001537983 */ /* 0x000eb60000300800 */
[----:B------:R-:W-:-:S05]  /*404e0*/  @!P4 IMAD.MOV R55, RZ, RZ, -R55 ;  /* 0x000000ffff37c224 */ /* 0x000fca00078e0a37 */
[----:B------:R-:W-:-:S05]  /*404f0*/  SEL R55, R14, R55, !P1 ;  /* 0x000000370e377207 */ /* 0x000fca0004800000 */
[----:B------:R-:W-:Y:S01]  /*40500*/  IMAD R55, R55, UR4, RZ ;  /* 0x0000000437377c24 */ /* 0x000fe2000f8e02ff */
[----:B------:R0:W-:Y:S04]  /*40510*/  STS.U8 [R9+UR8+0x23a80], R85 ;  /* 0x023a805509007988 */ /* 0x0001e80008000008 */
[----:B---3--:R1:W-:Y:S01]  /*40520*/  STS.U8 [R9+UR8+0x23e80], R86 ;  /* 0x023e805609007988 */ /* 0x0083e20008000008 */
[----:B------:R-:W-:Y:S01]  /*40530*/  ISETP.GT.U32.AND P3, PT, R15, R56, PT ;  /* 0x000000380f00720c */ /* 0x000fe20003f64070 */
[----:B------:R-:W3:Y:S01]  /*40540*/  LDCU UR4, c[0x0][0x3b0] ;  /* 0x00007600ff0477ac */ /* 0x000ee20008000800 */
[----:B------:R-:W-:Y:S02]  /*40550*/  SHF.R.S32.HI R11, RZ, 0x1f, R55 ;  /* 0x0000001fff0b7819 */ /* 0x000fe40000011437 */
[----:B----4-:R-:W-:-:S05]  /*40560*/  IADD3 R22, P4, PT, R55, R13, RZ ;  /* 0x0000000d37167210 */ /* 0x010fca0007f9e0ff */
[----:B------:R-:W-:Y:S01]  /*40570*/  IMAD.X R11, R11, 0x1, R12, P4 ;  /* 0x000000010b0b7824 */ /* 0x000fe200020e060c */
[----:B0-----:R-:W4:Y:S04]  /*40580*/  LDL R85, [R1+0x1dd8] ;  /* 0x001dd80001557983 */ /* 0x001f280000100800 */
[----:B------:R-:W-:Y:S04]  /*40590*/  STL [R1+0x1694], R22 ;  /* 0x0016941601007387 */ /* 0x000fe80000100800 */
[----:B------:R0:W-:Y:S04]  /*405a0*/  STS.U8 [R10+UR8+0x20300], R84 ;  /* 0x020300540a007988 */ /* 0x0001e80008000008 */
[----:B------:R-:W-:Y:S04]  /*405b0*/  STL [R1+0x1690], R11 ;  /* 0x0016900b01007387 */ /* 0x000fe80000100800 */
[----:B-1----:R-:W4:Y:S04]  /*405c0*/  LDL.LU R86, [R1+0x138] ;  /* 0x0001380001567983 */ /* 0x002f280000300800 */
[----:B0-----:R-:W4:Y:S01]  /*405d0*/  LDL.LU R84, [R1+0x134] ;  /* 0x0001340001547983 */ /* 0x001f220000300800 */
[----:B------:R-:W-:-:S05]  /*405e0*/  @!P3 IMAD.IADD R56, R56, 0x1, -R15 ;  /* 0x000000013838b824 */ /* 0x000fca00078e0a0f */
[----:B------:R-:W-:Y:S02]  /*405f0*/  ISETP.GT.U32.AND P3, PT, R15, R56, PT ;  /* 0x000000380f00720c */ /* 0x000fe40003f64070 */
[----:B--2---:R-:W-:-:S11]  /*40600*/  ISETP.GE.AND P4, PT, R87, RZ, PT ;  /* 0x000000ff5700720c */ /* 0x004fd60003f86270 */
[----:B------:R-:W-:Y:S01]  /*40610*/  @!P3 IMAD.IADD R56, R56, 0x1, -R15 ;  /* 0x000000013838b824 */ /* 0x000fe200078e0a0f */
[----:B------:R-:W-:Y:S01]  /*40620*/  PRMT R28, RZ, 0x7610, R28 ;  /* 0x00007610ff1c7816 */ /* 0x000fe2000000001c */
[----:B------:R-:W-:-:S05]  /*40630*/  @P0 IMAD.MOV.U32 R23, RZ, RZ, R11 ;  /* 0x000000ffff170224 */ /* 0x000fca00078e000b */
[----:B------:R0:W2:Y:S01]  /*40640*/  @P0 LDG.E.U8 R28, desc[UR20][R22.64] ;  /* 0x00000014161c0981 */ /* 0x0000a2000c1e1100 */
[----:B------:R-:W-:-:S05]  /*40650*/  @!P4 IMAD.MOV R56, RZ, RZ, -R56 ;  /* 0x000000ffff38c224 */ /* 0x000fca00078e0a38 */
[----:B------:R-:W-:-:S05]  /*40660*/  SEL R56, R14, R56, !P1 ;  /* 0x000000380e387207 */ /* 0x000fca0004800000 */
[----:B---3--:R-:W-:Y:S01]  /*40670*/  IMAD R56, R56, UR4, RZ ;  /* 0x0000000438387c24 */ /* 0x008fe2000f8e02ff */
[----:B------:R-:W-:Y:S04]  /*40680*/  STS.U8 [R10+UR8+0x20700], R88 ;  /* 0x020700580a007988 */ /* 0x000fe80008000008 */
[----:B------:R1:W-:Y:S04]  /*40690*/  STS.U8 [R10+UR8+0x20b00], R83 ;  /* 0x020b00530a007988 */ /* 0x0003e80008000008 */
[----:B----4-:R3:W-:Y:S04]  /*406a0*/  STS.U8 [R10+UR8+0x21300], R84 ;  /* 0x021300540a007988 */ /* 0x0107e80008000008 */
[----:B-1----:R-:W4:Y:S01]  /*406b0*/  LDL R83, [R1+0x1dd4] ;  /* 0x001dd40001537983 */ /* 0x002f220000100800 */
[----:B------:R-:W-:-:S02]  /*406c0*/  SHF.R.S32.HI R11, RZ, 0x1f, R56 ;  /* 0x0000001fff0b7819 */ /* 0x000fc40000011438 */
[----:B0-----:R-:W-:Y:S02]  /*406d0*/  IADD3 R22, P4, PT, R56, R13, RZ ;  /* 0x0000000d38167210 */ /* 0x001fe40007f9e0ff */
[----:B------:R-:W-:Y:S01]  /*406e0*/  ISETP.GT.U32.AND P3, PT, R15, R57, PT ;  /* 0x000000390f00720c */ /* 0x000fe20003f64070 */
[----:B------:R-:W0:Y:S02]  /*406f0*/  LDCU UR4, c[0x0][0x3b0] ;  /* 0x00007600ff0477ac */ /* 0x000e240008000800 */
[----:B------:R-:W-:Y:S01]  /*40700*/  IMAD.X R23, R11, 0x1, R12, P4 ;  /* 0x000000010b177824 */ /* 0x000fe200020e060c */
[----:B------:R-:W-:Y:S04]  /*40710*/  STL [R1+0x169c], R22 ;  /* 0x00169c1601007387 */ /* 0x000fe80000100800 */
[----:B------:R-:W-:Y:S04]  /*40720*/  STL [R1+0x1698], R23 ;  /* 0x0016981701007387 */ /* 0x000fe80000100800 */
[----:B------:R-:W2:Y:S04]  /*40730*/  LDL.LU R87, [R1+0x140] ;  /* 0x0001400001577983 */ /* 0x000ea80000300800 */
[----:B------:R-:W2:Y:S04]  /*40740*/  LDL.LU R88, [R1+0x13c] ;  /* 0x00013c0001587983 */ /* 0x000ea80000300800 */
[----:B---3--:R-:W3:Y:S01]  /*40750*/  LDL R84, [R1+0x1dc4] ;  /* 0x001dc40001547983 */ /* 0x008ee20000100800 */
[----:B------:R-:W-:Y:S01]  /*40760*/  @!P3 IMAD.IADD R57, R57, 0x1, -R15 ;  /* 0x000000013939b824 */ /* 0x000fe200078e0a0f */
[----:B------:R-:W-:-:S02]  /*40770*/  ISETP.GE.AND P4, PT, R85, RZ, PT ;  /* 0x000000ff5500720c */ /* 0x000fc40003f86270 */
[----:B------:R-:W-:Y:S01]  /*40780*/  PRMT R27, RZ, 0x7610, R27 ;  /* 0x00007610ff1b7816 */ /* 0x000fe2000000001b */
[----:B------:R1:W-:Y:S04]  /*40790*/  STS.U8 [R10+UR8+0x20f00], R86 ;  /* 0x020f00560a007988 */ /* 0x0003e80008000008 */
[----:B------:R-:W2:Y:S01]  /*407a0*/  LDL.LU R85, [R1+0x1a0] ;  /* 0x0001a00001557983 */ /* 0x000ea20000300800 */
[----:B------:R-:W-:-:S03]  /*407b0*/  ISETP.GT.U32.AND P3, PT, R15, R57, PT ;  /* 0x000000390f00720c */ /* 0x000fc60003f64070 */
[----:B------:R0:W2:Y:S04]  /*407c0*/  @P0 LDG.E.U8 R27, desc[UR20][R22.64] ;  /* 0x00000014161b0981 */ /* 0x0000a8000c1e1100 */
[----:B-1----:R-:W2:Y:S06]  /*407d0*/  LDL R86, [R1+0x1dc0] ;  /* 0x001dc00001567983 */ /* 0x002eac0000100800 */
[----:B------:R-:W-:Y:S01]  /*407e0*/  @!P3 IMAD.IADD R57, R57, 0x1, -R15 ;  /* 0x000000013939b824 */ /* 0x000fe200078e0a0f */
[----:B------:R-:W-:-:S03]  /*407f0*/  ISETP.GT.U32.AND P3, PT, R15, R58, PT ;  /* 0x0000003a0f00720c */ /* 0x000fc60003f64070 */
[----:B------:R-:W-:-:S05]  /*40800*/  @!P4 IMAD.MOV R57, RZ, RZ, -R57 ;  /* 0x000000ffff39c224 */ /* 0x000fca00078e0a39 */
[----:B------:R-:W-:-:S05]  /*40810*/  SEL R57, R14, R57, !P1 ;  /* 0x000000390e397207 */ /* 0x000fca0004800000 */
[----:B0-----:R-:W-:Y:S02]  /*40820*/  IMAD R57, R57, UR4, RZ ;  /* 0x0000000439397c24 */ /* 0x001fe4000f8e02ff */
[----:B------:R-:W-:Y:S01]  /*40830*/  @!P3 IMAD.IADD R58, R58, 0x1, -R15 ;  /* 0x000000013a3ab824 */ /* 0x000fe200078e0a0f */
[----:B------:R-:W0:Y:S02]  /*40840*/  LDCU UR4, c[0x0][0x3b0] ;  /* 0x00007600ff0477ac */ /* 0x000e240008000800 */
[----:B------:R-:W-:Y:S02]  /*40850*/  SHF.R.S32.HI R11, RZ, 0x1f, R57 ;  /* 0x0000001fff0b7819 */ /* 0x000fe40000011439 */
[----:B------:R-:W-:Y:S02]  /*40860*/  IADD3 R22, P4, PT, R57, R13, RZ ;  /* 0x0000000d39167210 */ /* 0x000fe40007f9e0ff */
[----:B------:R-:W-:-:S03]  /*40870*/  ISETP.GT.U32.AND P3, PT, R15, R58, PT ;  /* 0x0000003a0f00720c */ /* 0x000fc60003f64070 */
[----:B------:R-:W-:-:S10]  /*40880*/  IMAD.X R23, R11, 0x1, R12, P4 ;  /* 0x000000010b177824 */ /* 0x000fd400020e060c */
[----:B------:R-:W-:Y:S01]  /*40890*/  @!P3 IMAD.IADD R58, R58, 0x1, -R15 ;  /* 0x000000013a3ab824 */ /* 0x000fe200078e0a0f */
[----:B------:R-:W-:Y:S01]  /*408a0*/  PRMT R26, RZ, 0x7610, R26 ;  /* 0x00007610ff1a7816 */ /* 0x000fe2000000001a */
[----:B------:R1:W-:Y:S04]  /*408b0*/  STL [R1+0x16a4], R22 ;  /* 0x0016a41601007387 */ /* 0x0003e80000100800 */
[----:B------:R0:W-:Y:S04]  /*408c0*/  STL [R1+0x16a0], R23 ;  /* 0x0016a01701007387 */ /* 0x0001e80000100800 */
[----:B------:R1:W2:Y:S01]  /*408d0*/  @P0 LDG.E.U8 R26, desc[UR20][R22.64] ;  /* 0x00000014161a0981 */ /* 0x0002a2000c1e1100 */
[----:B----4-:R-:W-:-:S03]  /*408e0*/  ISETP.GE.AND P4, PT, R83, RZ, PT ;  /* 0x000000ff5300720c */ /* 0x010fc60003f86270 */
[----:B------:R-:W4:Y:S10]  /*408f0*/  LDL.LU R83, [R1+0x190] ;  /* 0x0001900001537983 */ /* 0x000f340000300800 */
[----:B------:R-:W-:-:S05]  /*40900*/  @!P4 IMAD.MOV R58, RZ, RZ, -R58 ;  /* 0x000000ffff3ac224 */ /* 0x000fca00078e0a3a */
[----:B------:R-:W-:Y:S02]  /*40910*/  SEL R58, R14, R58, !P1 ;  /* 0x0000003a0e3a7207 */ /* 0x000fe40004800000 */
[----:B------:R-:W-:-:S03]  /*40920*/  ISETP.GT.U32.AND P4, PT, R15, R59, PT ;  /* 0x0000003b0f00720c */ /* 0x000fc60003f84070 */
[----:B0-----:R-:W-:Y:S01]  /*40930*/  IMAD R58, R58, UR4, RZ ;  /* 0x000000043a3a7c24 */ /* 0x001fe2000f8e02ff */
[----:B------:R-:W-:Y:S01]  /*40940*/  ISETP.GT.U32.AND P3, PT, R15, R60, PT ;  /* 0x0000003c0f00720c */ /* 0x000fe20003f64070 */
[----:B------:R-:W0:Y:S03]  /*40950*/  LDCU UR4, c[0x0][0x3b0] ;  /* 0x00007600ff0477ac */ /* 0x000e260008000800 */
[----:B------:R-:W-:Y:S02]  /*40960*/  SHF.R.S32.HI R11, RZ, 0x1f, R58 ;  /* 0x0000001fff0b7819 */ /* 0x000fe4000001143a */
[----:B-1----:R-:W-:-:S05]  /*40970*/  IADD3 R22, P5, PT, R58, R13, RZ ;  /* 0x0000000d3a167210 */ /* 0x002fca0007fbe0ff */
[----:B------:R-:W-:Y:S01]  /*40980*/  IMAD.X R23, R11, 0x1, R12, P5 ;  /* 0x000000010b177824 */ /* 0x000fe200028e060c */
[----:B------:R-:W-:Y:S01]  /*40990*/  STL [R1+0x16ac], R22 ;  /* 0x0016ac1601007387 */ /* 0x000fe20000100800 */
[--C-:B------:R-:W-:Y:S01]  /*409a0*/  @!P4 IMAD.IADD R59, R59, 0x1, -R15.reuse ;  /* 0x000000013b3bc824 */ /* 0x100fe200078e0a0f */
[----:B---3--:R-:W-:Y:S02]  /*409b0*/  ISETP.GE.AND P4, PT, R84, RZ, PT ;  /* 0x000000ff5400720c */ /* 0x008fe40003f86270 */
[----:B------:R-:W-:Y:S04]  /*409c0*/  STL [R1+0x16a8], R23 ;  /* 0x0016a81701007387 */ /* 0x000fe80000100800 */
[----:B------:R-:W3:Y:S01]  /*409d0*/  LDL.LU R84, [R1+0x194] ;  /* 0x0001940001547983 */ /* 0x000ee20000300800 */
[----:B------:R-:W-:Y:S01]  /*409e0*/  @!P3 IMAD.IADD R60, R60, 0x1, -R15 ;  /* 0x000000013c3cb824 */ /* 0x000fe200078e0a0f */
[----:B------:R-:W-:-:S02]  /*409f0*/  ISETP.GT.U32.AND P5, PT, R15, R59, PT ;  /* 0x0000003b0f00720c */ /* 0x000fc40003fa4070 */
[----:B------:R-:W-:Y:S01]  /*40a00*/  PRMT R25, RZ, 0x7610, R25 ;  /* 0x00007610ff197816 */ /* 0x000fe20000000019 */
[----:B------:R-:W3:Y:S04]  /*40a10*/  LDL.LU R90, [R1+0x18c] ;  /* 0x00018c00015a7983 */ /* 0x000ee80000300800 */
[----:B------:R-:W3:Y:S01]  /*40a20*/  LDL.LU R45, [R1+0x184] ;  /* 0x00018400012d7983 */ /* 0x000ee20000300800 */
[----:B------:R-:W-:-:S03]  /*40a30*/  ISETP.GT.U32.AND P3, PT, R15, R60, PT ;  /* 0x0000003c0f00720c */ /* 0x000fc60003f64070 */
[----:B------:R-:W3:Y:S04]  /*40a40*/  LDL.LU R43, [R1+0x17c] ;  /* 0x00017c00012b7983 */ /* 0x000ee80000300800 */
[----:B--2---:R1:W-:Y:S04]  /*40a50*/  STS.U8 [R10+UR8+0x21700], R87 ;  /* 0x021700570a007988 */ /* 0x0043e80008000008 */
[----:B------:R2:W3:Y:S04]  /*40a60*/  @P0 LDG.E.U8 R25, desc[UR20][R22.64] ;  /* 0x0000001416190981 */ /* 0x0004e8000c1e1100 */
[----:B------:R-:W3:Y:S01]  /*40a70*/  LDL.LU R91, [R1+0x170] ;  /* 0x00017000015b7983 */ /* 0x000ee20000300800 */
[----:B------:R-:W-:-:S03]  /*40a80*/  @!P5 IMAD.IADD R59, R59, 0x1, -R15 ;  /* 0x000000013b3bd824 */ /* 0x000fc600078e0a0f */
[----:B------:R0:W-:Y:S04]  /*40a90*/  STS.U8 [R10+UR8+0x21b00], R88 ;  /* 0x021b00580a007988 */ /* 0x0001e80008000008 */
[----:B-1----:R-:W3:Y:S04]  /*40aa0*/  LDL.LU R87, [R1+0x16c] ;  /* 0x00016c0001577983 */ /* 0x002ee80000300800 */
[----:B------:R-:W3:Y:S01]  /*40ab0*/  LDL.LU R92, [R1+0x148] ;  /* 0x00014800015c7983 */ /* 0x000ee20000300800 */
[----:B------:R-:W-:Y:S01]  /*40ac0*/  @!P3 IMAD.IADD R60, R60, 0x1, -R15 ;  /* 0x000000013c3cb824 */ /* 0x000fe200078e0a0f */
[----:B------:R-:W-:-:S03]  /*40ad0*/  ISETP.GE.AND P3, PT, R86, RZ, PT ;  /* 0x000000ff5600720c */ /* 0x000fc60003f66270 */
[----:B------:R-:W-:Y:S01]  /*40ae0*/  @!P4 IMAD.MOV R60, RZ, RZ, -R60 ;  /* 0x000000ffff3cc224 */ /* 0x000fe200078e0a3c */
[----:B------:R1:W-:Y:S04]  /*40af0*/  STS.U8 [R10+UR8+0x21f00], R85 ;  /* 0x021f00550a007988 */ /* 0x0003e80008000008 */
[----:B0-----:R-:W3:Y:S01]  /*40b00*/  LDL.LU R88, [R1+0x164] ;  /* 0x0001640001587983 */ /* 0x001ee20000300800 */
[----:B------:R-:W-:-:S05]  /*40b10*/  SEL R60, R14, R60, !P1 ;  /* 0x0000003c0e3c7207 */ /* 0x000fca0004800000 */
[----:B------:R-:W-:Y:S02]  /*40b20*/  IMAD R60, R60, UR4, RZ ;  /* 0x000000043c3c7c24 */ /* 0x000fe4000f8e02ff */
[----:B------:R-:W-:Y:S01]  /*40b30*/  @!P3 IMAD.MOV R59, RZ, RZ, -R59 ;  /* 0x000000ffff3bb224 */ /* 0x000fe200078e0a3b */
[----:B-1----:R-:W3:Y:S01]  /*40b40*/  LDL.LU R85, [R1+0x160] ;  /* 0x0001600001557983 */ /* 0x002ee20000300800 */
[----:B------:R-:W-:Y:S02]  /*40b50*/  PRMT R24, RZ, 0x7610, R24 ;  /* 0x00007610ff187816 */ /* 0x000fe40000000018 */
[----:B------:R-:W-:Y:S02]  /*40b60*/  PRMT R17, RZ, 0x7610, R17 ;  /* 0x00007610ff117816 */ /* 0x000fe40000000011 */
[----:B------:R-:W-:Y:S02]  /*40b70*/  SHF.R.S32.HI R11, RZ, 0x1f, R60 ;  /* 0x0000001fff0b7819 */ /* 0x000fe4000001143c */
[----:B--2---:R-:W-:Y:S01]  /*40b80*/  IADD3 R22, P3, PT, R60, R13, RZ ;  /* 0x0000000d3c167210 */ /* 0x004fe20007f7e0ff */
[----:B------:R-:W0:Y:S04]  /*40b90*/  LDCU UR4, c[0x0][0x3b0] ;  /* 0x00007600ff0477ac */ /* 0x000e280008000800 */
[----:B------:R-:W-:Y:S01]  /*40ba0*/  IMAD.X R23, R11, 0x1, R12, P3 ;  /* 0x000000010b177824 */ /* 0x000fe200018e060c */
[----:B------:R-:W-:Y:S04]  /*40bb0*/  STL [R1+0x16b4], R22 ;  /* 0x0016b41601007387 */ /* 0x000fe80000100800 */
[----:B------:R-:W-:Y:S04]  /*40bc0*/  STL [R1+0x16b0], R23 ;  /* 0x0016b01701007387 */ /* 0x000fe80000100800 */
[----:B------:R-:W2:Y:S04]  /*40bd0*/  LDL.LU R86, [R1+0x15c] ;  /* 0x00015c0001567983 */ /* 0x000ea80000300800 */
[----:B----4-:R1:W-:Y:S04]  /*40be0*/  STS.U8 [R10+UR8+0x22300], R83 ;  /* 0x022300530a007988 */ /* 0x0103e80008000008 */
[----:B---3--:R3:W-:Y:S04]  /*40bf0*/  STS.U8 [R10+UR8+0x22700], R84 ;  /* 0x022700540a007988 */ /* 0x0087e80008000008 */
[----:B-1----:R-:W4:Y:S04]  /*40c00*/  LDL.LU R83, [R1+0x158] ;  /* 0x0001580001537983 */ /* 0x002f280000300800 */
[----:B------:R-:W4:Y:S04]  /*40c10*/  LDL.LU R89, [R1+0x154] ;  /* 0x0001540001597983 */ /* 0x000f280000300800 */
[----:B------:R-:W4:Y:S01]  /*40c20*/  LDL.LU R44, [R1+0x150] ;  /* 0x00015000012c7983 */ /* 0x000f220000300800 */
[----:B------:R-:W-:-:S03]  /*40c30*/  SEL R59, R14, R59, !P1 ;  /* 0x0000003b0e3b7207 */ /* 0x000fc60004800000 */
[----:B------:R1:W4:Y:S04]  /*40c40*/  @P0 LDG.E.U8 R24, desc[UR20][R22.64] ;  /* 0x0000001416180981 */ /* 0x000328000c1e1100 */
[----:B---3--:R-:W3:Y:S01]  /*40c50*/  LDL.LU R84, [R1+0x14c] ;  /* 0x00014c0001547983 */ /* 0x008ee20000300800 */
[----:B------:R-:W-:-:S03]  /*40c60*/  IMAD R59, R59, UR5, RZ ;  /* 0x000000053b3b7c24 */ /* 0x000fc6000f8e02ff */
[----:B------:R-:W3:Y:S04]  /*40c70*/  LDL.LU R42, [R1+0x1ac] ;  /* 0x0001ac00012a7983 */ /* 0x000ee80000300800 */
[----:B------:R-:W3:Y:S04]  /*40c80*/  LDL.LU R41, [R1+0x1a4] ;  /* 0x0001a40001297983 */ /* 0x000ee80000300800 */
[----:B------:R0:W-:Y:S04]  /*40c90*/  STS.U8 [R10+UR8+0x22b00], R90 ;  /* 0x022b005a0a007988 */ /* 0x0001e80008000008 */
[----:B------:R0:W-:Y:S01]  /*40ca0*/  STS.U8 [R10+UR8+0x23b00], R87 ;  /* 0x023b00570a007988 */ /* 0x0001e20008000008 */
[----:B------:R-:W-:-:S02]  /*40cb0*/  SHF.R.S32.HI R11, RZ, 0x1f, R59 ;  /* 0x0000001fff0b7819 */ /* 0x000fc4000001143b */
[----:B-1----:R-:W-:Y:S01]  /*40cc0*/  IADD3 R22, P3, PT, R59, R13, RZ ;  /* 0x0000000d3b167210 */ /* 0x002fe20007f7e0ff */
[----:B------:R-:W-:Y:S04]  /*40cd0*/  STS.U8 [R10+UR8+0x22f00], R45 ;  /* 0x022f002d0a007988 */ /* 0x000fe80008000008 */
[----:B------:R1:W-:Y:S04]  /*40ce0*/  STS.U8 [R10+UR8+0x23300], R43 ;  /* 0x0233002b0a007988 */ /* 0x0003e80008000008 */
[----:B------:R-:W-:Y:S04]  /*40cf0*/  STL [R1+0x16bc], R22 ;  /* 0x0016bc1601007387 */ /* 0x000fe80000100800 */
[----:B------:R-:W3:Y:S01]  /*40d00*/  LDL.LU R93, [R1+0x19c] ;  /* 0x00019c00015d7983 */ /* 0x000ee20000300800 */
[----:B------:R-:W-:-:S03]  /*40d10*/  IMAD.X R11, R11, 0x1, R12, P3 ;  /* 0x000000010b0b7824 */ /* 0x000fc600018e060c */
[----:B------:R-:W-:Y:S04]  /*40d20*/  STS.U8 [R10+UR8+0x23700], R91 ;  /* 0x0237005b0a007988 */ /* 0x000fe80008000008 */
[----:B0-----:R-:W3:Y:S04]  /*40d30*/  LDL.LU R90, [R1+0x188] ;  /* 0x00018800015a7983 */ /* 0x001ee80000300800 */
[----:B------:R0:W-:Y:S01]  /*40d40*/  STL [R1+0x16b8], R11 ;  /* 0x0016b80b01007387 */ /* 0x0001e20000100800 */
[----:B------:R-:W-:-:S03]  /*40d50*/  @P0 IMAD.MOV.U32 R23, RZ, RZ, R11 ;  /* 0x000000ffff170224 */ /* 0x000fc600078e000b */
[----:B------:R-:W3:Y:S04]  /*40d60*/  LDL.LU R87, [R1+0x180] ;  /* 0x0001800001577983 */ /* 0x000ee80000300800 */
[----:B------:R-:W-:Y:S04]  /*40d70*/  STS.U8 [R10+UR8+0x23f00], R92 ;  /* 0x023f005c0a007988 */ /* 0x000fe80008000008 */
[----:B-1----:R-:W3:Y:S04]  /*40d80*/  LDL.LU R43, [R1+0x178] ;  /* 0x00017800012b7983 */ /* 0x002ee80000300800 */
[----:B------:R-:W3:Y:S01]  /*40d90*/  @P0 LDG.E.U8 R17, desc[UR20][R22.64] ;  /* 0x0000001416110981 */ /* 0x000ee2000c1e1100 */
[----:B------:R-:W1:Y:S01]  /*40da0*/  LDCU UR5, c[0x0][0x3b0] ;  /* 0x00007600ff0577ac */ /* 0x000e620008000800 */
[----:B0-----:R-:W-:-:S05]  /*40db0*/  LOP3.LUT R11, R2, 0x70, RZ, 0x3c, !PT ;  /* 0x00000070020b7812 */ /* 0x001fca00078e3cff */
[----:B------:R0:W-:Y:S04]  /*40dc0*/  STS.U8 [R11+UR8+0x20380], R88 ;  /* 0x020380580b007988 */ /* 0x0001e80008000008 */
[----:B------:R1:W-:Y:S04]  /*40dd0*/  STS.U8 [R11+UR8+0x20780], R85 ;  /* 0x020780550b007988 */ /* 0x0003e80008000008 */
[----:B0-----:R-:W3:Y:S04]  /*40de0*/  LDL.LU R88, [R1+0x174] ;  /* 0x0001740001587983 */ /* 0x001ee80000300800 */
[----:B-1----:R-:W3:Y:S04]  /*40df0*/  LDL.LU R85, [R1+0x168] ;  /* 0x0001680001557983 */ /* 0x002ee80000300800 */
[----:B--2---:R0:W-:Y:S04]  /*40e00*/  STS.U8 [R11+UR8+0x20b80], R86 ;  /* 0x020b80560b007988 */ /* 0x0041e80008000008 */
[----:B0-----:R-:W2:Y:S04]  /*40e10*/  LDL.LU R86, [R1+0x144] ;  /* 0x0001440001567983 */ /* 0x001ea80000300800 */
[----:B------:R-:W2:Y:S04]  /*40e20*/  LDL.LU R91, [R1+0x1f18] ;  /* 0x001f1800015b7983 */ /* 0x000ea80000300800 */
[----:B----4-:R0:W-:Y:S04]  /*40e30*/  STS.U8 [R11+UR8+0x20f80], R83 ;  /* 0x020f80530b007988 */ /* 0x0101e80008000008 */
[----:B0-----:R-:W4:Y:S04]  /*40e40*/  LDL.LU R83, [R1+0x1ef8] ;  /* 0x001ef80001537983 */ /* 0x001f280000300800 */
[----:B------:R0:W-:Y:S04]  /*40e50*/  STS.U8 [R11+UR8+0x21380], R89 ;  /* 0x021380590b007988 */ /* 0x0001e80008000008 */
[----:B------:R-:W4:Y:S04]  /*40e60*/  LDL.LU R92, [R1+0x1ed8] ;  /* 0x001ed800015c7983 */ /* 0x000f280000300800 */
[----:B---3--:R1:W-:Y:S04]  /*40e70*/  STS.U8 [R11+UR8+0x21b80], R84 ;  /* 0x021b80540b007988 */ /* 0x0083e80008000008 */
[----:B0-----:R-:W3:Y:S04]  /*40e80*/  LDL.LU R89, [R1+0x1e3c] ;  /* 0x001e3c0001597983 */ /* 0x001ee80000300800 */
[----:B-1----:R-:W3:Y:S04]  /*40e90*/  LDL.LU R84, [R1+0x1dcc] ;  /* 0x001dcc0001547983 */ /* 0x002ee80000300800 */
[----:B------:R-:W3:Y:S04]  /*40ea0*/  LDL.LU R50, [R1+0x1da0] ;  /* 0x001da00001327983 */ /* 0x000ee80000300800 */
[----:B------:R-:W3:Y:S04]  /*40eb0*/  LDL.LU R49, [R1+0x1d74] ;  /* 0x001d740001317983 */ /* 0x000ee80000300800 */
[----:B------:R-:W3:Y:S04]  /*40ec0*/  LDL.LU R48, [R1+0x1d50] ;  /* 0x001d500001307983 */ /* 0x000ee80000300800 */
[----:B------:R-:W3:Y:S04]  /*40ed0*/  LDL.LU R47, [R1+0x1d34] ;  /* 0x001d3400012f7983 */ /* 0x000ee80000300800 */
[----:B------:R-:W3:Y:S04]  /*40ee0*/  LDL.LU R46, [R1+0x1d10] ;  /* 0x001d1000012e7983 */ /* 0x000ee80000300800 */
[----:B------:R0:W-:Y:S04]  /*40ef0*/  STS.U8 [R11+UR8+0x21f80], R42 ;  /* 0x021f802a0b007988 */ /* 0x0001e80008000008 */
[----:B------:R-:W3:Y:S04]  /*40f00*/  LDL.LU R45, [R1+0x1cf4] ;  /* 0x001cf400012d7983 */ /* 0x000ee80000300800 */
[----:B------:R1:W-:Y:S04]  /*40f10*/  STS.U8 [R11+UR8+0x22b80], R90 ;  /* 0x022b805a0b007988 */ /* 0x0003e80008000008 */
[----:B------:R0:W-:Y:S04]  /*40f20*/  STS.U8 [R11+UR8+0x22380], R41 ;  /* 0x022380290b007988 */ /* 0x0001e80008000008 */
[----:B------:R1:W-:Y:S04]  /*40f30*/  STS.U8 [R11+UR8+0x22780], R93 ;  /* 0x0227805d0b007988 */ /* 0x0003e80008000008 */
[----:B------:R1:W-:Y:S04]  /*40f40*/  STS.U8 [R11+UR8+0x22f80], R87 ;  /* 0x022f80570b007988 */ /* 0x0003e80008000008 */
[----:B0-----:R-:W3:Y:S04]  /*40f50*/  LDL.LU R42, [R1+0x1cd0] ;  /* 0x001cd000012a7983 */ /* 0x001ee80000300800 */
[----:B-1----:R-:W3:Y:S04]  /*40f60*/  LDL.LU R90, [R1+0x1cb8] ;  /* 0x001cb800015a7983 */ /* 0x002ee80000300800 */
[----:B------:R-:W3:Y:S04]  /*40f70*/  LDL.LU R41, [R1+0x1c98] ;  /* 0x001c980001297983 */ /* 0x000ee80000300800 */
[----:B------:R-:W3:Y:S04]  /*40f80*/  LDL.LU R93, [R1+0x1c88] ;  /* 0x001c8800015d7983 */ /* 0x000ee80000300800 */
[----:B------:R-:W3:Y:S04]  /*40f90*/  LDL.LU R87, [R1+0x1c64] ;  /* 0x001c640001577983 */ /* 0x000ee80000300800 */
[----:B------:R-:W-:Y:S04]  /*40fa0*/  STS.U8 [R11+UR8+0x21780], R44 ;  /* 0x0217802c0b007988 */ /* 0x000fe80008000008 */
[----:B------:R-:W-:Y:S04]  /*40fb0*/  STS.U8 [R11+UR8+0x23380], R43 ;  /* 0x0233802b0b007988 */ /* 0x000fe80008000008 */
[----:B------:R0:W-:Y:S04]  /*40fc0*/  STS.U8 [R11+UR8+0x23780], R88 ;  /* 0x023780580b007988 */ /* 0x0001e80008000008 */
[----:B------:R1:W-:Y:S04]  /*40fd0*/  STS.U8 [R11+UR8+0x23b80], R85 ;  /* 0x023b80550b007988 */ /* 0x0003e80008000008 */
[----:B0-----:R-:W3:Y:S04]  /*40fe0*/  LDL.LU R88, [R1+0x1c44] ;  /* 0x001c440001587983 */ /* 0x001ee80000300800 */
[----:B-1----:R-:W3:Y:S04]  /*40ff0*/  LDL.LU R85, [R1+0x1c20] ;  /* 0x001c200001557983 */ /* 0x002ee80000300800 */
[----:B--2---:R0:W-:Y:S04]  /*41000*/  STS.U8 [R11+UR8+0x23f80], R86 ;  /* 0x023f80560b007988 */ /* 0x0041e80008000008 */
[----:B------:R-:W-:Y:S04]  /*41010*/  STS.U8 [R2+UR8], R91 ;  /* 0x0000005b02007988 */ /* 0x000fe80008000008 */
[----:B0-----:R-:W2:Y:S04]  /*41020*/  LDL.LU R86, [R1+0x1bfc] ;  /* 0x001bfc0001567983 */ /* 0x001ea80000300800 */
[----:B----4-:R0:W-:Y:S04]  /*41030*/  STS.U8 [R2+UR8+0x400], R83 ;  /* 0x0004005302007988 */ /* 0x0101e80008000008 */
[----:B------:R1:W-:Y:S04]  /*41040*/  STS.U8 [R2+UR8+0x800], R92 ;  /* 0x0008005c02007988 */ /* 0x0003e80008000008 */
[----:B0-----:R-:W4:Y:S04]  /*41050*/  LDL.LU R83, [R1+0x1bdc] ;  /* 0x001bdc0001537983 */ /* 0x001f280000300800 */
[----:B------:R-:W4:Y:S04]  /*41060*/  LDL.LU R44, [R1+0x1bbc] ;  /* 0x001bbc00012c7983 */ /* 0x000f280000300800 */
[----:B------:R-:W4:Y:S04]  /*41070*/  LDL.LU R91, [R1+0x1b9c] ;  /* 0x001b9c00015b7983 */ /* 0x000f280000300800 */
[----:B------:R-:W4:Y:S04]  /*41080*/  LDL.LU R43, [R1+0x1b7c] ;  /* 0x001b7c00012b7983 */ /* 0x000f280000300800 */
[----:B---3--:R0:W-:Y:S04]  /*41090*/  STS.U8 [R2+UR8+0xc00], R89 ;  /* 0x000c005902007988 */ /* 0x0081e80008000008 */
[----:B-1----:R-:W3:Y:S04]  /*410a0*/  LDL.LU R92, [R1+0x1b60] ;  /* 0x001b6000015c7983 */ /* 0x002ee80000300800 */
[----:B------:R1:W-:Y:S04]  /*410b0*/  STS.U8 [R2+UR8+0x1000], R84 ;  /* 0x0010005402007988 */ /* 0x0003e80008000008 */
[----:B0-----:R-:W3:Y:S04]  /*410c0*/  LDL.LU R89, [R1+0x1b40] ;  /* 0x001b400001597983 */ /* 0x001ee80000300800 */
[----:B-1----:R-:W3:Y:S04]  /*410d0*/  LDL.LU R84, [R1+0x19a4] ;  /* 0x0019a40001547983 */ /* 0x002ee80000300800 */
[----:B------:R-:W-:Y:S04]  /*410e0*/  STS.U8 [R2+UR8+0x2c00], R42 ;  /* 0x002c002a02007988 */ /* 0x000fe80008000008 */
[----:B------:R0:W-:Y:S04]  /*410f0*/  STS.U8 [R2+UR8+0x3000], R90 ;  /* 0x0030005a02007988 */ /* 0x0001e80008000008 */
[----:B------:R-:W-:Y:S04]  /*41100*/  STS.U8 [R2+UR8+0x3400], R41 ;  /* 0x0034002902007988 */ /* 0x000fe80008000008 */
[----:B------:R1:W-:Y:S04]  /*41110*/  STS.U8 [R2+UR8+0x3c00], R87 ;  /* 0x003c005702007988 */ /* 0x0003e80008000008 */
[----:B------:R-:W-:Y:S04]  /*41120*/  STS.U8 [R2+UR8+0x3800], R93 ;  /* 0x0038005d02007988 */ /* 0x000fe80008000008 */
[----:B0-----:R-:W3:Y:S04]  /*41130*/  LDL.LU R90, [R1+0x16d4] ;  /* 0x0016d400015a7983 */ /* 0x001ee80000300800 */
[----:B------:R-:W3:Y:S04]  /*41140*/  LDL.LU R42, [R1+0x16d0] ;  /* 0x0016d000012a7983 */ /* 0x000ee80000300800 */
[----:B-1----:R-:W3:Y:S04]  /*41150*/  LDL.LU R87, [R1+0x16cc] ;  /* 0x0016cc0001577983 */ /* 0x002ee80000300800 */
[----:B------:R0:W-:Y:S04]  /*41160*/  STS.U8 [R2+UR8+0x4000], R88 ;  /* 0x0040005802007988 */ /* 0x0001e80008000008 */
[----:B------:R1:W-:Y:S04]  /*41170*/  STS.U8 [R2+UR8+0x4400], R85 ;  /* 0x0044005502007988 */ /* 0x0003e80008000008 */
[----:B0-----:R-:W3:Y:S04]  /*41180*/  LDL.LU R88, [R1+0x16c8] ;  /* 0x0016c80001587983 */ /* 0x001ee80000300800 */
[----:B-1----:R-:W3:Y:S04]  /*41190*/  LDL.LU R85, [R1+0x16c4] ;  /* 0x0016c40001557983 */ /* 0x002ee80000300800 */
[----:B--2---:R0:W-:Y:S04]  /*411a0*/  STS.U8 [R2+UR8+0x4800], R86 ;  /* 0x0048005602007988 */ /* 0x0041e80008000008 */
[----:B------:R-:W2:Y:S04]  /*411b0*/  LDL.LU R41, [R1+0x16c0] ;  /* 0x0016c00001297983 */ /* 0x000ea80000300800 */
[----:B------:R-:W-:Y:S04]  /*411c0*/  STS.U8 [R2+UR8+0x1400], R50 ;  /* 0x0014003202007988 */ /* 0x000fe80008000008 */
[----:B------:R-:W-:Y:S04]  /*411d0*/  STS.U8 [R2+UR8+0x1800], R49 ;  /* 0x0018003102007988 */ /* 0x000fe80008000008 */
[----:B0-----:R-:W2:Y:S04]  /*411e0*/  LDL.LU R86, [R1+0x6f4] ;  /* 0x0006f40001567983 */ /* 0x001ea80000300800 */
[----:B------:R-:W2:Y:S04]  /*411f0*/  LDL.LU R93, [R1+0x6f0] ;  /* 0x0006f000015d7983 */ /* 0x000ea80000300800 */
[----:B------:R-:W-:Y:S04]  /*41200*/  STS.U8 [R2+UR8+0x1c00], R48 ;  /* 0x001c003002007988 */ /* 0x000fe80008000008 */
[----:B------:R-:W-:Y:S04]  /*41210*/  STS.U8 [R2+UR8+0x2000], R47 ;  /* 0x0020002f02007988 */ /* 0x000fe80008000008 */
[----:B------:R-:W-:Y:S04]  /*41220*/  STS.U8 [R2+UR8+0x2400], R46 ;  /* 0x0024002e02007988 */ /* 0x000fe80008000008 */
[----:B------:R-:W-:Y:S04]  /*41230*/  STS.U8 [R2+UR8+0x2800], R45 ;  /* 0x0028002d02007988 */ /* 0x000fe80008000008 */
[----:B----4-:R0:W-:Y:S04]  /*41240*/  STS.U8 [R2+UR8+0x4c00], R83 ;  /* 0x004c005302007988 */ /* 0x0101e80008000008 */
[----:B------:R1:W-:Y:S04]  /*41250*/  STS.U8 [R2+UR8+0x5400], R91 ;  /* 0x0054005b02007988 */ /* 0x0003e80008000008 */
[----:B0-----:R-:W4:Y:S04]  /*41260*/  LDL.LU R83, [R1+0x6ec] ;  /* 0x0006ec0001537983 */ /* 0x001f280000300800 */
[----:B-1----:R-:W4:Y:S04]  /*41270*/  LDL.LU R91, [R1+0x6e8] ;  /* 0x0006e800015b7983 */ /* 0x002f280000300800 */
[----:B------:R-:W4:Y:S04]  /*41280*/  LDL.LU R50, [R1+0x6e4] ;  /* 0x0006e40001327983 */ /* 0x000f280000300800 */
[----:B------:R-:W4:Y:S04]  /*41290*/  LDL.LU R49, [R1+0x6e0] ;  /* 0x0006e00001317983 */ /* 0x000f280000300800 */
[----:B------:R-:W4:Y:S04]  /*412a0*/  LDL.LU R48, [R1+0x6dc] ;  /* 0x0006dc0001307983 */ /* 0x000f280000300800 */
[----:B------:R-:W4:Y:S04]  /*412b0*/  LDL.LU R47, [R1+0x59c] ;  /* 0x00059c00012f7983 */ /* 0x000f280000300800 */
[----:B------:R-:W4:Y:S04]  /*412c0*/  LDL.LU R46, [R1+0x38c] ;  /* 0x00038c00012e7983 */ /* 0x000f280000300800 */
[----:B------:R0:W-:Y:S04]  /*412d0*/  STS.U8 [R2+UR8+0x5000], R44 ;  /* 0x0050002c02007988 */ /* 0x0001e80008000008 */
[----:B------:R-:W4:Y:S04]  /*412e0*/  LDL.LU R45, [R1+0x364] ;  /* 0x00036400012d7983 */ /* 0x000f280000300800 */
[----:B---3--:R1:W-:Y:S04]  /*412f0*/  STS.U8 [R2+UR8+0x6400], R84 ;  /* 0x0064005402007988 */ /* 0x0083e80008000008 */
[----:B0-----:R-:W3:Y:S04]  /*41300*/  LDL.LU R44, [R1+0x34c] ;  /* 0x00034c00012c7983 */ /* 0x001ee80000300800 */
[----:B-1----:R-:W3:Y:S04]  /*41310*/  LDL.LU R84, [R1+0x324] ;  /* 0x0003240001547983 */ /* 0x002ee80000300800 */
[----:B------:R0:W-:Y:S04]  /*41320*/  STS.U8 [R2+UR8+0x5c00], R92 ;  /* 0x005c005c02007988 */ /* 0x0001e80008000008 */
[----:B------:R1:W-:Y:S04]  /*41330*/  STS.U8 [R2+UR8+0x6000], R89 ;  /* 0x0060005902007988 */ /* 0x0003e80008000008 */
[----:B------:R0:W-:Y:S04]  /*41340*/  STS.U8 [R2+UR8+0x6800], R90 ;  /* 0x0068005a02007988 */ /* 0x0001e80008000008 */
[----:B------:R1:W-:Y:S04]  /*41350*/  STS.U8 [R2+UR8+0x7000], R87 ;  /* 0x0070005702007988 */ /* 0x0003e80008000008 */
[----:B------:R-:W-:Y:S04]  /*41360*/  STS.U8 [R2+UR8+0x5800], R43 ;  /* 0x0058002b02007988 */ /* 0x000fe80008000008 */
[----:B0-----:R-:W3:Y:S04]  /*41370*/  LDL.LU R92, [R1+0x304] ;  /* 0x00030400015c7983 */ /* 0x001ee80000300800 */
[----:B-1----:R-:W3:Y:S04]  /*41380*/  LDL.LU R89, [R1+0x2e4] ;  /* 0x0002e40001597983 */ /* 0x002ee80000300800 */
[----:B------:R-:W3:Y:S04]  /*41390*/  LDL.LU R90, [R1+0x2c4] ;  /* 0x0002c400015a7983 */ /* 0x000ee80000300800 */
[----:B------:R-:W3:Y:S04]  /*413a0*/  LDL.LU R87, [R1+0x2a4] ;  /* 0x0002a40001577983 */ /* 0x000ee80000300800 */
[----:B------:R0:W-:Y:S04]  /*413b0*/  STS.U8 [R2+UR8+0x7400], R88 ;  /* 0x0074005802007988 */ /* 0x0001e80008000008 */
[----:B------:R1:W-:Y:S04]  /*413c0*/  STS.U8 [R2+UR8+0x7800], R85 ;  /* 0x0078005502007988 */ /* 0x0003e80008000008 */
[----:B0-----:R-:W3:Y:S04]  /*413d0*/  LDL.LU R88, [R1+0x28c] ;  /* 0x00028c0001587983 */ /* 0x001ee80000300800 */
[----:B-1----:R-:W3:Y:S04]  /*413e0*/  LDL.LU R85, [R1+0x26c] ;  /* 0x00026c0001557983 */ /* 0x002ee80000300800 */
[----:B--2---:R0:W-:Y:S04]  /*413f0*/  STS.U8 [R2+UR8+0x8000], R86 ;  /* 0x0080005602007988 */ /* 0x0041e80008000008 */
[----:B------:R-:W-:Y:S04]  /*41400*/  STS.U8 [R2+UR8+0x6c00], R42 ;  /* 0x006c002a02007988 */ /* 0x000fe80008000008 */
[----:B0-----:R-:W2:Y:S04]  /*41410*/  LDL.LU R86, [R1+0x24c] ;  /* 0x00024c0001567983 */ /* 0x001ea80000300800 */
[----:B------:R-:W2:Y:S04]  /*41420*/  LDL.LU R43, [R1+0x22c] ;  /* 0x00022c00012b7983 */ /* 0x000ea80000300800 */
[----:B------:R-:W-:Y:S04]  /*41430*/  STS.U8 [R2+UR8+0x7c00], R41 ;  /* 0x007c002902007988 */ /* 0x000fe80008000008 */
[----:B------:R-:W-:Y:S04]  /*41440*/  STS.U8 [R2+UR8+0x8400], R93 ;  /* 0x0084005d02007988 */ /* 0x000fe80008000008 */
[----:B----4-:R0:W-:Y:S04]  /*41450*/  STS.U8 [R2+UR8+0x8800], R83 ;  /* 0x0088005302007988 */ /* 0x0101e80008000008 */
[----:B0-----:R-:W4:Y:S04]  /*41460*/  LDL.LU R83, [R1+0x20c] ;  /* 0x00020c0001537983 */ /* 0x001f280000300800 */
[----:B------:R-:W4:Y:S04]  /*41470*/  LDL.LU R42, [R1+0x1ec] ;  /* 0x0001ec00012a7983 */ /* 0x000f280000300800 */
[----:B------:R-:W4:Y:S04]  /*41480*/  LDL.LU R41, [R1+0x1d0] ;  /* 0x0001d00001297983 */ /* 0x000f280000300800 */
[----:B------:R0:W-:Y:S04]  /*41490*/  STS.U8 [R2+UR8+0x8c00], R91 ;  /* 0x008c005b02007988 */ /* 0x0001e80008000008 */
[----:B------:R-:W4:Y:S04]  /*414a0*/  LDL.LU R93, [R1+0x1c8] ;  /* 0x0001c800015d7983 */ /* 0x000f280000300800 */
[----:B---3--:R1:W-:Y:S04]  /*414b0*/  STS.U8 [R2+UR8+0xac00], R84 ;  /* 0x00ac005402007988 */ /* 0x0083e80008000008 */
[----:B0-----:R-:W3:Y:S04]  /*414c0*/  LDL.LU R91, [R1+0x1b4] ;  /* 0x0001b400015b7983 */ /* 0x001ee80000300800 */
[----:B-1----:R-:W3:Y:S04]  /*414d0*/  LDL R84, [R1+0x1dbc] ;  /* 0x001dbc0001547983 */ /* 0x002ee80000100800 */
        /* <DEDUP_REMOVED lines=8> */
[----:B------:R-:W-:Y:S04]  /*41560*/  STS.U8 [R2+UR8+0xe400], R0 ;  /* 0x00e4000002007988 */ /* 0x000fe80008000008 */
[----:B------:R0:W-:Y:S04]  /*41570*/  STS.U8 [R2+UR8+0xc000], R88 ;  /* 0x00c0005802007988 */ /* 0x0001e80008000008 */
[----:B------:R1:W-:Y:S04]  /*41580*/  STS.U8 [R2+UR8+0xc400], R85 ;  /* 0x00c4005502007988 */ /* 0x0003e80008000008 */
[----:B0-----:R-:W3:Y:S04]  /*41590*/  LDL.LU R88, [R1+0x1db8] ;  /* 0x001db80001587983 */ /* 0x001ee80000300800 */
[----:B--2---:R0:W-:Y:S04]  /*415a0*/  STS.U8 [R2+UR8+0xc800], R86 ;  /* 0x00c8005602007988 */ /* 0x0041e80008000008 */
[----:B-1----:R-:W2:Y:S04]  /*415b0*/  LDL.LU R85, [R1+0x1d9c] ;  /* 0x001d9c0001557983 */ /* 0x002ea80000300800 */
[----:B0-----:R-:W2:Y:S01]  /*415c0*/  LDL.LU R86, [R1+0x1d7c] ;  /* 0x001d7c0001567983 */ /* 0x001ea20000300800 */
[----:B------:R-:W-:-:S03]  /*415d0*/  ISETP.GT.U32.AND P3, PT, R15, R61, PT ;  /* 0x0000003d0f00720c */ /* 0x000fc60003f64070 */
[----:B----4-:R0:W-:Y:S04]  /*415e0*/  STS.U8 [R2+UR8+0xd000], R83 ;  /* 0x00d0005302007988 */ /* 0x0101e80008000008 */
[----:B0-----:R-:W4:Y:S04]  /*415f0*/  LDL.LU R83, [R1+0x1d4c] ;  /* 0x001d4c0001537983 */ /* 0x001f280000300800 */
[----:B------:R-:W4:Y:S01]  /*41600*/  LDL.LU R0, [R1+0x2608] ;  /* 0x0026080001007983 */ /* 0x000f220000300800 */
[----:B---3--:R-:W-:-:S03]  /*41610*/  ISETP.GE.AND P4, PT, R84, RZ, PT ;  /* 0x000000ff5400720c */ /* 0x008fc60003f86270 */
[----:B------:R-:W3:Y:S01]  /*41620*/  LDL R84, [R1+0x1dac] ;  /* 0x001dac0001547983 */ /* 0x000ee20000100800 */
[----:B------:R-:W-:-:S05]  /*41630*/  @!P3 IMAD.IADD R61, R61, 0x1, -R15 ;  /* 0x000000013d3db824 */ /* 0x000fca00078e0a0f */
[----:B------:R-:W-:-:S13]  /*41640*/  ISETP.GT.U32.AND P3, PT, R15, R61, PT ;  /* 0x0000003d0f00720c */ /* 0x000fda0003f64070 */
[----:B------:R-:W-:-:S04]  /*41650*/  @!P3 IMAD.IADD R61, R61, 0x1, -R15 ;  /* 0x000000013d3db824 */ /* 0x000fc800078e0a0f */
[----:B------:R-:W-:-:S05]  /*41660*/  @!P4 IMAD.MOV R61, RZ, RZ, -R61 ;  /* 0x000000ffff3dc224 */ /* 0x000fca00078e0a3d */
[----:B------:R-:W-:Y:S01]  /*41670*/  SEL R61, R14, R61, !P1 ;  /* 0x0000003d0e3d7207 */ /* 0x000fe20004800000 */
[----:B------:R0:W-:Y:S04]  /*41680*/  STS.U8 [R2+UR8+0xf800], R18 ;  /* 0x00f8001202007988 */ /* 0x0001e80008000008 */
[----:B------:R-:W-:Y:S01]  /*41690*/  IMAD R61, R61, UR4, RZ ;  /* 0x000000043d3d7c24 */ /* 0x000fe2000f8e02ff */
[----:B------:R1:W-:Y:S04]  /*416a0*/  STS.U8 [R2+UR8+0xfc00], R17 ;  /* 0x00fc001102007988 */ /* 0x0003e80008000008 */
[----:B------:R-:W-:Y:S04]  /*416b0*/  STS.U8 [R2+UR8+0xf000], R20 ;  /* 0x00f0001402007988 */ /* 0x000fe80008000008 */
[----:B------:R1:W-:Y:S01]  /*416c0*/  STS.U8 [R2+UR8+0xf400], R19 ;  /* 0x00f4001302007988 */ /* 0x0003e20008000008 */
[----:B------:R-:W-:-:S03]  /*416d0*/  PRMT R23, RZ, 0x7610, R23 ;  /* 0x00007610ff177816 */ /* 0x000fc60000000017 */
[----:B------:R-:W-:Y:S01]  /*416e0*/  STS.U8 [R2+UR8+0x9000], R50 ;  /* 0x0090003202007988 */ /* 0x000fe20008000008 */
[----:B0-----:R-:W-:-:S03]  /*416f0*/  IADD3 R18, P3, PT, R61, R13, RZ ;  /* 0x0000000d3d127210 */ /* 0x001fc60007f7e0ff */
[----:B------:R-:W-:Y:S04]  /*41700*/  STS.U8 [R2+UR8+0x9400], R49 ;  /* 0x0094003102007988 */ /* 0x000fe80008000008 */
[----:B------:R-:W-:Y:S04]  /*41710*/  STS.U8 [R2+UR8+0x9800], R48 ;  /* 0x0098003002007988 */ /* 0x000fe80008000008 */
[----:B------:R-:W-:Y:S04]  /*41720*/  STS.U8 [R2+UR8+0x9c00], R47 ;  /* 0x009c002f02007988 */ /* 0x000fe80008000008 */
[----:B------:R-:W-:Y:S01]  /*41730*/  STS.U8 [R2+UR8+0xa000], R46 ;  /* 0x00a0002e02007988 */ /* 0x000fe20008000008 */
[----:B-1----:R-:W-:-:S03]  /*41740*/  SHF.R.S32.HI R17, RZ, 0x1f, R61 ;  /* 0x0000001fff117819 */ /* 0x002fc6000001143d */
[----:B------:R-:W-:Y:S04]  /*41750*/  STS.U8 [R2+UR8+0xa400], R45 ;  /* 0x00a4002d02007988 */ /* 0x000fe80008000008 */
[----:B------:R-:W-:Y:S04]  /*41760*/  STS.U8 [R2+UR8+0xa800], R44 ;  /* 0x00a8002c02007988 */ /* 0x000fe80008000008 */
[----:B------:R-:W-:Y:S04]  /*41770*/  STS.U8 [R2+UR8+0xcc00], R43 ;  /* 0x00cc002b02007988 */ /* 0x000fe80008000008 */
[----:B------:R-:W-:Y:S01]  /*41780*/  STS.U8 [R2+UR8+0xd400], R42 ;  /* 0x00d4002a02007988 */ /* 0x000fe20008000008 */
[----:B------:R-:W-:Y:S01]  /*41790*/  IMAD.X R17, R17, 0x1, R12, P3 ;  /* 0x0000000111117824 */ /* 0x000fe200018e060c */
[----:B------:R-:W-:-:S02]  /*417a0*/  ISETP.GT.U32.AND P3, PT, R15, R62, PT ;  /* 0x0000003e0f00720c */ /* 0x000fc40003f64070 */
[----:B------:R-:W-:Y:S04]  /*417b0*/  STL [R1+0x16c4], R18 ;  /* 0x0016c41201007387 */ /* 0x000fe80000100800 */
[----:B------:R0:W-:Y:S01]  /*417c0*/  STL [R1+0x16c0], R17 ;  /* 0x0016c01101007387 */ /* 0x0001e20000100800 */
[----:B------:R-:W-:-:S03]  /*417d0*/  @P0 IMAD.MOV.U32 R19, RZ, RZ, R17 ;  /* 0x000000ffff130224 */ /* 0x000fc600078e0011 */
[----:B------:R-:W-:Y:S04]  /*417e0*/  STS.U8 [R2+UR8+0xd800], R41 ;  /* 0x00d8002902007988 */ /* 0x000fe80008000008 */
[----:B------:R-:W-:Y:S04]  /*417f0*/  STS.U8 [R2+UR8+0xdc00], R93 ;  /* 0x00dc005d02007988 */ /* 0x000fe80008000008 */
[----:B------:R-:W-:Y:S04]  /*41800*/  STS.U8 [R2+UR8+0xe000], R91 ;  /* 0x00e0005b02007988 */ /* 0x000fe80008000008 */
[----:B------:R-:W-:Y:S04]  /*41810*/  STS.U8 [R2+UR8+0xe800], R73 ;  /* 0x00e8004902007988 */ /* 0x000fe80008000008 */
[----:B------:R1:W-:Y:S01]  /*41820*/  STS.U8 [R2+UR8+0xec00], R21 ;  /* 0x00ec001502007988 */ /* 0x0003e20008000008 */
[----:B------:R-:W0:Y:S01]  /*41830*/  LDCU UR4, c[0x0][0x3b0] ;  /* 0x00007600ff0477ac */ /* 0x000e220008000800 */
[----:B------:R-:W-:-:S02]  /*41840*/  @!P3 IMAD.IADD R62, R62, 0x1, -R15 ;  /* 0x000000013e3eb824 */ /* 0x000fc400078e0a0f */
[----:B------:R-:W-:Y:S04]  /*41850*/  STS.U8 [R5+UR8+0x80], R92 ;  /* 0x0000805c05007988 */ /* 0x000fe80008000008 */
[----:B------:R-:W-:Y:S04]  /*41860*/  STS.U8 [R5+UR8+0x480], R89 ;  /* 0x0004805905007988 */ /* 0x000fe80008000008 */
[----:B------:R-:W-:Y:S04]  /*41870*/  STS.U8 [R5+UR8+0x880], R90 ;  /* 0x0008805a05007988 */ /* 0x000fe80008000008 */
[----:B------:R-:W-:Y:S04]  /*41880*/  STS.U8 [R5+UR8+0xc80], R87 ;  /* 0x000c805705007988 */ /* 0x000fe80008000008 */
[----:B------:R-:W-:Y:S04]  /*41890*/  STS.U8 [R5+UR8+0x1080], R88 ;  /* 0x0010805805007988 */ /* 0x000fe80008000008 */
[----:B--2---:R-:W-:Y:S04]  /*418a0*/  STS.U8 [R5+UR8+0x1480], R85 ;  /* 0x0014805505007988 */ /* 0x004fe80008000008 */
[----:B------:R-:W-:Y:S01]  /*418b0*/  STS.U8 [R5+UR8+0x1880], R86 ;  /* 0x0018805605007988 */ /* 0x000fe20008000008 */
[----:B------:R-:W-:-:S13]  /*418c0*/  ISETP.GT.U32.AND P3, PT, R15, R62, PT ;  /* 0x0000003e0f00720c */ /* 0x000fda0003f64070 */
[----:B------:R-:W-:Y:S01]  /*418d0*/  @!P3 IMAD.IADD R62, R62, 0x1, -R15 ;  /* 0x000000013e3eb824 */ /* 0x000fe200078e0a0f */
[----:B------:R-:W-:Y:S01]  /*418e0*/  PRMT R22, RZ, 0x7610, R22 ;  /* 0x00007610ff167816 */ /* 0x000fe20000000016 */
[----:B----4-:R-:W-:Y:S01]  /*418f0*/  VIADD R20, R0, 0x1fb ;  /* 0x000001fb00147836 */ /* 0x010fe20000000000 */
[----:B------:R-:W-:Y:S04]  /*41900*/  STS.U8 [R5+UR8+0x1c80], R83 ;  /* 0x001c805305007988 */ /* 0x000fe80008000008 */
[----:B------:R2:W4:Y:S01]  /*41910*/  @P0 LDG.E.U8 R23, desc[UR20][R18.64] ;  /* 0x0000001412170981 */ /* 0x000522000c1e1100 */
[----:B0-----:R-:W-:Y:S02]  /*41920*/  IABS R17, R20 ;  /* 0x0000001400117213 */ /* 0x001fe40000000000 */
[----:B---3--:R-:W-:-:S03]  /*41930*/  ISETP.GE.AND P4, PT, R84, RZ, PT ;  /* 0x000000ff5400720c */ /* 0x008fc60003f86270 */
[----:B--2---:R-:W-:-:S04]  /*41940*/  IMAD.HI.U32 R18, R16, R17, RZ ;  /* 0x0000001110127227 */ /* 0x004fc800078e00ff */
[----:B------:R-:W-:-:S04]  /*41950*/  IMAD.MOV R18, RZ, RZ, -R18 ;  /* 0x000000ffff127224 */ /* 0x000fc800078e0a12 */
[----:B------:R-:W-:Y:S02]  /*41960*/  IMAD R17, R15, R18, R17 ;  /* 0x000000120f117224 */ /* 0x000fe400078e0211 */
[----:B------:R-:W-:-:S03]  /*41970*/  @!P4 IMAD.MOV R62, RZ, RZ, -R62 ;  /* 0x000000ffff3ec224 */ /* 0x000fc600078e0a3e */
[----:B------:R-:W-:Y:S02]  /*41980*/  ISETP.GT.U32.AND P3, PT, R15, R17, PT ;  /* 0x000000110f00720c */ /* 0x000fe40003f64070 */
[----:B------:R-:W-:-:S05]  /*41990*/  SEL R62, R14, R62, !P1 ;  /* 0x0000003e0e3e7207 */ /* 0x000fca0004800000 */
[----:B------:R-:W-:Y:S01]  /*419a0*/  IMAD R62, R62, UR4, RZ ;  /* 0x000000043e3e7c24 */ /* 0x000fe2000f8e02ff */
[----:B------:R-:W0:Y:S05]  /*419b0*/  LDCU UR4, c[0x0][0x3b0] ;  /* 0x00007600ff0477ac */ /* 0x000e2a0008000800 */
[----:B------:R-:W-:Y:S01]  /*419c0*/  @!P3 IMAD.IADD R17, R17, 0x1, -R15 ;  /* 0x000000011111b824 */ /* 0x000fe200078e0a0f */
[----:B------:R-:W-:Y:S02]  /*419d0*/  SHF.R.S32.HI R18, RZ, 0x1f, R62 ;  /* 0x0000001fff127819 */ /* 0x000fe4000001143e */
[----:B------:R-:W-:Y:S02]  /*419e0*/  IADD3 R19, P4, PT, R62, R13, RZ ;  /* 0x0000000d3e137210 */ /* 0x000fe40007f9e0ff */
[----:B------:R-:W-:-:S03]  /*419f0*/  ISETP.GT.U32.AND P3, PT, R15, R17, PT ;  /* 0x000000110f00720c */ /* 0x000fc60003f64070 */
[----:B-1----:R-:W-:Y:S01]  /*41a00*/  IMAD.X R21, R18, 0x1, R12, P4 ;  /* 0x0000000112157824 */ /* 0x002fe200020e060c */
[----:B------:R-:W-:Y:S01]  /*41a10*/  ISETP.GE.AND P4, PT, R20, RZ, PT ;  /* 0x000000ff1400720c */ /* 0x000fe20003f86270 */
[----:B------:R-:W-:Y:S04]  /*41a20*/  STL [R1+0x1b9c], R20 ;  /* 0x001b9c1401007387 */ /* 0x000fe80000100800 */
[----:B------:R1:W-:Y:S01]  /*41a30*/  STL [R1+0x16cc], R19 ;  /* 0x0016cc1301007387 */ /* 0x0003e20000100800 */
[----:B------:R-:W-:Y:S02]  /*41a40*/  @P0 IMAD.MOV.U32 R18, RZ, RZ, R19 ;  /* 0x000000ffff120224 */ /* 0x000fe400078e0013 */
[----:B------:R-:W-:Y:S02]  /*41a50*/  VIADD R44, R0, 0x1fc ;  /* 0x000001fc002c7836 */ /* 0x000fe40000000000 */
[----:B------:R-:W-:-:S02]  /*41a60*/  @!P3 IMAD.IADD R17, R17, 0x1, -R15 ;  /* 0x000000011111b824 */ /* 0x000fc400078e0a0f */
[----:B-1----:R-:W-:Y:S02]  /*41a70*/  @P0 IMAD.MOV.U32 R19, RZ, RZ, R21 ;  /* 0x000000ffff130224 */ /* 0x002fe400078e0015 */
[----:B------:R-:W-:-:S03]  /*41a80*/  @!P4 IMAD.MOV R17, RZ, RZ, -R17 ;  /* 0x000000ffff11c224 */ /* 0x000fc600078e0a11 */
[----:B------:R1:W2:Y:S01]  /*41a90*/  @P0 LDG.E.U8 R22, desc[UR20][R18.64] ;  /* 0x0000001412160981 */ /* 0x0002a2000c1e1100 */
[----:B------:R-:W-:Y:S01]  /*41aa0*/  VIADD R45, R0, 0x1fd ;  /* 0x000001fd002d7836 */ /* 0x000fe20000000000 */
[----:B------:R-:W-:Y:S02]  /*41ab0*/  SEL R20, R14, R17, !P1 ;  /* 0x000000110e147207 */ /* 0x000fe40004800000 */
[----:B-1----:R-:W-:-:S03]  /*41ac0*/  IABS R18, R44 ;  /* 0x0000002c00127213 */ /* 0x002fc60000000000 */
[----:B0-----:R-:W-:Y:S01]  /*41ad0*/  IMAD R20, R20, UR4, RZ ;  /* 0x0000000414147c24 */ /* 0x001fe2000f8e02ff */
[----:B------:R-:W-:Y:S01]  /*41ae0*/  IABS R17, R45 ;  /* 0x0000002d00117213 */ /* 0x000fe20000000000 */
[----:B------:R0:W-:Y:S01]  /*41af0*/  STL [R1+0x16c8], R21 ;  /* 0x0016c81501007387 */ /* 0x0001e20000100800 */
[----:B------:R-:W1:Y:S01]  /*41b00*/  LDCU UR4, c[0x0][0x3b0] ;  /* 0x00007600ff0477ac */ /* 0x000e620008000800 */
[----:B------:R-:W-:-:S04]  /*41b10*/  IMAD.HI.U32 R19, R16, R18, RZ ;  /* 0x0000001210137227 */ /* 0x000fc800078e00ff */
[----:B------:R-:W-:Y:S01]  /*41b20*/  IMAD.MOV R19, RZ, RZ, -R19 ;  /* 0x000000ffff137224 */ /* 0x000fe200078e0a13 */
[----:B------:R-:W-:-:S03]  /*41b30*/  IADD3 R41, P3, PT, R20, R13, RZ ;  /* 0x0000000d14297210 */ /* 0x000fc60007f7e0ff */
[----:B------:R-:W-:Y:S01]  /*41b40*/  IMAD R18, R15, R19, R18 ;  /* 0x000000130f127224 */ /* 0x000fe200078e0212 */
[----:B0-----:R-:W-:Y:S01]  /*41b50*/  SHF.R.S32.HI R21, RZ, 0x1f, R20 ;  /* 0x0000001fff157819 */ /* 0x001fe20000011414 */
[----:B------:R-:W-:-:S04]  /*41b60*/  IMAD.HI.U32 R19, R16, R17, RZ ;  /* 0x0000001110137227 */ /* 0x000fc800078e00ff */
[----:B------:R-:W-:Y:S02]  /*41b70*/  IMAD.MOV R19, RZ, RZ, -R19 ;  /* 0x000000ffff137224 */ /* 0x000fe400078e0a13 */
[----:B------:R-:W-:Y:S01]  /*41b80*/  IMAD.X R42, R21, 0x1, R12, P3 ;  /* 0x00000001152a7824 */ /* 0x000fe200018e060c */
[C---:B------:R-:W-:Y:S01]  /*41b90*/  ISETP.GT.U32.AND P3, PT, R15.reuse, R18, PT ;  /* 0x000000120f00720c */ /* 0x040fe20003f64070 */
[----:B------:R-:W-:Y:S01]  /*41ba0*/  STL [R1+0x1b7c], R44 ;  /* 0x001b7c2c01007387 */ /* 0x000fe20000100800 */
[----:B------:R-:W-:-:S03]  /*41bb0*/  IMAD R17, R15, R19, R17 ;  /* 0x000000130f117224 */ /* 0x000fc600078e0211 */
[----:B------:R-:W-:Y:S04]  /*41bc0*/  STL [R1+0x1b60], R45 ;  /* 0x001b602d01007387 */ /* 0x000fe80000100800 */
[----:B------:R-:W-:Y:S04]  /*41bd0*/  STL [R1+0x16d4], R41 ;  /* 0x0016d42901007387 */ /* 0x000fe80000100800 */
[----:B------:R0:W-:Y:S01]  /*41be0*/  STL [R1+0x16d0], R42 ;  /* 0x0016d02a01007387 */ /* 0x0001e20000100800 */
[----:B------:R-:W-:Y:S01]  /*41bf0*/  @P0 IMAD.MOV.U32 R43, RZ, RZ, R42 ;  /* 0x000000ffff2b0224 */ /* 0x000fe200078e002a */
[----:B------:R-:W-:Y:S01]  /*41c00*/  ISETP.GT.U32.AND P4, PT, R15, R17, PT ;  /* 0x000000110f00720c */ /* 0x000fe20003f84070 */
[----:B0-----:R-:W-:-:S02]  /*41c10*/  @P0 IMAD.MOV.U32 R42, RZ, RZ, R41 ;  /* 0x000000ffff2a0224 */ /* 0x001fc400078e0029 */
[----:B------:R-:W-:Y:S02]  /*41c20*/  VIADD R41, R0, 0x1ff ;  /* 0x000001ff00297836 */ /* 0x000fe40000000000 */
[----:B------:R-:W-:-:S03]  /*41c30*/  @!P3 IMAD.IADD R18, R18, 0x1, -R15 ;  /* 0x000000011212b824 */ /* 0x000fc600078e0a0f */
[----:B------:R-:W-:Y:S02]  /*41c40*/  IABS R19, R41 ;  /* 0x0000002900137213 */ /* 0x000fe40000000000 */
[----:B------:R-:W-:-:S03]  /*41c50*/  ISETP.GT.U32.AND P3, PT, R15, R18, PT ;  /* 0x000000120f00720c */ /* 0x000fc60003f64070 */
[----:B------:R-:W-:Y:S02]  /*41c60*/  @!P4 IMAD.IADD R17, R17, 0x1, -R15 ;  /* 0x000000011111c824 */ /* 0x000fe400078e0a0f */
[----:B------:R-:W-:Y:S01]  /*41c70*/  IMAD.HI.U32 R20, R16, R19, RZ ;  /* 0x0000001310147227 */ /* 0x000fe200078e00ff */
[----:B------:R-:W-:-:S03]  /*41c80*/  ISETP.GE.AND P4, PT, R44, RZ, PT ;  /* 0x000000ff2c00720c */ /* 0x000fc60003f86270 */
[----:B------:R-:W-:Y:S02]  /*41c90*/  VIADD R44, R0, 0x1fe ;  /* 0x000001fe002c7836 */ /* 0x000fe40000000000 */
[----:B------:R-:W-:Y:S01]  /*41ca0*/  IMAD.MOV R20, RZ, RZ, -R20 ;  /* 0x000000ffff147224 */ /* 0x000fe200078e0a14 */
[----:B------:R-:W-:-:S03]  /*41cb0*/  ISETP.GT.U32.AND P5, PT, R15, R17, PT ;  /* 0x000000110f00720c */ /* 0x000fc60003fa4070 */
[----:B------:R-:W-:Y:S01]  /*41cc0*/  IMAD R19, R15, R20, R19 ;  /* 0x000000140f137224 */ /* 0x000fe200078e0213 */
[----:B------:R-:W-:Y:S01]  /*41cd0*/  IABS R20, R44 ;  /* 0x0000002c00147213 */ /* 0x000fe20000000000 */
[----:B------:R-:W-:Y:S01]  /*41ce0*/  @!P3 IMAD.IADD R18, R18, 0x1, -R15 ;  /* 0x000000011212b824 */ /* 0x000fe200078e0a0f */
[----:B------:R-:W-:-:S03]  /*41cf0*/  ISETP.GE.AND P3, PT, R45, RZ, PT ;  /* 0x000000ff2d00720c */ /* 0x000fc60003f66270 */
[----:B------:R-:W-:-:S04]  /*41d00*/  IMAD.HI.U32 R16, R16, R20, RZ ;  /* 0x0000001410107227 */ /* 0x000fc800078e00ff */
[----:B------:R-:W-:Y:S02]  /*41d10*/  @!P4 IMAD.MOV R18, RZ, RZ, -R18 ;  /* 0x000000ffff12c224 */ /* 0x000fe400078e0a12 */
[----:B------:R-:W-:Y:S02]  /*41d20*/  IMAD.MOV R16, RZ, RZ, -R16 ;  /* 0x000000ffff107224 */ /* 0x000fe400078e0a10 */
[----:B------:R-:W-:Y:S02]  /*41d30*/  @!P5 IMAD.IADD R17, R17, 0x1, -R15 ;  /* 0x000000011111d824 */ /* 0x000fe400078e0a0f */
[C---:B------:R-:W-:Y:S01]  /*41d40*/  IMAD R16, R15.reuse, R16, R20 ;  /* 0x000000100f107224 */ /* 0x040fe200078e0214 */
[----:B------:R-:W-:Y:S01]  /*41d50*/  SEL R18, R14, R18, !P1 ;  /* 0x000000120e127207 */ /* 0x000fe20004800000 */
[----:B------:R-:W-:Y:S01]  /*41d60*/  @!P3 IMAD.MOV R17, RZ, RZ, -R17 ;  /* 0x000000ffff11b224 */ /* 0x000fe200078e0a11 */
[C---:B------:R-:W-:Y:S02]  /*41d70*/  ISETP.GT.U32.AND P4, PT, R15.reuse, R19, PT ;  /* 0x000000130f00720c */ /* 0x040fe40003f84070 */
[----:B------:R-:W-:-:S02]  /*41d80*/  ISETP.GT.U32.AND P3, PT, R15, R16, PT ;  /* 0x000000100f00720c */ /* 0x000fc40003f64070 */
[----:B------:R-:W-:Y:S01]  /*41d90*/  PRMT R21, RZ, 0x7610, R21 ;  /* 0x00007610ff157816 */ /* 0x000fe20000000015 */
[----:B-1----:R-:W-:Y:S01]  /*41da0*/  IMAD R18, R18, UR4, RZ ;  /* 0x0000000412127c24 */ /* 0x002fe2000f8e02ff */
[----:B------:R-:W-:Y:S01]  /*41db0*/  SEL R17, R14, R17, !P1 ;  /* 0x000000110e117207 */ /* 0x000fe20004800000 */
[----:B------:R-:W-:Y:S04]  /*41dc0*/  STL [R1+0x19a4], R41 ;  /* 0x0019a42901007387 */ /* 0x000fe80000100800 */
[----:B------:R0:W3:Y:S01]  /*41dd0*/  @P0 LDG.E.U8 R21, desc[UR20][R42.64] ;  /* 0x000000142a150981 */ /* 0x0000e2000c1e1100 */
[----:B------:R-:W1:Y:S01]  /*41de0*/  LDCU UR4, c[0x0][0x3b0] ;  /* 0x00007600ff0477ac */ /* 0x000e620008000800 */
[----:B------:R-:W-:Y:S01]  /*41df0*/  SHF.R.S32.HI R20, RZ, 0x1f, R18 ;  /* 0x0000001fff147819 */ /* 0x000fe20000011412 */
[----:B------:R-:W-:-:S02]  /*41e00*/  IMAD R17, R17, UR5, RZ ;  /* 0x0000000511117c24 */ /* 0x000fc4000f8e02ff */
[--C-:B------:R-:W-:Y:S02]  /*41e10*/  @!P4 IMAD.IADD R19, R19, 0x1, -R15.reuse ;  /* 0x000000011313c824 */ /* 0x100fe400078e0a0f */
[----:B------:R-:W-:Y:S01]  /*41e20*/  @!P3 IMAD.IADD R16, R16, 0x1, -R15 ;  /* 0x000000011010b824 */ /* 0x000fe200078e0a0f */
[-C--:B0-----:R-:W-:Y:S02]  /*41e30*/  IADD3 R42, P5, PT, R18, R13.reuse, RZ ;  /* 0x0000000d122a7210 */ /* 0x081fe40007fbe0ff */
[----:B------:R-:W-:Y:S01]  /*41e40*/  IADD3 R45, P4, PT, R17, R13, RZ ;  /* 0x0000000d112d7210 */ /* 0x000fe20007f9e0ff */
[----:B------:R-:W-:Y:S01]  /*41e50*/  STL [R1+0x1b40], R44 ;  /* 0x001b402c01007387 */ /* 0x000fe20000100800 */
[----:B------:R-:W0:Y:S01]  /*41e60*/  LDCU UR5, c[0x0][0x3b0] ;  /* 0x00007600ff0577ac */ /* 0x000e220008000800 */
[----:B------:R-:W-:Y:S01]  /*41e70*/  IMAD.X R43, R20, 0x1, R12, P5 ;  /* 0x00000001142b7824 */ /* 0x000fe200028e060c */
[----:B------:R-:W-:Y:S02]  /*41e80*/  SHF.R.S32.HI R20, RZ, 0x1f, R17 ;  /* 0x0000001fff147819 */ /* 0x000fe40000011411 */
[----:B------:R-:W-:Y:S01]  /*41e90*/  ISETP.GT.U32.AND P3, PT, R15, R16, PT ;  /* 0x000000100f00720c */ /* 0x000fe20003f64070 */
[----:B------:R-:W-:Y:S01]  /*41ea0*/  STL [R1+0x6ec], R42 ;  /* 0x0006ec2a01007387 */ /* 0x000fe20000100800 */
[----:B------:R-:W-:Y:S01]  /*41eb0*/  PRMT R18, RZ, 0x7610, R18 ;  /* 0x00007610ff127816 */ /* 0x000fe20000000012 */
[----:B------:R-:W-:-:S02]  /*41ec0*/  IMAD.X R46, R20, 0x1, R12, P4 ;  /* 0x00000001142e7824 */ /* 0x000fc400020e060c */
[----:B------:R0:W-:Y:S04]  /*41ed0*/  STL [R1+0x6d8], R43 ;  /* 0x0006d82b01007387 */ /* 0x0001e80000100800 */
[----:B------:R-:W-:Y:S04]  /*41ee0*/  STL [R1+0x6f4], R45 ;  /* 0x0006f42d01007387 */ /* 0x000fe80000100800 */
[----:B------:R0:W2:Y:S04]  /*41ef0*/  @P0 LDG.E.U8 R18, desc[UR20][R42.64] ;  /* 0x000000142a120981 */ /* 0x0000a8000c1e1100 */
[----:B------:R0:W-:Y:S04]  /*41f00*/  STL [R1+0x6f0], R46 ;  /* 0x0006f02e01007387 */ /* 0x0001e80000100800 */
[----:B------:R-:W2:Y:S04]  /*41f10*/  LDL.LU R50, [R1+0x1d80] ;  /* 0x001d800001327983 */ /* 0x000ea80000300800 */
[----:B------:R-:W3:Y:S04]  /*41f20*/  LDL.LU R49, [R1+0x1d5c] ;  /* 0x001d5c0001317983 */ /* 0x000ee80000300800 */
[----:B------:R-:W4:Y:S04]  /*41f30*/  LDL.LU R48, [R1+0x1d38] ;  /* 0x001d380001307983 */ /* 0x000f280000300800 */
[----:B------:R-:W4:Y:S01]  /*41f40*/  LDL.LU R47, [R1+0x1d18] ;  /* 0x001d1800012f7983 */ /* 0x000f220000300800 */
[----:B------:R-:W-:Y:S01]  /*41f50*/  ISETP.GE.AND P4, PT, R44, RZ, PT ;  /* 0x000000ff2c00720c */ /* 0x000fe20003f86270 */
[----:B------:R-:W-:-:S02]  /*41f60*/  @!P3 IMAD.IADD R16, R16, 0x1, -R15 ;  /* 0x000000011010b824 */ /* 0x000fc400078e0a0f */
[----:B0-----:R-:W-:Y:S02]  /*41f70*/  @P0 IMAD.MOV.U32 R43, RZ, RZ, R46 ;  /* 0x000000ffff2b0224 */ /* 0x001fe400078e002e */
[----:B------:R-:W-:Y:S01]  /*41f80*/  @P0 IMAD.MOV.U32 R42, RZ, RZ, R45 ;  /* 0x000000ffff2a0224 */ /* 0x000fe200078e002d */
[----:B------:R-:W4:Y:S04]  /*41f90*/  LDL.LU R46, [R1+0x1cf8] ;  /* 0x001cf800012e7983 */ /* 0x000f280000300800 */
[----:B------:R-:W4:Y:S01]  /*41fa0*/  LDL.LU R45, [R1+0x1cd8] ;  /* 0x001cd800012d7983 */ /* 0x000f220000300800 */
[----:B------:R-:W-:-:S03]  /*41fb0*/  ISETP.GE.AND P3, PT, R41, RZ, PT ;  /* 0x000000ff2900720c */ /* 0x000fc60003f66270 */
[----:B------:R-:W4:Y:S04]  /*41fc0*/  LDL.LU R44, [R1+0x1cb4] ;  /* 0x001cb400012c7983 */ /* 0x000f280000300800 */
        /* <DEDUP_REMOVED lines=11> */
[----:B------:R-:W4:Y:S01]  /*42080*/  LDL.LU R84, [R1+0x1b34] ;  /* 0x001b340001547983 */ /* 0x000f220000300800 */
[----:B------:R-:W-:Y:S01]  /*42090*/  ISETP.GT.U32.AND P5, PT, R15, R19, PT ;  /* 0x000000130f00720c */ /* 0x000fe20003fa4070 */
[----:B------:R-:W-:-:S05]  /*420a0*/  @!P4 IMAD.MOV R16, RZ, RZ, -R16 ;  /* 0x000000ffff10c224 */ /* 0x000fca00078e0a10 */
[----:B------:R-:W-:-:S07]  /*420b0*/  SEL R16, R14, R16, !P1 ;  /* 0x000000100e107207 */ /* 0x000fce0004800000 */
[----:B------:R-:W-:-:S04]  /*420c0*/  @!P5 IMAD.IADD R19, R19, 0x1, -R15 ;  /* 0x000000011313d824 */ /* 0x000fc800078e0a0f */
[----:B------:R-:W-:Y:S02]  /*420d0*/  @!P3 IMAD.MOV R19, RZ, RZ, -R19 ;  /* 0x000000ffff13b224 */ /* 0x000fe400078e0a13 */
[----:B-1----:R-:W-:Y:S01]  /*420e0*/  IMAD R16, R16, UR4, RZ ;  /* 0x0000000410107c24 */ /* 0x002fe2000f8e02ff */
[----:B------:R-:W-:Y:S02]  /*420f0*/  PRMT R17, RZ, 0x7610, R17 ;  /* 0x00007610ff117816 */ /* 0x000fe40000000011 */
[----:B------:R-:W-:Y:S02]  /*42100*/  SEL R14, R14, R19, !P1 ;  /* 0x000000130e0e7207 */ /* 0x000fe40004800000 */
[----:B------:R-:W-:Y:S02]  /*42110*/  SHF.R.S32.HI R19, RZ, 0x1f, R16 ;  /* 0x0000001fff137819 */ /* 0x000fe40000011410 */
[----:B------:R-:W-:Y:S01]  /*42120*/  IADD3 R20, P1, PT, R16, R13, RZ ;  /* 0x0000000d10147210 */ /* 0x000fe20007f3e0ff */
[----:B------:R0:W4:Y:S01]  /*42130*/  @P0 LDG.E.U8 R17, desc[UR20][R42.64] ;  /* 0x000000142a110981 */ /* 0x000122000c1e1100 */
[----:B------:R-:W-:-:S03]  /*42140*/  IMAD R15, R14, UR5, RZ ;  /* 0x000000050e0f7c24 */ /* 0x000fc6000f8e02ff */
[--C-:B0-----:R-:W-:Y:S02]  /*42150*/  IMAD.X R42, R19, 0x1, R12.reuse, P1 ;  /* 0x00000001132a7824 */ /* 0x101fe400008e060c */
[----:B------:R-:W-:Y:S02]  /*42160*/  IADD3 R13, P1, PT, R15, R13, RZ ;  /* 0x0000000d0f0d7210 */ /* 0x000fe40007f3e0ff */
[----:B------:R-:W-:Y:S01]  /*42170*/  SHF.R.S32.HI R15, RZ, 0x1f, R15 ;  /* 0x0000001fff0f7819 */ /* 0x000fe2000001140f */
[----:B------:R-:W-:Y:S04]  /*42180*/  STL [R1+0x6e0], R20 ;  /* 0x0006e01401007387 */ /* 0x000fe80000100800 */
[----:B------:R-:W-:Y:S01]  /*42190*/  STL [R1+0x6dc], R42 ;  /* 0x0006dc2a01007387 */ /* 0x000fe20000100800 */
[----:B------:R-:W-:-:S03]  /*421a0*/  IMAD.X R16, R15, 0x1, R12, P1 ;  /* 0x000000010f107824 */ /* 0x000fc600008e060c */
[----:B------:R-:W-:Y:S04]  /*421b0*/  STL [R1+0x6e8], R13 ;  /* 0x0006e80d01007387 */ /* 0x000fe80000100800 */
[----:B------:R-:W-:Y:S04]  /*421c0*/  STL [R1+0x6e4], R16 ;  /* 0x0006e41001007387 */ /* 0x000fe80000100800 */
        /* <DEDUP_REMOVED lines=12> */
[----:B--2---:R0:W-:Y:S04]  /*42290*/  STS.U8 [R5+UR8+0x2080], R50 ;  /* 0x0020803205007988 */ /* 0x0041e80008000008 */
[----:B---3--:R1:W-:Y:S04]  /*422a0*/  STS.U8 [R5+UR8+0x2480], R49 ;  /* 0x0024803105007988 */ /* 0x0083e80008000008 */
[----:B----4-:R2:W-:Y:S04]  /*422b0*/  STS.U8 [R5+UR8+0x2880], R48 ;  /* 0x0028803005007988 */ /* 0x0105e80008000008 */
[----:B------:R3:W-:Y:S04]  /*422c0*/  STS.U8 [R5+UR8+0x2c80], R47 ;  /* 0x002c802f05007988 */ /* 0x0007e80008000008 */
[----:B0-----:R-:W4:Y:S04]  /*422d0*/  LDL.LU R50, [R1+0x19c8] ;  /* 0x0019c80001327983 */ /* 0x001f280000300800 */
[----:B-1----:R-:W4:Y:S04]  /*422e0*/  LDL.LU R49, [R1+0x19ac] ;  /* 0x0019ac0001317983 */ /* 0x002f280000300800 */
[----:B--2---:R-:W2:Y:S04]  /*422f0*/  LDL.LU R48, [R1+0x3a0] ;  /* 0x0003a00001307983 */ /* 0x004ea80000300800 */
[----:B------:R0:W-:Y:S04]  /*42300*/  STS.U8 [R5+UR8+0x3080], R46 ;  /* 0x0030802e05007988 */ /* 0x0001e80008000008 */
[----:B---3--:R-:W3:Y:S04]  /*42310*/  LDL.LU R47, [R1+0x380] ;  /* 0x00038000012f7983 */ /* 0x008ee80000300800 */
[----:B------:R1:W-:Y:S04]  /*42320*/  STS.U8 [R5+UR8+0x3480], R45 ;  /* 0x0034802d05007988 */ /* 0x0003e80008000008 */
        /* <DEDUP_REMOVED lines=25> */
[----:B0-----:R-:W3:Y:S04]  /*424c0*/  LDL.LU R86, [R1+0x1e0] ;  /* 0x0001e00001567983 */ /* 0x001ee80000300800 */
[----:B-1----:R-:W3:Y:S04]  /*424d0*/  LDL.LU R83, [R1+0x1bc] ;  /* 0x0001bc0001537983 */ /* 0x002ee80000300800 */
[----:B------:R-:W3:Y:S04]  /*424e0*/  LDL.LU R84, [R1+0xf8] ;  /* 0x0000f80001547983 */ /* 0x000ee80000300800 */
[----:B------:R0:W-:Y:S04]  /*424f0*/  STS.U8 [R5+UR8+0x7c80], R58 ;  /* 0x007c803a05007988 */ /* 0x0001e80008000008 */
        /* <DEDUP_REMOVED lines=13> */
[----:B0-----:R-:W3:Y:S04]  /*425d0*/  LDL.LU R52, [R1+0x1dd0] ;  /* 0x001dd00001347983 */ /* 0x001ee80000300800 */
[----:B-1----:R-:W3:Y:S04]  /*425e0*/  LDL.LU R51, [R1+0x1d98] ;  /* 0x001d980001337983 */ /* 0x002ee80000300800 */
[----:B----4-:R0:W-:Y:S04]  /*425f0*/  STS.U8 [R5+UR8+0x9c80], R50 ;  /* 0x009c803205007988 */ /* 0x0101e80008000008 */
[----:B------:R1:W-:Y:S04]  /*42600*/  STS.U8 [R5+UR8+0xa080], R49 ;  /* 0x00a0803105007988 */ /* 0x0003e80008000008 */
[----:B--2---:R2:W-:Y:S04]  /*42610*/  STS.U8 [R5+UR8+0xa480], R48 ;  /* 0x00a4803005007988 */ /* 0x0045e80008000008 */
[----:B---3--:R3:W-:Y:S04]  /*42620*/  STS.U8 [R5+UR8+0xa880], R47 ;  /* 0x00a8802f05007988 */ /* 0x0087e80008000008 */
        /* <DEDUP_REMOVED lines=38> */
[----:B------:R-:W-:Y:S04]  /*42890*/  STS.U8 [R5+UR8+0xe880], R81 ;  /* 0x00e8805105007988 */ /* 0x000fe80008000008 */
[----:B------:R-:W-:Y:S04]  /*428a0*/  STS.U8 [R5+UR8+0xec80], R74 ;  /* 0x00ec804a05007988 */ /* 0x000fe80008000008 */
[----:B------:R-:W-:Y:S04]  /*428b0*/  STS.U8 [R5+UR8+0xf080], R66 ;  /* 0x00f0804205007988 */ /* 0x000fe80008000008 */
[----:B------:R-:W-:Y:S04]  /*428c0*/  STS.U8 [R5+UR8+0xf480], R37 ;  /* 0x00f4802505007988 */ /* 0x000fe80008000008 */
[----:B0-----:R-:W3:Y:S04]  /*428d0*/  LDL.LU R61, [R1+0x1b14] ;  /* 0x001b1400013d7983 */ /* 0x001ee80000300800 */
[----:B-1----:R-:W3:Y:S04]  /*428e0*/  LDL.LU R73, [R1+0x1af8] ;  /* 0x001af80001497983 */ /* 0x002ee80000300800 */
[----:B------:R-:W-:Y:S04]  /*428f0*/  STS.U8 [R5+UR8+0xf880], R30 ;  /* 0x00f8801e05007988 */ /* 0x000fe80008000008 */
[----:B------:R-:W-:Y:S04]  /*42900*/  STS.U8 [R5+UR8+0xfc80], R23 ;  /* 0x00fc801705007988 */ /* 0x000fe80008000008 */
[----:B------:R-:W3:Y:S04]  /*42910*/  LDL.LU R59, [R1+0x1adc] ;  /* 0x001adc00013b7983 */ /* 0x000ee80000300800 */
        /* <DEDUP_REMOVED lines=244> */
[----:B------:R-:W3:Y:S01]  /*43860*/  LDL.LU R60, [R1+0x1ab8] ;  /* 0x001ab800013c7983 */ /* 0x000ee20000300800 */
[----:B------:R-:W-:Y:S01]  /*43870*/  PRMT R14, RZ, 0x7610, R14 ;  /* 0x00007610ff0e7816 */ /* 0x000fe2000000000e */
[----:B------:R-:W-:-:S02]  /*43880*/  @P0 IMAD.MOV.U32 R43, RZ, RZ, R42 ;  /* 0x000000ffff2b0224 */ /* 0x000fc400078e002a */
[----:B------:R0:W-:Y:S04]  /*43890*/  STS.U8 [R8+UR8+0x200], R58 ;  /* 0x0002003a08007988 */ /* 0x0001e80008000008 */
[----:B------:R1:W-:Y:S04]  /*438a0*/  STS.U8 [R8+UR8+0x600], R57 ;  /* 0x0006003908007988 */ /* 0x0003e80008000008 */
[----:B------:R0:W-:Y:S04]  /*438b0*/  STS.U8 [R8+UR8+0xa00], R56 ;  /* 0x000a003808007988 */ /* 0x0001e80008000008 */
[----:B------:R0:W-:Y:S01]  /*438c0*/  STS.U8 [R8+UR8+0xe00], R55 ;  /* 0x000e003708007988 */ /* 0x0001e20008000008 */
[----:B------:R-:W-:-:S03]  /*438d0*/  @P0 IMAD.MOV.U32 R42, RZ, RZ, R20 ;  /* 0x000000ffff2a0224 */ /* 0x000fc600078e0014 */
[----:B------:R0:W-:Y:S04]  /*438e0*/  STS.U8 [R8+UR8+0x1200], R54 ;  /* 0x0012003608007988 */ /* 0x0001e80008000008 */
[----:B------:R1:W-:Y:S04]  /*438f0*/  STS.U8 [R8+UR8+0x1600], R53 ;  /* 0x0016003508007988 */ /* 0x0003e80008000008 */
[----:B------:R1:W3:Y:S04]  /*43900*/  @P0 LDG.E.U8 R14, desc[UR20][R42.64] ;  /* 0x000000142a0e0981 */ /* 0x0002e8000c1e1100 */
[----:B0-----:R-:W3:Y:S04]  /*43910*/  LDL.LU R58, [R1+0x1a9c] ;  /* 0x001a9c00013a7983 */ /* 0x001ee80000300800 */
[----:B-1----:R-:W3:Y:S04]  /*43920*/  LDL.LU R57, [R1+0x1a80] ;  /* 0x001a800001397983 */ /* 0x002ee80000300800 */
[----:B------:R-:W3:Y:S04]  /*43930*/  LDL.LU R56, [R1+0x1a64] ;  /* 0x001a640001387983 */ /* 0x000ee80000300800 */
[----:B------:R-:W3:Y:S04]  /*43940*/  LDL.LU R55, [R1+0x1a48] ;  /* 0x001a480001377983 */ /* 0x000ee80000300800 */
[----:B------:R-:W3:Y:S04]  /*43950*/  LDL.LU R54, [R1+0x1a2c] ;  /* 0x001a2c0001367983 */ /* 0x000ee80000300800 */
[----:B------:R0:W-:Y:S04]  /*43960*/  STS.U8 [R8+UR8+0x1a00], R52 ;  /* 0x001a003408007988 */ /* 0x0001e80008000008 */
[----:B------:R-:W3:Y:S04]  /*43970*/  LDL.LU R53, [R1+0x1a10] ;  /* 0x001a100001357983 */ /* 0x000ee80000300800 */
[----:B------:R1:W-:Y:S01]  /*43980*/  STS.U8 [R8+UR8+0x1e00], R51 ;  /* 0x001e003308007988 */ /* 0x0003e20008000008 */
[----:B------:R-:W-:Y:S01]  /*43990*/  PRMT R12, RZ, 0x7610, R12 ;  /* 0x00007610ff0c7816 */ /* 0x000fe2000000000c */
[----:B------:R-:W-:-:S02]  /*439a0*/  @P0 IMAD.MOV.U32 R42, RZ, RZ, R13 ;  /* 0x000000ffff2a0224 */ /* 0x000fc400078e000d */
[----:B------:R-:W-:Y:S01]  /*439b0*/  @P0 IMAD.MOV.U32 R43, RZ, RZ, R16 ;  /* 0x000000ffff2b0224 */ /* 0x000fe200078e0010 */
[----:B0-----:R-:W3:Y:S04]  /*439c0*/  LDL.LU R52, [R1+0x19f4] ;  /* 0x0019f40001347983 */ /* 0x001ee80000300800 */
[----:B-1----:R-:W3:Y:S04]  /*439d0*/  LDL.LU R51, [R1+0x19d8] ;  /* 0x0019d80001337983 */ /* 0x002ee80000300800 */
[----:B------:R-:W3:Y:S04]  /*439e0*/  @P0 LDG.E.U8 R12, desc[UR20][R42.64] ;  /* 0x000000142a0c0981 */ /* 0x000ee8000c1e1100 */
        /* <DEDUP_REMOVED lines=95> */
[----:B------:R-:W-:Y:S04]  /*43fe0*/  STS.U8 [R8+UR8+0xea00], R78 ;  /* 0x00ea004e08007988 */ /* 0x000fe80008000008 */
[----:B------:R-:W-:Y:S04]  /*43ff0*/  STS.U8 [R8+UR8+0xee00], R70 ;  /* 0x00ee004608007988 */ /* 0x000fe80008000008 */
[----:B------:R-:W-:Y:S04]  /*44000*/  STS.U8 [R8+UR8+0xf200], R63 ;  /* 0x00f2003f08007988 */ /* 0x000fe80008000008 */
[----:B0-----:R-:W3:Y:S04]  /*44010*/  LDL.LU R61, [R1+0x1b24] ;  /* 0x001b2400013d7983 */ /* 0x001ee80000300800 */
[----:B-1----:R-:W3:Y:S04]  /*44020*/  LDL.LU R73, [R1+0x1b08] ;  /* 0x001b080001497983 */ /* 0x002ee80000300800 */
[----:B------:R-:W3:Y:S04]  /*44030*/  LDL.LU R59, [R1+0x1aec] ;  /* 0x001aec00013b7983 */ /* 0x000ee80000300800 */
[----:B------:R-:W-:Y:S04]  /*44040*/  STS.U8 [R8+UR8+0xf600], R34 ;  /* 0x00f6002208007988 */ /* 0x000fe80008000008 */
[----:B------:R-:W-:Y:S04]  /*44050*/  STS.U8 [R8+UR8+0xfa00], R27 ;  /* 0x00fa001b08007988 */ /* 0x000fe80008000008 */
[----:B------:R-:W-:Y:S04]  /*44060*/  STS.U8 [R8+UR8+0xfe00], R18 ;  /* 0x00fe001208007988 */ /* 0x000fe80008000008 */
        /* <DEDUP_REMOVED lines=55> */
[----:B0-----:R-:W3:Y:S04]  /*443e0*/  LDL.LU R3, [R1+0x2604] ;  /* 0x0026040001037983 */ /* 0x001ee80000300800 */
        /* <DEDUP_REMOVED lines=62> */
[----:B------:R-:W-:Y:S04]  /*447d0*/  STS.U8 [R9+UR8+0xf680], R33 ;  /* 0x00f6802109007988 */ /* 0x000fe80008000008 */
[----:B------:R-:W3:Y:S04]  /*447e0*/  LDL.LU R59, [R1+0x1ae8] ;  /* 0x001ae800013b7983 */ /* 0x000ee80000300800 */
        /* <DEDUP_REMOVED lines=57> */
[----:B0-----:R0:W5:Y:S04]  /*44b80*/  LDL.LU R4, [R1+0x2600] ;  /* 0x0026000001047983 */ /* 0x0011680000300800 */
[----:B------:R1:W-:Y:S04]  /*44b90*/  STS.U8 [R10+UR8+0x8300], R56 ;  /* 0x008300380a007988 */ /* 0x0003e80008000008 */
[----:B------:R0:W-:Y:S04]  /*44ba0*/  STS.U8 [R10+UR8+0x8700], R55 ;  /* 0x008700370a007988 */ /* 0x0001e80008000008 */
[----:B------:R0:W-:Y:S04]  /*44bb0*/  STS.U8 [R10+UR8+0x8b00], R54 ;  /* 0x008b00360a007988 */ /* 0x0001e80008000008 */
[----:B------:R0:W-:Y:S04]  /*44bc0*/  STS.U8 [R10+UR8+0x8f00], R53 ;  /* 0x008f00350a007988 */ /* 0x0001e80008000008 */
[----:B-1----:R-:W3:Y:S04]  /*44bd0*/  LDL.LU R56, [R1+0x1f34] ;  /* 0x001f340001387983 */ /* 0x002ee80000300800 */
[----:B0-----:R-:W3:Y:S04]  /*44be0*/  LDL.LU R55, [R1+0x1f1c] ;  /* 0x001f1c0001377983 */ /* 0x001ee80000300800 */
[----:B------:R-:W3:Y:S04]  /*44bf0*/  LDL.LU R54, [R1+0x1efc] ;  /* 0x001efc0001367983 */ /* 0x000ee80000300800 */
[----:B------:R-:W3:Y:S04]  /*44c00*/  LDL.LU R53, [R1+0x1edc] ;  /* 0x001edc0001357983 */ /* 0x000ee80000300800 */
[----:B------:R0:W-:Y:S04]  /*44c10*/  STS.U8 [R10+UR8+0x9300], R52 ;  /* 0x009300340a007988 */ /* 0x0001e80008000008 */
[----:B------:R1:W-:Y:S04]  /*44c20*/  STS.U8 [R10+UR8+0x9700], R51 ;  /* 0x009700330a007988 */ /* 0x0003e80008000008 */
[----:B0-----:R-:W3:Y:S04]  /*44c30*/  LDL.LU R52, [R1+0x1e84] ;  /* 0x001e840001347983 */ /* 0x001ee80000300800 */
[----:B-1----:R-:W3:Y:S04]  /*44c40*/  LDL.LU R51, [R1+0x1df0] ;  /* 0x001df00001337983 */ /* 0x002ee80000300800 */
[----:B------:R-:W-:Y:S04]  /*44c50*/  STS.U8 [R10+UR8+0x6b00], R61 ;  /* 0x006b003d0a007988 */ /* 0x000fe80008000008 */
        /* <DEDUP_REMOVED lines=105> */
[----:B------:R-:W-:Y:S04]  /*452f0*/  STS.U8 [R11+UR8+0x6780], R61 ;  /* 0x0067803d0b007988 */ /* 0x000fe80008000008 */
[----:B------:R0:W-:Y:S04]  /*45300*/  STS.U8 [R11+UR8+0xe380], R3 ;  /* 0x00e380030b007988 */ /* 0x0001e80008000008 */
[----:B0-----:R0:W5:Y:S04]  /*45310*/  LDL.LU R3, [R1+0x25fc] ;  /* 0x0025fc0001037983 */ /* 0x0011680000300800 */
[----:B------:R0:W-:Y:S04]  /*45320*/  STS.U8 [R11+UR8+0x6b80], R73 ;  /* 0x006b80490b007988 */ /* 0x0001e80008000008 */
        /* <DEDUP_REMOVED lines=16> */
[----:B------:R0:W-:Y:S01]  /*45430*/  STS.U8 [R11+UR8+0x9380], R51 ;  /* 0x009380330b007988 */ /* 0x0001e20008000008 */
[----:B------:R-:W-:-:S04]  /*45440*/  UISETP.NE.U32.AND UP1, UPT, UR14, URZ, UPT ;  /* 0x000000ff0e00728c */ /* 0x000fc8000bf25070 */
[----:B------:R-:W-:Y:S02]  /*45450*/  UISETP.LT.OR UP4, UPT, UR11, 0x80, UP1 ;  /* 0x000000800b00788c */ /* 0x000fe40008f81670 */
[----:B------:R-:W-:Y:S02]  /*45460*/  UISETP.GE.AND UP2, UPT, UR11, 0x80, UPT ;  /* 0x000000800b00788c */ /* 0x000fe4000bf46270 */
[----:B------:R-:W-:Y:S01]  /*45470*/  UISETP.GE.AND UP3, UPT, UR11, 0x100, UPT ;  /* 0x000001000b00788c */ /* 0x000fe2000bf66270 */
[----:B----4-:R0:W-:Y:S04]  /*45480*/  STS.U8 [R11+UR8+0x9780], R50 ;  /* 0x009780320b007988 */ /* 0x0101e80008000008 */
[----:B------:R0:W-:Y:S04]  /*45490*/  STS.U8 [R11+UR8+0x9b80], R49 ;  /* 0x009b80310b007988 */ /* 0x0001e80008000008 */
[----:B--2---:R0:W-:Y:S04]  /*454a0*/  STS.U8 [R11+UR8+0x9f80], R48 ;  /* 0x009f80300b007988 */ /* 0x0041e80008000008 */
[----:B---3--:R0:W-:Y:S04]  /*454b0*/  STS.U8 [R11+UR8+0xa380], R47 ;  /* 0x00a3802f0b007988 */ /* 0x0081e80008000008 */
        /* <DEDUP_REMOVED lines=15> */
[----:B------:R1:W-:Y:S06]  /*455b0*/  MEMBAR.ALL.CTA ;  /* 0x0000000000007992 */ /* 0x0003ec0000008000 */
[----:B-1----:R-:W1:Y:S02]  /*455c0*/  FENCE.VIEW.ASYNC.S ;  /* 0x00000000000073c6 */ /* 0x002e640000000000 */
[----:B-1----:R-:W-:Y:S06]  /*455d0*/  BAR.SYNC.DEFER_BLOCKING 0x0 ;  /* 0x0000000000007b1d */ /* 0x002fec0000010000 */
[----:B------:R-:W-:Y:S05]  /*455e0*/  BRA.U UP4, `(.L_x_6) ;  /* 0x0000000104d87547 */ /* 0x000fea000b800000 */
[----:B------:R-:W-:Y:S02]  /*455f0*/  USHF.R.U32.HI UR14, URZ, 0x4, UR8 ;  /* 0x00000004ff0e7899 */ /* 0x000fe40008011608 */
[----:B------:R-:W-:Y:S02]  /*45600*/  UIADD3 UR5, UPT, UPT, UR8, 0x20000, URZ ;  /* 0x0002000008057890 */ /* 0x000fe4000fffe0ff */
[----:B------:R-:W-:Y:S02]  /*45610*/  USGXT.U32 UR14, UR14, 0xe ;  /* 0x0000000e0e0e789a */ /* 0x000fe40008000000 */
[----:B------:R-:W-:Y:S02]  /*45620*/  USHF.R.U32.HI UR5, URZ, 0x4, UR5 ;  /* 0x00000004ff057899 */ /* 0x000fe40008011605 */
[----:B------:R-:W-:Y:S02]  /*45630*/  UIADD3 UR32, UP4, UPT, UR14, 0x2, URZ ;  /* 0x000000020e207890 */ /* 0x000fe4000ff9e0ff */
[----:B------:R-:W-:Y:S01]  /*45640*/  USGXT.U32 UR16, UR5, 0xe ;  /* 0x0000000e0510789a */ /* 0x000fe20008000000 */
[----:B------:R-:W-:Y:S01]  /*45650*/  UMOV UR4, URZ ;  /* 0x000000ff00047c82 */ /* 0x000fe20008000000 */
[----:B------:R-:W-:Y:S01]  /*45660*/  UMOV UR6, URZ ;  /* 0x000000ff00067c82 */ /* 0x000fe20008000000 */
[----:B------:R-:W-:-:S02]  /*45670*/  UIADD3.X UR33, UPT, UPT, UR4, 0x40004040, URZ, UP4, !UPT ;  /* 0x4000404004217890 */ /* 0x000fc4000a7fe4ff */
[----:B------:R-:W-:Y:S01]  /*45680*/  UIADD3 UR52, UP4, UPT, UR16, 0x100, URZ ;  /* 0x0000010010347890 */ /* 0x000fe2000ff9e0ff */
[----:B------:R-:W-:Y:S01]  /*45690*/  UMOV UR4, UR10 ;  /* 0x0000000a00047c82 */ /* 0x000fe20008000000 */
[----:B------:R-:W-:Y:S02]  /*456a0*/  UMOV UR5, URZ ;  /* 0x000000ff00057c82 */ /* 0x000fe40008000000 */
[----:B------:R-:W-:Y:S01]  /*456b0*/  UIADD3.X UR53, UPT, UPT, UR6, 0x40004040, URZ, UP4, !UPT ;  /* 0x4000404006357890 */ /* 0x000fe2000a7fe4ff */
[----:B------:R-:W-:Y:S01]  /*456c0*/  UMOV UR45, UR4 ;  /* 0x00000004002d7c82 */ /* 0x000fe20008000000 */
[----:B------:R-:W-:Y:S02]  /*456d0*/  UIADD3.64 UR36, UPT, UPT, UR32, 0x2, URZ ;  /* 0x0000000220247897 */ /* 0x000fe4000fffe0ff */
[----:B------:R-:W-:Y:S02]  /*456e0*/  UIADD3.64 UR4, UPT, UPT, UR52, 0x100, URZ ;  /* 0x0000010034047897 */ /* 0x000fe4000fffe0ff */
[----:B------:R-:W-:-:S02]  /*456f0*/  UIADD3.64 UR40, UPT, UPT, UR32, 0x4, URZ ;  /* 0x0000000420287897 */ /* 0x000fc4000fffe0ff */
[----:B------:R-:W-:Y:S02]  /*45700*/  UIADD3.64 UR38, UPT, UPT, UR52, 0x200, URZ ;  /* 0x0000020034267897 */ /* 0x000fe4000fffe0ff */
[----:B------:R-:W-:Y:S02]  /*45710*/  UIADD3 UR44, UPT, UPT, UR7, 0x100, URZ ;  /* 0x00000100072c7890 */ /* 0x000fe4000fffe0ff */
[----:B------:R-:W-:Y:S02]  /*45720*/  UIADD3.64 UR42, UPT, UPT, UR32, 0x7fe, URZ ;  /* 0x000007fe202a7897 */ /* 0x000fe4000fffe0ff */
[----:B------:R-:W-:Y:S02]  /*45730*/  UIADD3 UR54, UPT, UPT, UR7, 0x100, URZ ;  /* 0x0000010007367890 */ /* 0x000fe4000fffe0ff */
[----:B------:R-:W-:Y:S02]  /*45740*/  UIADD3.64 UR46, UPT, UPT, UR32, 0x800, URZ ;  /* 0x00000800202e7897 */ /* 0x000fe4000fffe0ff */
[----:B------:R-:W-:-:S02]  /*45750*/  UIADD3 UR55, UPT, UPT, UR7, 0x100, URZ ;  /* 0x0000010007377890 */ /* 0x000fc4000fffe0ff */
[----:B------:R-:W-:Y:S01]  /*45760*/  UIADD3.64 UR48, UPT, UPT, UR32, 0x802, URZ ;  /* 0x0000080220307897 */ /* 0x000fe2000fffe0ff */
[----:B------:R-:W-:Y:S01]  /*45770*/  UMOV UR26, 0x0 ;  /* 0x00000000001a7882 */ /* 0x000fe20000000000 */
[----:B------:R-:W-:Y:S01]  /*45780*/  UMOV UR27, 0x8408490 ;  /* 0x08408490001b7882 */ /* 0x000fe20000000000 */
[----:B------:R-:W-:Y:S01]  /*45790*/  UIADD3 UR56, UPT, UPT, UR7, 0x100, URZ ;  /* 0x0000010007387890 */ /* 0x000fe2000fffe0ff */
[----:B------:R-:W-:Y:S01]  /*457a0*/  UMOV UR15, 0x40004040 ;  /* 0x40004040000f7882 */ /* 0x000fe20000000000 */
[----:B------:R-:W-:Y:S01]  /*457b0*/  UIADD3.64 UR50, UPT, UPT, UR32, 0x804, URZ ;  /* 0x0000080420327897 */ /* 0x000fe2000fffe0ff */
[----:B------:R-:W-:Y:S01]  /*457c0*/  UMOV UR17, 0x40004040 ;  /* 0x4000404000117882 */ /* 0x000fe20000000000 */
[----:B------:R-:W-:Y:S01]  /*457d0*/  UMOV UR18, 0x0 ;  /* 0x0000000000127882 */ /* 0x000fe20000000000 */
[----:B------:R-:W-:Y:S01]  /*457e0*/  UMOV UR19, 0x8408490 ;  /* 0x0840849000137882 */ /* 0x000fe20000000000 */
[----:B------:R-:W-:Y:S01]  /*457f0*/  UMOV UR28, 0x0 ;  /* 0x00000000001c7882 */ /* 0x000fe20000000000 */
[----:B------:R-:W-:Y:S01]  /*45800*/  UMOV UR29, 0x8408490 ;  /* 0x08408490001d7882 */ /* 0x000fe20000000000 */
[----:B------:R1:W-:Y:S01]  /*45810*/  UTCQMMA gdesc[UR16], gdesc[UR14], tmem[UR7], tmem[UR26], idesc[UR27], !UPT ;  /* 0x00ff1a0e100075ea */ /* 0x0003e2000f800307 */
[----:B------:R-:W-:Y:S01]  /*45820*/  UMOV UR22, 0x0 ;  /* 0x0000000000167882 */ /* 0x000fe20000000000 */
[----:B------:R-:W-:Y:S01]  /*45830*/  UMOV UR23, 0x8408490 ;  /* 0x0840849000177882 */ /* 0x000fe20000000000 */
[----:B------:R1:W-:Y:S01]  /*45840*/  UTCQMMA gdesc[UR52], gdesc[UR32], tmem[UR7], tmem[UR18], idesc[UR19], UPT ;  /* 0x00ff1220340075ea */ /* 0x0003e2000b800307 */
        /* <DEDUP_REMOVED lines=8> */
[----:B------:R1:W-:Y:S01]  /*458d0*/  UTCQMMA gdesc[UR16], gdesc[UR42], tmem[UR44], tmem[UR24], idesc[UR25], !UPT ;  /* 0x00ff182a100075ea */ /* 0x0003e2000f80032c */
[----:B------:R-:W-:Y:S01]  /*458e0*/  UMOV UR58, 0x0 ;  /* 0x00000000003a7882 */ /* 0x000fe20000000000 */
[----:B------:R-:W-:Y:S01]  /*458f0*/  UMOV UR59, 0x8408490 ;  /* 0x08408490003b7882 */ /* 0x000fe20000000000 */
[----:B------:R1:W-:Y:S01]  /*45900*/  UTCQMMA gdesc[UR52], gdesc[UR46], tmem[UR54], tmem[UR30], idesc[UR31], UPT ;  /* 0x00ff1e2e340075ea */ /* 0x0003e2000b800336 */
[----:B------:R1:W-:Y:S01]  /*45910*/  UTCQMMA gdesc[UR4], gdesc[UR48], tmem[UR55], tmem[UR34], idesc[UR35], UPT ;  /* 0x00ff2230040075ea */ /* 0x0003e2000b800337 */
[----:B------:R1:W-:Y:S01]  /*45920*/  UTCQMMA gdesc[UR38], gdesc[UR50], tmem[UR56], tmem[UR58], idesc[UR59], UPT ;  /* 0x00ff3a32260075ea */ /* 0x0003e2000b800338 */
[----:B------:R1:W-:Y:S01]  /*45930*/  UTCBAR [UR45], URZ ;  /* 0x000000ff2d0073e9 */ /* 0x0003e200080000ff */
[----:B------:R-:W-:Y:S01]  /*45940*/  NOP ;  /* 0x0000000000007918 */ /* 0x000fe20000000000 */
.L_x_6:
[----:B------:R-:W-:Y:S01]  /*45950*/  UMOV UR6, URZ ;  /* 0x000000ff00067c82 */ /* 0x000fe20008000000 */
[----:B------:R-:W-:Y:S05]  /*45960*/  BRA.U !UP3, `(.L_x_7) ;  /* 0x000002690b3c7547 */ /* 0x000fea000b800000 */
[----:B------:R2:W-:Y:S01]  /*45970*/  STL [R1+0x1940], RZ ;  /* 0x001940ff01007387 */ /* 0x0005e20000100800 */
[----:B-1----:R-:W-:Y:S01]  /*45980*/  USHF.L.U32 UR14, UR13, 0x7, URZ ;  /* 0x000000070d0e7899 */ /* 0x002fe200080006ff */
[----:B0-----:R-:W-:Y:S01]  /*45990*/  IMAD.MOV.U32 R12, RZ, RZ, RZ ;  /* 0x000000ffff0c7224 */ /* 0x001fe200078e00ff */
[----:B------:R-:W-:Y:S02]  /*459a0*/  USHF.L.U32 UR15, UR12, 0x7, URZ ;  /* 0x000000070c0f7899 */ /* 0x000fe400080006ff */
[----:B------:R-:W-:Y:S02]  /*459b0*/  USHF.R.S32.HI UR6, URZ, 0x1f, UR11 ;  /* 0x0000001fff067899 */ /* 0x000fe4000801140b */
[----:B------:R-:W-:Y:S02]  /*459c0*/  UIADD3 UR12, UPT, UPT, UR8, 0x24000, URZ ;  /* 0x00024000080c7890 */ /* 0x000fe4000fffe0ff */
[----:B------:R-:W-:Y:S02]  /*459d0*/  UIADD3 UR13, UPT, UPT, UR8, 0x10000, URZ ;  /* 0x00010000080d7890 */ /* 0x000fe4000fffe0ff */
[----:B------:R-:W-:-:S02]  /*459e0*/  ULEA.HI UR6, UR6, UR11, URZ, 0x7 ;  /* 0x0000000b06067291 */ /* 0x000fc4000f8f38ff */
[----:B------:R-:W-:Y:S02]  /*459f0*/  USHF.R.U32.HI UR12, URZ, 0x4, UR12 ;  /* 0x00000004ff0c7899 */ /* 0x000fe4000801160c */
[----:B------:R-:W-:Y:S02]  /*45a00*/  USHF.R.U32.HI UR13, URZ, 0x4, UR13 ;  /* 0x00000004ff0d7899 */ /* 0x000fe4000801160d */
[----:B------:R-:W-:Y:S02]  /*45a10*/  USHF.R.S32.HI UR6, URZ, 0x7, UR6 ;  /* 0x00000007ff067899 */ /* 0x000fe40008011406 */
[----:B------:R-:W-:Y:S02]  /*45a20*/  USGXT.U32 UR12, UR12, 0xe ;  /* 0x0000000e0c0c789a */ /* 0x000fe40008000000 */
[----:B------:R-:W-:Y:S02]  /*45a30*/  USGXT.U32 UR16, UR13, 0xe ;  /* 0x0000000e0d10789a */ /* 0x000fe40008000000 */
[----:B------:R-:W-:-:S02]  /*45a40*/  UIADD3 UR24, UP3, UPT, UR12, 0x100, URZ ;  /* 0x000001000c187890 */ /* 0x000fc4000ff7e0ff */
[----:B------:R-:W-:Y:S02]  /*45a50*/  UISETP.LT.AND UP5, UPT, UR6, 0x2, UPT ;  /* 0x000000020600788c */ /* 0x000fe4000bfa1270 */
[----:B------:R-:W-:Y:S01]  /*45a60*/  UIADD3 UR26, UP4, UPT, UR16, 0x2, URZ ;  /* 0x00000002101a7890 */ /* 0x000fe2000ff9e0ff */
[----:B------:R-:W-:Y:S01]  /*45a70*/  UMOV UR4, URZ ;  /* 0x000000ff00047c82 */ /* 0x000fe20008000000 */
[----:B------:R-:W-:Y:S01]  /*45a80*/  UMOV UR5, URZ ;  /* 0x000000ff00057c82 */ /* 0x000fe20008000000 */
[----:B------:R-:W-:Y:S02]  /*45a90*/  UIADD3.X UR25, UPT, UPT, UR4, 0x40004040, URZ, UP3, !UPT ;  /* 0x4000404004197890 */ /* 0x000fe40009ffe4ff */
[----:B------:R-:W-:Y:S02]  /*45aa0*/  USEL UR6, UR6, 0x2, !UP5 ;  /* 0x0000000206067887 */ /* 0x000fe4000e800000 */
[----:B------:R-:W-:Y:S02]  /*45ab0*/  UIADD3.X UR27, UPT, UPT, UR5, 0x40004040, URZ, UP4, !UPT ;  /* 0x40004040051b7890 */ /* 0x000fe4000a7fe4ff */
[----:B------:R-:W-:-:S02]  /*45ac0*/  USHF.R.S32.HI UR23, URZ, 0x1f, UR14 ;  /* 0x0000001fff177899 */ /* 0x000fc4000801140e */
[----:B------:R-:W-:Y:S02]  /*45ad0*/  USHF.R.S32.HI UR58, URZ, 0x1f, UR15 ;  /* 0x0000001fff3a7899 */ /* 0x000fe4000801140f */
[----:B------:R-:W-:Y:S02]  /*45ae0*/  UIADD3 UR11, UPT, UPT, UR6, -0x2, URZ ;  /* 0xfffffffe060b7890 */ /* 0x000fe4000fffe0ff */
[----:B------:R-:W-:Y:S02]  /*45af0*/  UIADD3.64 UR28, UPT, UPT, UR24, 0x100, URZ ;  /* 0x00000100181c7897 */ /* 0x000fe4000fffe0ff */
[----:B------:R-:W-:Y:S02]  /*45b00*/  UIADD3.64 UR30, UPT, UPT, UR26, 0x2, URZ ;  /* 0x000000021a1e7897 */ /* 0x000fe4000fffe0ff */
[----:B------:R-:W-:Y:S02]  /*45b10*/  UIADD3.64 UR32, UPT, UPT, UR24, 0x200, URZ ;  /* 0x0000020018207897 */ /* 0x000fe4000fffe0ff */
[----:B------:R-:W-:-:S02]  /*45b20*/  UIADD3.64 UR34, UPT, UPT, UR26, 0x4, URZ ;  /* 0x000000041a227897 */ /* 0x000fc4000fffe0ff */
[----:B------:R-:W-:Y:S02]  /*45b30*/  UIADD3.64 UR36, UPT, UPT, UR26, 0x7fe, URZ ;  /* 0x000007fe1a247897 */ /* 0x000fe4000fffe0ff */
[----:B------:R-:W-:Y:S02]  /*45b40*/  UIADD3.64 UR38, UPT, UPT, UR26, 0x800, URZ ;  /* 0x000008001a267897 */ /* 0x000fe4000fffe0ff */
[----:B------:R-:W-:Y:S02]  /*45b50*/  UIADD3.64 UR40, UPT, UPT, UR26, 0x802, URZ ;  /* 0x000008021a287897 */ /* 0x000fe4000fffe0ff */
[----:B------:R-:W-:Y:S01]  /*45b60*/  UIADD3.64 UR42, UPT, UPT, UR26, 0x804, URZ ;  /* 0x000008041a2a7897 */ /* 0x000fe2000fffe0ff */
[----:B------:R-:W-:Y:S01]  /*45b70*/  UMOV UR22, 0x1 ;  /* 0x0000000100167882 */ /* 0x000fe20000000000 */
[----:B--2---:R-:W-:-:S10]  /*45b80*/  UMOV UR13, 0x40004040 ;  /* 0x40004040000d7882 */ /* 0x004fd40000000000 */
.L_x_10:
[----:B--2---:R-:W2:Y:S01]  /*45b90*/  LDL R17, [R1+0x1940] ;  /* 0x0019400001117983 */ /* 0x004ea20000100800 */
[----:B------:R-:W-:Y:S01]  /*45ba0*/  IMAD.U32 R12, R12, -0x80000000, RZ ;  /* 0x800000000c0c7824 */ /* 0x000fe200078e00ff */
[----:B------:R-:W0:Y:S02]  /*45bb0*/  LDC R14, c[0x0][0x3a0] ;  /* 0x0000e800ff0e7b82 */ /* 0x000e240000000800 */
[----:B------:R-:W3:Y:S04]  /*45bc0*/  LDL.LU R16, [R1+0xad8] ;  /* 0x000ad80001107983 */ /* 0x000ee80000300800 */
[----:B------:R-:W4:Y:S01]  /*45bd0*/  LDL.LU R13, [R1+0xad4] ;  /* 0x000ad400010d7983 */ /* 0x000f220000300800 */
[----:B------:R-:W-:Y:S01]  /*45be0*/  PRMT R15, RZ, 0x7610, R15 ;  /* 0x00007610ff0f7816 */ /* 0x000fe2000000000f */
[----:B------:R-:W1:Y:S01]  /*45bf0*/  SYNCS.PHASECHK.TRANS64.TRYWAIT P0, [UR10], R12 ;  /* 0x0000000cff0075a7 */ /* 0x000e62000800110a */
[----:B--2---:R-:W-:Y:S01]  /*45c00*/  VIADD R17, R17, 0x1 ;  /* 0x0000000111117836 */ /* 0x004fe20000000000 */
[----:B---3--:R-:W-:-:S04]  /*45c10*/  IADD3 R16, P4, PT, R16, UR14, RZ ;  /* 0x0000000e10107c10 */ /* 0x008fc8000ff9e0ff */
[----:B------:R2:W-:Y:S01]  /*45c20*/  STL [R1+0x1980], R17 ;  /* 0x0019801101007387 */ /* 0x0005e20000100800 */
[----:B0-----:R-:W-:Y:S01]  /*45c30*/  IMAD R14, R17, -0x80, R14 ;  /* 0xffffff80110e7824 */ /* 0x001fe200078e020e */
[----:B----4-:R-:W-:-:S04]  /*45c40*/  IADD3.X R13, PT, PT, R13, UR23, RZ, P4, !PT ;  /* 0x000000170d0d7c10 */ /* 0x010fc8000a7fe4ff */
[C---:B------:R-:W-:Y:S01]  /*45c50*/  ISETP.GT.AND P1, PT, R14.reuse, 0x1, PT ;  /* 0x000000010e00780c */ /* 0x040fe20003f24270 */
[----:B------:R2:W-:Y:S01]  /*45c60*/  STL [R1+0xad4], R13 ;  /* 0x000ad40d01007387 */ /* 0x0005e20000100800 */
[----:B------:R-:W-:-:S03]  /*45c70*/  ISETP.GT.AND P3, PT, R14, 0x2, PT ;  /* 0x000000020e00780c */ /* 0x000fc60003f64270 */
[----:B------:R2:W-:Y:S04]  /*45c80*/  STL [R1+0xad8], R16 ;  /* 0x000ad81001007387 */ /* 0x0005e80000100800 */
[----:B------:R2:W-:Y:S01]  /*45c90*/  STL.S16 [R1+0x1d8], R15 ;  /* 0x0001d80f01007387 */ /* 0x0005e20000100600 */
[----:B-1---5:R-:W-:Y:S05]  /*45ca0*/  @!P0 BRA `(.L_x_8) ;  /* 0x000003e400a88947 */ /* 0x022fea0003800000 */
.L_x_16:
[----:B------:R-:W3:Y:S04]  /*45cb0*/  LDL R12, [R1+0xad4] ;  /* 0x000ad400010c7983 */ /* 0x000ee80000100800 */
[----:B--2---:R-:W3:Y:S04]  /*45cc0*/  LDL R13, [R1+0xad8] ;  /* 0x000ad800010d7983 */ /* 0x004ee80000100800 */
        /* <DEDUP_REMOVED lines=8> */
[----:B0-----:R-:W2:Y:S04]  /*45d50*/  LDL.LU R46, [R1+0xae0] ;  /* 0x000ae000012e7983 */ /* 0x001ea80000300800 */
[----:B------:R-:W-:Y:S04]  /*45d60*/  STL [R1+0x2d38], R47 ;  /* 0x002d382f01007387 */ /* 0x000fe80000100800 */
[----:B------:R-:W-:Y:S04]  /*45d70*/  STL [R1+0x2d48], R47 ;  /* 0x002d482f01007387 */ /* 0x000fe80000100800 */
[----:B------:R-:W-:Y:S04]  /*45d80*/  STL [R1+0x2d6c], R47 ;  /* 0x002d6c2f01007387 */ /* 0x000fe80000100800 */
[----:B------:R0:W-:Y:S04]  /*45d90*/  STL [R1+0x2d80], R47 ;  /* 0x002d802f01007387 */ /* 0x0001e80000100800 */
[----:B0-----:R-:W4:Y:S04]  /*45da0*/  LDL.LU R47, [R1+0xaf0] ;  /* 0x000af000012f7983 */ /* 0x001f280000300800 */
[----:B----4-:R-:W-:Y:S04]  /*45db0*/  STL [R1+0x2da0], R47 ;  /* 0x002da02f01007387 */ /* 0x010fe80000100800 */
[----:B------:R-:W-:Y:S04]  /*45dc0*/  STL [R1+0x2d34], R2 ;  /* 0x002d340201007387 */ /* 0x000fe80000100800 */
[----:B------:R-:W-:Y:S04]  /*45dd0*/  STL [R1+0x2d60], R2 ;  /* 0x002d600201007387 */ /* 0x000fe80000100800 */
[----:B------:R-:W-:Y:S04]  /*45de0*/  STL [R1+0x2d64], R2 ;  /* 0x002d640201007387 */ /* 0x000fe80000100800 */
[----:B------:R-:W-:Y:S04]  /*45df0*/  STL [R1+0x2d7c], R2 ;  /* 0x002d7c0201007387 */ /* 0x000fe80000100800 */
[----:B------:R-:W-:Y:S04]  /*45e00*/  STL [R1+0x2d84], R2 ;  /* 0x002d840201007387 */ /* 0x000fe80000100800 */
[----:B------:R0:W-:Y:S04]  /*45e10*/  STL [R1+0x2d88], R2 ;  /* 0x002d880201007387 */ /* 0x0001e80000100800 */
[----:B0-----:R-:W4:Y:S04]  /*45e20*/  LDL.LU R2, [R1+0xae8] ;  /* 0x000ae80001027983 */ /* 0x001f280000300800 */
        /* <DEDUP_REMOVED lines=24> */
[----:B-----5:R-:W-:Y:S04]  /*45fb0*/  STL [R1+0x2cf8], R3 ;  /* 0x002cf80301007387 */ /* 0x020fe80000100800 */
        /* <DEDUP_REMOVED lines=70> */
[----:B------:R-:W4:Y:S01]  /*46420*/  LDL.LU R5, [R1+0x1d8] ;  /* 0x0001d80001057983 */ /* 0x000f220000300800 */
[----:B---3--:R-:W-:-:S02]  /*46430*/  @P1 LOP3.LUT R13, R13, R12, RZ, 0x3c, !PT ;  /* 0x0000000c0d0d1212 */ /* 0x008fc400078e3cff */
[----:B--2---:R-:W-:Y:S01]  /*46440*/  IADD3 R46, P4, PT, R46, UR14, RZ ;  /* 0x0000000e2e2e7c10 */ /* 0x004fe2000ff9e0ff */
[----:B------:R-:W-:Y:S01]  /*46450*/  STL [R1+0x25fc], R0 ;  /* 0x0025fc0001007387 */ /* 0x000fe20000100800 */
[C---:B------:R-:W-:Y:S02]  /*46460*/  @P1 LOP3.LUT R12, R13.reuse, R12, RZ, 0x3c, !PT ;  /* 0x0000000c0d0c1212 */ /* 0x040fe400078e3cff */
[----:B------:R-:W-:Y:S01]  /*46470*/  ISETP.GT.AND P0, PT, R14, 0x3, PT ;  /* 0x000000030e00780c */ /* 0x000fe20003f04270 */
[----:B------:R0:W-:Y:S01]  /*46480*/  STL [R1+0xae0], R46 ;  /* 0x000ae02e01007387 */ /* 0x0001e20000100800 */
[----:B------:R-:W-:-:S03]  /*46490*/  @P1 LOP3.LUT R13, R13, R12, RZ, 0x3c, !PT ;  /* 0x0000000c0d0d1212 */ /* 0x000fc600078e3cff */
[----:B0-----:R-:W2:Y:S04]  /*464a0*/  LDL.LU R46, [R1+0xaf4] ;  /* 0x000af400012e7983 */ /* 0x001ea80000300800 */
[----:B------:R-:W3:Y:S04]  /*464b0*/  LDL.LU R6, [R1+0xaf8] ;  /* 0x000af80001067983 */ /* 0x000ee80000300800 */
[----:B----4-:R0:W4:Y:S04]  /*464c0*/  @P1 LDG.E.U8 R5, desc[UR20][R12.64] ;  /* 0x000000140c051981 */ /* 0x010128000c1e1100 */
[----:B------:R-:W2:Y:S04]  /*464d0*/  LDL R13, [R1+0xae0] ;  /* 0x000ae000010d7983 */ /* 0x000ea80000100800 */
[----:B------:R-:W0:Y:S01]  /*464e0*/  LDL.LU R12, [R1+0xadc] ;  /* 0x000adc00010c7983 */ /* 0x000e220000300800 */
[----:B------:R-:W-:-:S02]  /*464f0*/  IADD3 R2, P1, PT, R2, UR14, RZ ;  /* 0x0000000e02027c10 */ /* 0x000fc4000ff3e0ff */
[----:B------:R-:W-:Y:S02]  /*46500*/  PRMT R47, RZ, 0x7610, R47 ;  /* 0x00007610ff2f7816 */ /* 0x000fe4000000002f */
[----:B------:R-:W-:Y:S01]  /*46510*/  IADD3.X R7, PT, PT, R7, UR23, RZ, P1, !PT ;  /* 0x0000001707077c10 */ /* 0x000fe20008ffe4ff */
[----:B------:R-:W-:Y:S01]  /*46520*/  STL [R1+0xae8], R2 ;  /* 0x000ae80201007387 */ /* 0x000fe20000100800 */
[----:B------:R-:W-:Y:S02]  /*46530*/  PRMT R26, RZ, 0x7610, R26 ;  /* 0x00007610ff1a7816 */ /* 0x000fe4000000001a */
[----:B------:R-:W-:Y:S02]  /*46540*/  ISETP.GT.AND P1, PT, R14, 0x4, PT ;  /* 0x000000040e00780c */ /* 0x000fe40003f24270 */
[----:B0-----:R-:W-:-:S04]  /*46550*/  IADD3.X R12, PT, PT, R12, UR23, RZ, P4, !PT ;  /* 0x000000170c0c7c10 */ /* 0x001fc8000a7fe4ff */
[-C--:B--2---:R-:W-:Y:S01]  /*46560*/  @P3 LOP3.LUT R13, R13, R12.reuse, RZ, 0x3c, !PT ;  /* 0x0000000c0d0d3212 */ /* 0x084fe200078e3cff */
[----:B------:R0:W-:Y:S03]  /*46570*/  STL [R1+0xadc], R12 ;  /* 0x000adc0c01007387 */ /* 0x0001e60000100800 */
[----:B0-----:R-:W-:-:S04]  /*46580*/  @P3 LOP3.LUT R12, R13, R12, RZ, 0x3c, !PT ;  /* 0x0000000c0d0c3212 */ /* 0x001fc800078e3cff */
[----:B------:R-:W-:-:S05]  /*46590*/  @P3 LOP3.LUT R13, R13, R12, RZ, 0x3c, !PT ;  /* 0x0000000c0d0d3212 */ /* 0x000fca00078e3cff */
[----:B------:R0:W2:Y:S02]  /*465a0*/  @P3 LDG.E.U8 R47, desc[UR20][R12.64] ;  /* 0x000000140c2f3981 */ /* 0x0000a4000c1e1100 */
[----:B0-----:R-:W-:Y:S02]  /*465b0*/  IMAD.MOV.U32 R12, RZ, RZ, R7 ;  /* 0x000000ffff0c7224 */ /* 0x001fe400078e0007 */
[----:B------:R-:W-:Y:S01]  /*465c0*/  IMAD.MOV.U32 R13, RZ, RZ, R2 ;  /* 0x000000ffff0d7224 */ /* 0x000fe200078e0002 */
[----:B--2---:R0:W-:Y:S04]  /*465d0*/  STL [R1+0x1d4], R47 ;  /* 0x0001d42f01007387 */ /* 0x0041e80000100800 */
[----:B0-----:R-:W2:Y:S01]  /*465e0*/  LDL.LU R47, [R1+0x2da0] ;  /* 0x002da000012f7983 */ /* 0x001ea20000300800 */
[----:B------:R-:W-:-:S03]  /*465f0*/  @P0 LOP3.LUT R13, R13, R12, RZ, 0x3c, !PT ;  /* 0x0000000c0d0d0212 */ /* 0x000fc600078e3cff */
[----:B------:R0:W-:Y:S01]  /*46600*/  STL [R1+0xae4], R7 ;  /* 0x000ae40701007387 */ /* 0x0001e20000100800 */
[----:B------:R-:W-:-:S04]  /*46610*/  @P0 LOP3.LUT R12, R13, R12, RZ, 0x3c, !PT ;  /* 0x0000000c0d0c0212 */ /* 0x000fc800078e3cff */
[----:B------:R-:W-:Y:S01]  /*46620*/  @P0 LOP3.LUT R13, R13, R12, RZ, 0x3c, !PT ;  /* 0x0000000c0d0d0212 */ /* 0x000fe200078e3cff */
[----:B0-----:R-:W4:Y:S04]  /*46630*/  LDL.LU R7, [R1+0x2d9c] ;  /* 0x002d9c0001077983 */ /* 0x001f280000300800 */
[----:B------:R-:W4:Y:S01]  /*46640*/  LDL.LU R2, [R1+0xb00] ;  /* 0x000b000001027983 */ /* 0x000f220000300800 */
[----:B------:R-:W-:-:S03]  /*46650*/  ISETP.GT.AND P3, PT, R14, 0x5, PT ;  /* 0x000000050e00780c */ /* 0x000fc60003f64270 */
[----:B------:R0:W4:Y:S01]  /*46660*/  @P0 LDG.E.U8 R26, desc[UR20][R12.64] ;  /* 0x000000140c1a0981 */ /* 0x000122000c1e1100 */
[----:B--2---:R-:W-:-:S05]  /*46670*/  IADD3 R47, P4, PT, R47, UR14, RZ ;  /* 0x0000000e2f2f7c10 */ /* 0x004fca000ff9e0ff */
[----:B------:R-:W-:Y:S04]  /*46680*/  STL [R1+0xaf0], R47 ;  /* 0x000af02f01007387 */ /* 0x000fe80000100800 */
[----:B------:R-:W2:Y:S01]  /*46690*/  LDL.LU R12, [R1+0xaec] ;  /* 0x000aec00010c7983 */ /* 0x000ea20000300800 */
[----:B0-----:R-:W-:Y:S01]  /*466a0*/  IMAD.MOV.U32 R13, RZ, RZ, R47 ;  /* 0x000000ffff0d7224 */ /* 0x001fe200078e002f */
[----:B---3--:R-:W-:Y:S02]  /*466b0*/  IADD3 R6, P0, PT, R6, UR14, RZ ;  /* 0x0000000e06067c10 */ /* 0x008fe4000ff1e0ff */
[----:B----4-:R-:W-:Y:S01]  /*466c0*/  PRMT R7, RZ, 0x7610, R7 ;  /* 0x00007610ff077816 */ /* 0x010fe20000000007 */
[----:B------:R0:W-:Y:S04]  /*466d0*/  STL [R1+0x1d0], R26 ;  /* 0x0001d01a01007387 */ /* 0x0001e80000100800 */
[----:B0-----:R-:W3:Y:S04]  /*466e0*/  LDL.LU R26, [R1+0xb04] ;  /* 0x000b0400011a7983 */ /* 0x001ee80000300800 */
[----:B------:R-:W4:Y:S04]  /*466f0*/  LDL.LU R47, [R1+0xb08] ;  /* 0x000b0800012f7983 */ /* 0x000f280000300800 */
[----:B------:R-:W-:Y:S01]  /*46700*/  STL [R1+0xaf8], R6 ;  /* 0x000af80601007387 */ /* 0x000fe20000100800 */
[----:B--2---:R-:W-:-:S04]  /*46710*/  IADD3.X R12, PT, PT, R12, UR23, RZ, P4, !PT ;  /* 0x000000170c0c7c10 */ /* 0x004fc8000a7fe4ff */
[-C--:B------:R-:W-:Y:S01]  /*46720*/  @P1 LOP3.LUT R13, R13, R12.reuse, RZ, 0x3c, !PT ;  /* 0x0000000c0d0d1212 */ /* 0x080fe200078e3cff */
[----:B------:R0:W-:Y:S03]  /*46730*/  STL [R1+0xaec], R12 ;  /* 0x000aec0c01007387 */ /* 0x0001e60000100800 */
[----:B0-----:R-:W-:-:S04]  /*46740*/  @P1 LOP3.LUT R12, R13, R12, RZ, 0x3c, !PT ;  /* 0x0000000c0d0c1212 */ /* 0x001fc800078e3cff */
[----:B------:R-:W-:-:S05]  /*46750*/  @P1 LOP3.LUT R13, R13, R12, RZ, 0x3c, !PT ;  /* 0x0000000c0d0d1212 */ /* 0x000fca00078e3cff */
[----:B------:R0:W2:Y:S01]  /*46760*/  @P1 LDG.E.U8 R7, desc[UR20][R12.64] ;  /* 0x000000140c071981 */ /* 0x0000a2000c1e1100 */
[----:B------:R-:W-:-:S05]  /*46770*/  IADD3.X R46, PT, PT, R46, UR23, RZ, P0, !PT ;  /* 0x000000172e2e7c10 */ /* 0x000fca00087fe4ff */
[----:B0-----:R-:W-:Y:S02]  /*46780*/  IMAD.MOV.U32 R12, RZ, RZ, R46 ;  /* 0x000000ffff0c7224 */ /* 0x001fe400078e002e */
[----:B------:R-:W-:-:S05]  /*46790*/  IMAD.MOV.U32 R13, RZ, RZ, R6 ;  /* 0x000000ffff0d7224 */ /* 0x000fca00078e0006 */
[----:B------:R-:W-:-:S04]  /*467a0*/  @P3 LOP3.LUT R13, R13, R12, RZ, 0x3c, !PT ;  /* 0x0000000c0d0d3212 */ /* 0x000fc800078e3cff */
[C---:B------:R-:W-:Y:S02]  /*467b0*/  @P3 LOP3.LUT R12, R13.reuse, R12, RZ, 0x3c, !PT ;  /* 0x0000000c0d0c3212 */ /* 0x040fe400078e3cff */
[----:B------:R-:W-:Y:S02]  /*467c0*/  PRMT R8, RZ, 0x7610, R8 ;  /* 0x00007610ff087816 */ /* 0x000fe40000000008 */
[----:B------:R-:W-:Y:S02]  /*467d0*/  IADD3 R2, P4, PT, R2, UR14, RZ ;  /* 0x0000000e02027c10 */ /* 0x000fe4000ff9e0ff */
[----:B------:R-:W-:-:S05]  /*467e0*/  @P3 LOP3.LUT R13, R13, R12, RZ, 0x3c, !PT ;  /* 0x0000000c0d0d3212 */ /* 0x000fca00078e3cff */
[----:B------:R0:W3:Y:S04]  /*467f0*/  @P3 LDG.E.U8 R8, desc[UR20][R12.64] ;  /* 0x000000140c083981 */ /* 0x0000e8000c1e1100 */
[----:B--2---:R1:W-:Y:S04]  /*46800*/  STL [R1+0x1cc], R7 ;  /* 0x0001cc0701007387 */ /* 0x0043e80000100800 */
[----:B-1----:R-:W2:Y:S04]  /*46810*/  LDL.LU R7, [R1+0x2d98] ;  /* 0x002d980001077983 */ /* 0x002ea80000300800 */
[----:B------:R1:W-:Y:S04]  /*46820*/  STL [R1+0xaf4], R46 ;  /* 0x000af42e01007387 */ /* 0x0003e80000100800 */
[----:B-1----:R-:W2:Y:S04]  /*46830*/  LDL.LU R46, [R1+0x2d94] ;  /* 0x002d9400012e7983 */ /* 0x002ea80000300800 */
[----:B------:R-:W2:Y:S04]  /*46840*/  LDL.LU R6, [R1+0xb10] ;  /* 0x000b100001067983 */ /* 0x000ea80000300800 */
[----:B------:R-:W-:Y:S04]  /*46850*/  STL [R1+0xb00], R2 ;  /* 0x000b000201007387 */ /* 0x000fe80000100800 */
[----:B------:R-:W2:Y:S01]  /*46860*/  LDL.LU R12, [R1+0xafc] ;  /* 0x000afc00010c7983 */ /* 0x000ea20000300800 */
[----:B------:R-:W-:Y:S01]  /*46870*/  ISETP.GT.AND P0, PT, R14, 0x6, PT ;  /* 0x000000060e00780c */ /* 0x000fe20003f04270 */
[----:B0-----:R-:W-:Y:S01]  /*46880*/  IMAD.MOV.U32 R13, RZ, RZ, R2 ;  /* 0x000000ffff0d7224 */ /* 0x001fe200078e0002 */
[----:B----4-:R-:W-:Y:S01]  /*46890*/  IADD3 R47, P3, PT, R47, UR14, RZ ;  /* 0x0000000e2f2f7c10 */ /* 0x010fe2000ff7e0ff */
[----:B---3--:R0:W-:Y:S04]  /*468a0*/  STL [R1+0x1c8], R8 ;  /* 0x0001c80801007387 */ /* 0x0081e80000100800 */
[----:B0-----:R-:W3:Y:S04]  /*468b0*/  LDL.LU R8, [R1+0xb14] ;  /* 0x000b140001087983 */ /* 0x001ee80000300800 */
[----:B------:R-:W4:Y:S04]  /*468c0*/  LDL.LU R2, [R1+0xb18] ;  /* 0x000b180001027983 */ /* 0x000f280000300800 */
[----:B------:R-:W-:Y:S01]  /*468d0*/  STL [R1+0xb08], R47 ;  /* 0x000b082f01007387 */ /* 0x000fe20000100800 */
[----:B--2---:R-:W-:-:S02]  /*468e0*/  PRMT R46, RZ, 0x7610, R46 ;  /* 0x00007610ff2e7816 */ /* 0x004fc4000000002e */
[----:B------:R-:W-:-:S04]  /*468f0*/  IADD3.X R12, PT, PT, R12, UR23, RZ, P4, !PT ;  /* 0x000000170c0c7c10 */ /* 0x000fc8000a7fe4ff */
[-C--:B------:R-:W-:Y:S01]  /*46900*/  @P0 LOP3.LUT R13, R13, R12.reuse, RZ, 0x3c, !PT ;  /* 0x0000000c0d0d0212 */ /* 0x080fe200078e3cff */
[----:B------:R0:W-:Y:S03]  /*46910*/  STL [R1+0xafc], R12 ;  /* 0x000afc0c01007387 */ /* 0x0001e60000100800 */
[----:B0-----:R-:W-:-:S04]  /*46920*/  @P0 LOP3.LUT R12, R13, R12, RZ, 0x3c, !PT ;  /* 0x0000000c0d0c0212 */ /* 0x001fc800078e3cff */
[----:B------:R-:W-:-:S05]  /*46930*/  @P0 LOP3.LUT R13, R13, R12, RZ, 0x3c, !PT ;  /* 0x0000000c0d0d0212 */ /* 0x000fca00078e3cff */
[----:B------:R0:W2:Y:S01]  /*46940*/  @P0 LDG.E.U8 R46, desc[UR20][R12.64] ;  /* 0x000000140c2e0981 */ /* 0x0000a2000c1e1100 */
[----:B------:R-:W-:Y:S02]  /*46950*/  ISETP.GT.AND P1, PT, R14, 0x7, PT ;  /* 0x000000070e00780c */ /* 0x000fe40003f24270 */
[----:B------:R-:W-:Y:S02]  /*46960*/  IADD3.X R26, PT, PT, R26, UR23, RZ, P3, !PT ;  /* 0x000000171a1a7c10 */ /* 0x000fe40009ffe4ff */
[----:B------:R-:W-:-:S03]  /*46970*/  PRMT R7, RZ, 0x7610, R7 ;  /* 0x00007610ff077816 */ /* 0x000fc60000000007 */
[----:B0-----:R-:W-:-:S06]  /*46980*/  IMAD.MOV.U32 R13, RZ, RZ, R26 ;  /* 0x000000ffff0d7224 */ /* 0x001fcc00078e001a */
[----:B------:R-:W-:-:S05]  /*46990*/  @P1 IMAD.MOV.U32 R12, RZ, RZ, R47 ;  /* 0x000000ffff0c1224 */ /* 0x000fca00078e002f */
[----:B------:R0:W3:Y:S04]  /*469a0*/  @P1 LDG.E.U8 R7, desc[UR20][R12.64] ;  /* 0x000000140c071981 */ /* 0x0000e8000c1e1100 */
[----:B--2---:R1:W-:Y:S04]  /*469b0*/  STL [R1+0x1c4], R46 ;  /* 0x0001c42e01007387 */ /* 0x0043e80000100800 */
[----:B-1----:R-:W2:Y:S04]  /*469c0*/  LDL.LU R46, [R1+0x2d90] ;  /* 0x002d9000012e7983 */ /* 0x002ea80000300800 */
[----:B------:R1:W-:Y:S04]  /*469d0*/  STL [R1+0xb04], R26 ;  /* 0x000b041a01007387 */ /* 0x0003e80000100800 */
[----:B-1----:R-:W2:Y:S04]  /*469e0*/  LDL.LU R26, [R1+0xb20] ;  /* 0x000b2000011a7983 */ /* 0x002ea80000300800 */
[----:B------:R-:W2:Y:S01]  /*469f0*/  LDL.LU R13, [R1+0xb0c] ;  /* 0x000b0c00010d7983 */ /* 0x000ea20000300800 */
[----:B------:R-:W-:-:S02]  /*46a00*/  ISETP.GT.AND P3, PT, R14, 0x8, PT ;  /* 0x000000080e00780c */ /* 0x000fc40003f64270 */
[----:B------:R-:W-:Y:S02]  /*46a10*/  IADD3 R6, P4, PT, R6, UR14, RZ ;  /* 0x0000000e06067c10 */ /* 0x000fe4000ff9e0ff */
[----:B----4-:R-:W-:Y:S02]  /*46a20*/  IADD3 R2, P1, PT, R2, UR14, RZ ;  /* 0x0000000e02027c10 */ /* 0x010fe4000ff3e0ff */
[----:B------:R-:W-:Y:S01]  /*46a30*/  ISETP.GT.AND P0, PT, R14, 0x9, PT ;  /* 0x000000090e00780c */ /* 0x000fe20003f04270 */
[----:B------:R-:W-:Y:S01]  /*46a40*/  STL [R1+0xb10], R6 ;  /* 0x000b100601007387 */ /* 0x000fe20000100800 */
[----:B------:R-:W-:Y:S02]  /*46a50*/  PRMT R85, RZ, 0x7610, R85 ;  /* 0x00007610ff557816 */ /* 0x000fe40000000055 */
[----:B---3--:R-:W-:Y:S01]  /*46a60*/  IADD3.X R8, PT, PT, R8, UR23, RZ, P1, !PT ;  /* 0x0000001708087c10 */ /* 0x008fe20008ffe4ff */
[----:B------:R-:W3:Y:S02]  /*46a70*/  LDL.LU R47, [R1+0xb24] ;  /* 0x000b2400012f7983 */ /* 0x000ee40000300800 */
[----:B0-----:R-:W-:-:S02]  /*46a80*/  @P3 IMAD.MOV.U32 R12, RZ, RZ, R6 ;  /* 0x000000ffff0c3224 */ /* 0x001fc400078e0006 */
[----:B------:R0:W-:Y:S04]  /*46a90*/  STL [R1+0x1c0], R7 ;  /* 0x0001c00701007387 */ /* 0x0001e80000100800 */
[----:B0-----:R-:W4:Y:S04]  /*46aa0*/  LDL.LU R7, [R1+0xb28] ;  /* 0x000b280001077983 */ /* 0x001f280000300800 */
[----:B------:R-:W-:Y:S01]  /*46ab0*/  STL [R1+0xb18], R2 ;  /* 0x000b180201007387 */ /* 0x000fe20000100800 */
[----:B--2---:R-:W-:Y:S02]  /*46ac0*/  PRMT R46, RZ, 0x7610, R46 ;  /* 0x00007610ff2e7816 */ /* 0x004fe4000000002e */
[----:B------:R-:W-:-:S05]  /*46ad0*/  IADD3.X R13, PT, PT, R13, UR23, RZ, P4, !PT ;  /* 0x000000170d0d7c10 */ /* 0x000fca000a7fe4ff */
[----:B------:R0:W-:Y:S04]  /*46ae0*/  STL [R1+0xb0c], R13 ;  /* 0x000b0c0d01007387 */ /* 0x0001e80000100800 */
[----:B------:R1:W2:Y:S01]  /*46af0*/  @P3 LDG.E.U8 R85, desc[UR20][R12.64] ;  /* 0x000000140c553981 */ /* 0x0002a2000c1e1100 */
[----:B------:R-:W-:-:S03]  /*46b00*/  IADD3 R26, P4, PT, R26, UR14, RZ ;  /* 0x0000000e1a1a7c10 */ /* 0x000fc6000ff9e0ff */
[----:B------:R-:W2:Y:S01]  /*46b10*/  LDL.LU R6, [R1+0xb30] ;  /* 0x000b300001067983 */ /* 0x000ea20000300800 */
[----:B-1----:R-:W-:Y:S02]  /*46b20*/  IMAD.MOV.U32 R12, RZ, RZ, R8 ;  /* 0x000000ffff0c7224 */ /* 0x002fe400078e0008 */
[----:B0-----:R-:W-:-:S05]  /*46b30*/  IMAD.MOV.U32 R13, RZ, RZ, R2 ;  /* 0x000000ffff0d7224 */ /* 0x001fca00078e0002 */
[----:B------:R-:W-:-:S04]  /*46b40*/  @P0 LOP3.LUT R13, R13, R12, RZ, 0x3c, !PT ;  /* 0x0000000c0d0d0212 */ /* 0x000fc800078e3cff */
[C---:B------:R-:W-:Y:S01]  /*46b50*/  @P0 LOP3.LUT R12, R13.reuse, R12, RZ, 0x3c, !PT ;  /* 0x0000000c0d0c0212 */ /* 0x040fe200078e3cff */
[----:B------:R0:W-:Y:S03]  /*46b60*/  STL [R1+0xb14], R8 ;  /* 0x000b140801007387 */ /* 0x0001e60000100800 */
[----:B------:R-:W-:-:S05]  /*46b70*/  @P0 LOP3.LUT R13, R13, R12, RZ, 0x3c, !PT ;  /* 0x0000000c0d0d0212 */ /* 0x000fca00078e3cff */
[----:B------:R1:W2:Y:S04]  /*46b80*/  @P0 LDG.E.U8 R46, desc[UR20][R12.64] ;  /* 0x000000140c2e0981 */ /* 0x0002a8000c1e1100 */
[----:B0-----:R-:W3:Y:S04]  /*46b90*/  LDL.LU R8, [R1+0x2d8c] ;  /* 0x002d8c0001087983 */ /* 0x001ee80000300800 */
[----:B------:R-:W3:Y:S04]  /*46ba0*/  LDL.LU R2, [R1+0x2d88] ;  /* 0x002d880001027983 */ /* 0x000ee80000300800 */
[----:B------:R-:W-:Y:S04]  /*46bb0*/  STL [R1+0xb20], R26 ;  /* 0x000b201a01007387 */ /* 0x000fe80000100800 */
[----:B------:R-:W3:Y:S01]  /*46bc0*/  LDL.LU R12, [R1+0xb1c] ;  /* 0x000b1c00010c7983 */ /* 0x000ee20000300800 */
[----:B------:R-:W-:Y:S01]  /*46bd0*/  ISETP.GT.AND P1, PT, R14, 0xa, PT ;  /* 0x0000000a0e00780c */ /* 0x000fe20003f24270 */
[----:B-1----:R-:W-:Y:S01]  /*46be0*/  IMAD.MOV.U32 R13, RZ, RZ, R26 ;  /* 0x000000ffff0d7224 */ /* 0x002fe200078e001a */
[----:B----4-:R-:W-:Y:S01]  /*46bf0*/  IADD3 R7, P0, PT, R7, UR14, RZ ;  /* 0x0000000e07077c10 */ /* 0x010fe2000ff1e0ff */
[----:B--2---:R0:W-:Y:S04]  /*46c00*/  STL [R1+0x1b8], R46 ;  /* 0x0001b82e01007387 */ /* 0x0041e80000100800 */
[----:B0-----:R-:W2:Y:S04]  /*46c10*/  LDL.LU R46, [R1+0xb34] ;  /* 0x000b3400012e7983 */ /* 0x001ea80000300800 */
[----:B------:R-:W4:Y:S01]  /*46c20*/  LDL.LU R26, [R1+0xb38] ;  /* 0x000b3800011a7983 */ /* 0x000f220000300800 */
[----:B---3--:R-:W-:-:S03]  /*46c30*/  IADD3.X R12, PT, PT, R12, UR23, RZ, P4, !PT ;  /* 0x000000170c0c7c10 */ /* 0x008fc6000a7fe4ff */
[----:B------:R-:W-:Y:S01]  /*46c40*/  STL [R1+0xb28], R7 ;  /* 0x000b280701007387 */ /* 0x000fe20000100800 */
[----:B------:R-:W-:-:S03]  /*46c50*/  @P1 LOP3.LUT R13, R13, R12, RZ, 0x3c, !PT ;  /* 0x0000000c0d0d1212 */ /* 0x000fc600078e3cff */
[----:B------:R0:W-:Y:S01]  /*46c60*/  STL [R1+0xb1c], R12 ;  /* 0x000b1c0c01007387 */ /* 0x0001e20000100800 */
[----:B------:R-:W-:Y:S02]  /*46c70*/  PRMT R2, RZ, 0x7610, R2 ;  /* 0x00007610ff027816 */ /* 0x000fe40000000002 */
[----:B0-----:R-:W-:-:S04]  /*46c80*/  @P1 LOP3.LUT R12, R13, R12, RZ, 0x3c, !PT ;  /* 0x0000000c0d0c1212 */ /* 0x001fc800078e3cff */
[----:B------:R-:W-:-:S05]  /*46c90*/  @P1 LOP3.LUT R13, R13, R12, RZ, 0x3c, !PT ;  /* 0x0000000c0d0d1212 */ /* 0x000fca00078e3cff */
[----:B------:R0:W3:Y:S01]  /*46ca0*/  @P1 LDG.E.U8 R2, desc[UR20][R12.64] ;  /* 0x000000140c021981 */ /* 0x0000e2000c1e1100 */
[----:B------:R-:W-:Y:S02]  /*46cb0*/  ISETP.GT.AND P3, PT, R14, 0xb, PT ;  /* 0x0000000b0e00780c */ /* 0x000fe40003f64270 */
        /* <DEDUP_REMOVED lines=8> */
[----:B------:R0:W2:Y:S04]  /*46d40*/  @P3 LDG.E.U8 R9, desc[UR20][R12.64] ;  /* 0x000000140c093981 */ /* 0x0000a8000c1e1100 */
[----:B---3--:R1:W-:Y:S04]  /*46d50*/  STL [R1+0x1b4], R2 ;  /* 0x0001b40201007387 */ /* 0x0083e80000100800 */
[----:B-1----:R-:W3:Y:S04]  /*46d60*/  LDL.LU R2, [R1+0x2d84] ;  /* 0x002d840001027983 */ /* 0x002ee80000300800 */
[----:B------:R1:W-:Y:S04]  /*46d70*/  STL [R1+0xb24], R47 ;  /* 0x000b242f01007387 */ /* 0x0003e80000100800 */
[----:B-1----:R-:W3:Y:S04]  /*46d80*/  LDL.LU R47, [R1+0x2d80] ;  /* 0x002d8000012f7983 */ /* 0x002ee80000300800 */
[----:B------:R-:W3:Y:S04]  /*46d90*/  LDL.LU R7, [R1+0xb40] ;  /* 0x000b400001077983 */ /* 0x000ee80000300800 */
[----:B------:R-:W-:Y:S04]  /*46da0*/  STL [R1+0xb30], R6 ;  /* 0x000b300601007387 */ /* 0x000fe80000100800 */
[----:B------:R-:W3:Y:S01]  /*46db0*/  LDL.LU R12, [R1+0xb2c] ;  /* 0x000b2c00010c7983 */ /* 0x000ee20000300800 */
[----:B------:R-:W-:Y:S01]  /*46dc0*/  ISETP.GT.AND P0, PT, R14, 0xc, PT ;  /* 0x0000000c0e00780c */ /* 0x000fe20003f04270 */
[----:B0-----:R-:W-:Y:S01]  /*46dd0*/  IMAD.MOV.U32 R13, RZ, RZ, R6 ;  /* 0x000000ffff0d7224 */ /* 0x001fe200078e0006 */
[----:B----4-:R-:W-:Y:S01]  /*46de0*/  IADD3 R26, P3, PT, R26, UR14, RZ ;  /* 0x0000000e1a1a7c10 */ /* 0x010fe2000ff7e0ff */
[----:B--2---:R0:W-:Y:S04]  /*46df0*/  STL [R1+0x1b0], R9 ;  /* 0x0001b00901007387 */ /* 0x0041e80000100800 */
[----:B0-----:R-:W2:Y:S04]  /*46e00*/  LDL.LU R9, [R1+0xb44] ;  /* 0x000b440001097983 */ /* 0x001ea80000300800 */
[----:B------:R-:W4:Y:S04]  /*46e10*/  LDL.LU R6, [R1+0xb48] ;  /* 0x000b480001067983 */ /* 0x000f280000300800 */
[----:B------:R-:W-:Y:S01]  /*46e20*/  STL [R1+0xb38], R26 ;  /* 0x000b381a01007387 */ /* 0x000fe20000100800 */
[----:B---3--:R-:W-:-:S02]  /*46e30*/  PRMT R2, RZ, 0x7610, R2 ;  /* 0x00007610ff027816 */ /* 0x008fc40000000002 */
[----:B------:R-:W-:-:S04]  /*46e40*/  IADD3.X R12, PT, PT, R12, UR23, RZ, P4, !PT ;  /* 0x000000170c0c7c10 */ /* 0x000fc8000a7fe4ff */
[-C--:B------:R-:W-:Y:S01]  /*46e50*/  @P0 LOP3.LUT R13, R13, R12.reuse, RZ, 0x3c, !PT ;  /* 0x0000000c0d0d0212 */ /* 0x080fe200078e3cff */
[----:B------:R0:W-:Y:S03]  /*46e60*/  STL [R1+0xb2c], R12 ;  /* 0x000b2c0c01007387 */ /* 0x0001e60000100800 */
        /* <DEDUP_REMOVED lines=8> */
[----:B------:R-:W-:Y:S02]  /*46ef0*/  @P1 LOP3.LUT R12, R13, R12, RZ, 0x3c, !PT ;  /* 0x0000000c0d0c1212 */ /* 0x000fe400078e3cff */
        /* <DEDUP_REMOVED lines=9> */
[----:B------:R1:W-:Y:S04]  /*46f90*/  STL [R1+0xb40], R7 ;  /* 0x000b400701007387 */ /* 0x0003e80000100800 */
[----:B------:R-:W3:Y:S01]  /*46fa0*/  LDL.LU R12, [R1+0xb3c] ;  /* 0x000b3c00010c7983 */ /* 0x000ee20000300800 */
[----:B------:R-:W-:Y:S01]  /*46fb0*/  ISETP.GT.AND P3, PT, R14, 0xe, PT ;  /* 0x0000000e0e00780c */ /* 0x000fe20003f64270 */
[----:B0-----:R-:W-:Y:S01]  /*46fc0*/  IMAD.MOV.U32 R13, RZ, RZ, R7 ;  /* 0x000000ffff0d7224 */ /* 0x001fe200078e0007 */
[----:B----4-:R-:W-:Y:S01]  /*46fd0*/  IADD3 R6, P1, PT, R6, UR14, RZ ;  /* 0x0000000e06067c10 */ /* 0x010fe2000ff3e0ff */
[----:B-1----:R-:W4:Y:S04]  /*46fe0*/  LDL.LU R7, [R1+0xb54] ;  /* 0x000b540001077983 */ /* 0x002f280000300800 */
[----:B--2---:R0:W-:Y:S04]  /*46ff0*/  STL [R1+0x1a8], R47 ;  /* 0x0001a82f01007387 */ /* 0x0041e80000100800 */
[----:B0-----:R-:W2:Y:S04]  /*47000*/  LDL.LU R47, [R1+0xb58] ;  /* 0x000b5800012f7983 */ /* 0x001ea80000300800 */
        /* <DEDUP_REMOVED lines=9> */
[----:B------:R-:W-:Y:S02]  /*470a0*/  IADD3.X R9, PT, PT, R9, UR23, RZ, P1, !PT ;  /* 0x0000001709097c10 */ /* 0x000fe40008ffe4ff */
[----:B------:R-:W-:-:S03]  /*470b0*/  PRMT R2, RZ, 0x7610, R2 ;  /* 0x00007610ff027816 */ /* 0x000fc60000000002 */
[----:B0-----:R-:W-:-:S06]  /*470c0*/  IMAD.MOV.U32 R13, RZ, RZ, R9 ;  /* 0x000000ffff0d7224 */ /* 0x001fcc00078e0009 */
[----:B------:R-:W-:-:S05]  /*470d0*/  @P0 IMAD.MOV.U32 R12, RZ, RZ, R6 ;  /* 0x000000ffff0c0224 */ /* 0x000fca00078e0006 */
[----:B------:R-:W2:Y:S04]  /*470e0*/  @P0 LDG.E.U8 R2, desc[UR20][R12.64] ;  /* 0x000000140c020981 */ /* 0x000ea8000c1e1100 */
[----:B---3--:R0:W-:Y:S04]  /*470f0*/  STL [R1+0x1a4], R46 ;  /* 0x0001a42e01007387 */ /* 0x0081e80000100800 */
[----:B0-----:R-:W3:Y:S04]  /*47100*/  LDL.LU R46, [R1+0x2d74] ;  /* 0x002d7400012e7983 */ /* 0x001ee80000300800 */
[----:B------:R0:W-:Y:S04]  /*47110*/  STL [R1+0xb44], R9 ;  /* 0x000b440901007387 */ /* 0x0001e80000100800 */
[----:B0-----:R-:W3:Y:S04]  /*47120*/  LDL.LU R9, [R1+0xb60] ;  /* 0x000b600001097983 */ /* 0x001ee80000300800 */
[----:B------:R-:W3:Y:S01]  /*47130*/  LDL.LU R13, [R1+0xb4c] ;  /* 0x000b4c00010d7983 */ /* 0x000ee20000300800 */
[----:B------:R-:W-:-:S02]  /*47140*/  ISETP.GT.AND P1, PT, R14, 0x10, PT ;  /* 0x000000100e00780c */ /* 0x000fc40003f24270 */
[----:B------:R-:W-:Y:S02]  /*47150*/  IADD3 R26, P4, PT, R26, UR14, RZ ;  /* 0x0000000e1a1a7c10 */ /* 0x000fe4000ff9e0ff */
[----:B--2---:R-:W-:Y:S02]  /*47160*/  IADD3 R47, P0, PT, R47, UR14, RZ ;  /* 0x0000000e2f2f7c10 */ /* 0x004fe4000ff1e0ff */
[----:B------:R-:W-:Y:S01]  /*47170*/  ISETP.GT.AND P3, PT, R14, 0x11, PT ;  /* 0x000000110e00780c */ /* 0x000fe20003f64270 */
[----:B------:R-:W-:Y:S01]  /*47180*/  STL [R1+0xb50], R26 ;  /* 0x000b501a01007387 */ /* 0x000fe20000100800 */
[----:B------:R-:W-:Y:S02]  /*47190*/  PRMT R81, RZ, 0x7610, R81 ;  /* 0x00007610ff517816 */ /* 0x000fe40000000051 */
[----:B----4-:R-:W-:Y:S01]  /*471a0*/  IADD3.X R7, PT, PT, R7, UR23, RZ, P0, !PT ;  /* 0x0000001707077c10 */ /* 0x010fe200087fe4ff */
[----:B------:R0:W-:Y:S02]  /*471b0*/  STL [R1+0x1a0], R2 ;  /* 0x0001a00201007387 */ /* 0x0001e40000100800 */
[----:B------:R-:W-:-:S02]  /*471c0*/  @P1 IMAD.MOV.U32 R12, RZ, RZ, R26 ;  /* 0x000000ffff0c1224 */ /* 0x000fc400078e001a */
[----:B0-----:R-:W2:Y:S04]  /*471d0*/  LDL.LU R2, [R1+0xb64] ;  /* 0x000b640001027983 */ /* 0x001ea80000300800 */
[----:B------:R-:W4:Y:S04]  /*471e0*/  LDL.LU R6, [R1+0xb68] ;  /* 0x000b680001067983 */ /* 0x000f280000300800 */
[----:B------:R-:W-:Y:S01]  /*471f0*/  STL [R1+0xb58], R47 ;  /* 0x000b582f01007387 */ /* 0x000fe20000100800 */
[----:B---3--:R-:W-:Y:S02]  /*47200*/  PRMT R46, RZ, 0x7610, R46 ;  /* 0x00007610ff2e7816 */ /* 0x008fe4000000002e */
[----:B------:R-:W-:-:S05]  /*47210*/  IADD3.X R13, PT, PT, R13, UR23, RZ, P4, !PT ;  /* 0x000000170d0d7c10 */ /* 0x000fca000a7fe4ff */
[----:B------:R0:W-:Y:S04]  /*47220*/  STL [R1+0xb4c], R13 ;  /* 0x000b4c0d01007387 */ /* 0x0001e80000100800 */
[----:B------:R1:W3:Y:S01]  /*47230*/  @P1 LDG.E.U8 R81, desc[UR20][R12.64] ;  /* 0x000000140c511981 */ /* 0x0002e2000c1e1100 */
        /* <DEDUP_REMOVED lines=72> */
[----:B------:R-:W4:Y:S04]  /*476c0*/  LDL.LU R9, [R1+0xb90] ;  /* 0x000b900001097983 */ /* 0x000f280000300800 */
[----:B------:R-:W-:Y:S04]  /*476d0*/  STL [R1+0xb80], R6 ;  /* 0x000b800601007387 */ /* 0x000fe80000100800 */
[----:B------:R-:W4:Y:S01]  /*476e0*/  LDL.LU R12, [R1+0xb7c] ;  /* 0x000b7c00010c7983 */ /* 0x000f220000300800 */
[----:B------:R-:W-:Y:S01]  /*476f0*/  ISETP.GT.AND P1, PT, R14, 0x16, PT ;  /* 0x000000160e00780c */ /* 0x000fe20003f24270 */
[----:B0-----:R-:W-:Y:S01]  /*47700*/  IMAD.MOV.U32 R13, RZ, RZ, R6 ;  /* 0x000000ffff0d7224 */ /* 0x001fe200078e0006 */
[----:B--2---:R-:W-:Y:S01]  /*47710*/  IADD3 R47, P0, PT, R47, UR14, RZ ;  /* 0x0000000e2f2f7c10 */ /* 0x004fe2000ff1e0ff */
[----:B------:R0:W-:Y:S04]  /*47720*/  STL [R1+0x188], R7 ;  /* 0x0001880701007387 */ /* 0x0001e80000100800 */
[----:B0-----:R-:W2:Y:S04]  /*47730*/  LDL.LU R7, [R1+0xb94] ;  /* 0x000b940001077983 */ /* 0x001ea80000300800 */
[----:B------:R-:W2:Y:S04]  /*47740*/  LDL.LU R6, [R1+0xb98] ;  /* 0x000b980001067983 */ /* 0x000ea80000300800 */
[----:B------:R-:W-:Y:S01]  /*47750*/  STL [R1+0xb88], R47 ;  /* 0x000b882f01007387 */ /* 0x000fe20000100800 */
[----:B---3--:R-:W-:-:S02]  /*47760*/  PRMT R46, RZ, 0x7610, R46 ;  /* 0x00007610ff2e7816 */ /* 0x008fc4000000002e */
[----:B----4-:R-:W-:-:S04]  /*47770*/  IADD3.X R12, PT, PT, R12, UR23, RZ, P4, !PT ;  /* 0x000000170c0c7c10 */ /* 0x010fc8000a7fe4ff */
        /* <DEDUP_REMOVED lines=10> */
[----:B------:R0:W4:Y:S04]  /*47820*/  @P3 LDG.E.U8 R2, desc[UR20][R12.64] ;  /* 0x000000140c023981 */ /* 0x000128000c1e1100 */
[----:B---3--:R1:W-:Y:S04]  /*47830*/  STL [R1+0x184], R46 ;  /* 0x0001842e01007387 */ /* 0x0083e80000100800 */
[----:B-1----:R-:W3:Y:S04]  /*47840*/  LDL.LU R46, [R1+0x2d58] ;  /* 0x002d5800012e7983 */ /* 0x002ee80000300800 */
[----:B------:R1:W-:Y:S04]  /*47850*/  STL [R1+0xb84], R26 ;  /* 0x000b841a01007387 */ /* 0x0003e80000100800 */
[----:B-1----:R-:W3:Y:S04]  /*47860*/  LDL.LU R26, [R1+0xba0] ;  /* 0x000ba000011a7983 */ /* 0x002ee80000300800 */
[----:B------:R-:W3:Y:S01]  /*47870*/  LDL.LU R13, [R1+0xb8c] ;  /* 0x000b8c00010d7983 */ /* 0x000ee20000300800 */
[----:B------:R-:W-:-:S02]  /*47880*/  ISETP.GT.AND P0, PT, R14, 0x18, PT ;  /* 0x000000180e00780c */ /* 0x000fc40003f04270 */
[----:B------:R-:W-:Y:S02]  /*47890*/  IADD3 R9, P4, PT, R9, UR14, RZ ;  /* 0x0000000e09097c10 */ /* 0x000fe4000ff9e0ff */
[----:B--2---:R-:W-:Y:S02]  /*478a0*/  IADD3 R6, P3, PT, R6, UR14, RZ ;  /* 0x0000000e06067c10 */ /* 0x004fe4000ff7e0ff */
[----:B------:R-:W-:Y:S01]  /*478b0*/  ISETP.GT.AND P1, PT, R14, 0x19, PT ;  /* 0x000000190e00780c */ /* 0x000fe20003f24270 */
[----:B------:R-:W-:Y:S01]  /*478c0*/  STL [R1+0xb90], R9 ;  /* 0x000b900901007387 */ /* 0x000fe20000100800 */
[----:B------:R-:W-:Y:S02]  /*478d0*/  PRMT R79, RZ, 0x7610, R79 ;  /* 0x00007610ff4f7816 */ /* 0x000fe4000000004f */
[----:B------:R-:W-:Y:S01]  /*478e0*/  IADD3.X R7, PT, PT, R7, UR23, RZ, P3, !PT ;  /* 0x0000001707077c10 */ /* 0x000fe20009ffe4ff */
[----:B------:R-:W2:Y:S02]  /*478f0*/  LDL.LU R47, [R1+0xba4] ;  /* 0x000ba400012f7983 */ /* 0x000ea40000300800 */
[----:B0-----:R-:W-:-:S02]  /*47900*/  @P0 IMAD.MOV.U32 R12, RZ, RZ, R9 ;  /* 0x000000ffff0c0224 */ /* 0x001fc400078e0009 */
[----:B----4-:R0:W-:Y:S04]  /*47910*/  STL [R1+0x180], R2 ;  /* 0x0001800201007387 */ /* 0x0101e80000100800 */
[----:B0-----:R-:W4:Y:S04]  /*47920*/  LDL.LU R2, [R1+0xba8] ;  /* 0x000ba80001027983 */ /* 0x001f280000300800 */
        /* <DEDUP_REMOVED lines=99> */
[----:B------:R-:W4:Y:S04]  /*47f60*/  @P1 LDG.E.U8 R7, desc[UR20][R12.64] ;  /* 0x000000140c071981 */ /* 0x000f28000c1e1100 */
        /* <DEDUP_REMOVED lines=10> */
[----:B------:R-:W-:-:S03]  /*48010*/  IADD3.X R47, PT, PT, R47, UR23, RZ, P1, !PT ;  /* 0x000000172f2f7c10 */ /* 0x000fc60008ffe4ff */
[----:B----4-:R0:W-:Y:S02]  /*48020*/  STL [R1+0x160], R7 ;  /* 0x0001600701007387 */ /* 0x0101e40000100800 */
[----:B------:R-:W-:Y:S02]  /*48030*/  @P3 IMAD.MOV.U32 R12, RZ, RZ, R26 ;  /* 0x000000ffff0c3224 */ /* 0x000fe400078e001a */
[----:B0-----:R-:W2:Y:S04]  /*48040*/  LDL.LU R7, [R1+0xbe4] ;  /* 0x000be40001077983 */ /* 0x001ea80000300800 */
[----:B------:R-:W4:Y:S04]  /*48050*/  LDL.LU R11, [R1+0xbe8] ;  /* 0x000be800010b7983 */ /* 0x000f280000300800 */
[----:B------:R-:W-:Y:S01]  /*48060*/  STL [R1+0xbd8], R2 ;  /* 0x000bd80201007387 */ /* 0x000fe20000100800 */
[----:B------:R-:W-:-:S02]  /*48070*/  PRMT R19, RZ, 0x7610, R19 ;  /* 0x00007610ff137816 */ /* 0x000fc40000000013 */
        /* <DEDUP_REMOVED lines=15> */
[----:B------:R0:W-:Y:S04]  /*48170*/  STL [R1+0xbe0], R9 ;  /* 0x000be00901007387 */ /* 0x0001e80000100800 */
[----:B------:R-:W3:Y:S01]  /*48180*/  LDL.LU R12, [R1+0xbdc] ;  /* 0x000bdc00010c7983 */ /* 0x000ee20000300800 */
[----:B------:R-:W-:Y:S01]  /*48190*/  ISETP.GT.AND P1, PT, R14, 0x22, PT ;  /* 0x000000220e00780c */ /* 0x000fe20003f24270 */
[----:B-1----:R-:W-:Y:S01]  /*481a0*/  IMAD.MOV.U32 R13, RZ, RZ, R9 ;  /* 0x000000ffff0d7224 */ /* 0x002fe200078e0009 */
[----:B----4-:R-:W-:Y:S01]  /*481b0*/  IADD3 R11, P0, PT, R11, UR14, RZ ;  /* 0x0000000e0b0b7c10 */ /* 0x010fe2000ff1e0ff */
[----:B0-----:R-:W4:Y:S01]  /*481c0*/  LDL.LU R9, [R1+0xbf4] ;  /* 0x000bf40001097983 */ /* 0x001f220000300800 */
[----:B------:R-:W-:-:S03]  /*481d0*/  PRMT R6, RZ, 0x7610, R6 ;  /* 0x00007610ff067816 */ /* 0x000fc60000000006 */
[----:B--2---:R0:W-:Y:S04]  /*481e0*/  STL [R1+0x158], R19 ;  /* 0x0001581301007387 */ /* 0x0041e80000100800 */
[----:B0-----:R-:W2:Y:S01]  /*481f0*/  LDL.LU R19, [R1+0xbf8] ;  /* 0x000bf80001137983 */ /* 0x001ea20000300800 */
[----:B---3--:R-:W-:-:S03]  /*48200*/  IADD3.X R12, PT, PT, R12, UR23, RZ, P4, !PT ;  /* 0x000000170c0c7c10 */ /* 0x008fc6000a7fe4ff */
[----:B------:R-:W-:Y:S01]  /*48210*/  STL [R1+0xbe8], R11 ;  /* 0x000be80b01007387 */ /* 0x000fe20000100800 */
[----:B------:R-:W-:-:S03]  /*48220*/  @P1 LOP3.LUT R13, R13, R12, RZ, 0x3c, !PT ;  /* 0x0000000c0d0d1212 */ /* 0x000fc600078e3cff */
[----:B------:R0:W-:Y:S02]  /*48230*/  STL [R1+0xbdc], R12 ;  /* 0x000bdc0c01007387 */ /* 0x0001e40000100800 */
        /* <DEDUP_REMOVED lines=22> */
[----:B--2---:R-:W-:Y:S01]  /*483a0*/  IADD3 R19, P3, PT, R19, UR14, RZ ;  /* 0x0000000e13137c10 */ /* 0x004fe2000ff7e0ff */
[----:B-1----:R-:W2:Y:S04]  /*483b0*/  LDL.LU R26, [R1+0xc04] ;  /* 0x000c0400011a7983 */ /* 0x002ea80000300800 */
[----:B------:R0:W-:Y:S01]  /*483c0*/  STL [R1+0x150], R91 ;  /* 0x0001505b01007387 */ /* 0x0001e20000100800 */
[----:B------:R-:W-:-:S03]  /*483d0*/  PRMT R8, RZ, 0x7610, R8 ;  /* 0x00007610ff087816 */ /* 0x000fc60000000008 */
[----:B0-----:R-:W2:Y:S04]  /*483e0*/  LDL.LU R91, [R1+0xc08] ;  /* 0x000c0800015b7983 */ /* 0x001ea80000300800 */
[----:B------:R-:W-:Y:S01]  /*483f0*/  STL [R1+0xbf8], R19 ;  /* 0x000bf81301007387 */ /* 0x000fe20000100800 */
[----:B---3--:R-:W-:-:S04]  /*48400*/  IADD3.X R12, PT, PT, R12, UR23, RZ, P4, !PT ;  /* 0x000000170c0c7c10 */ /* 0x008fc8000a7fe4ff */
[-C--:B------:R-:W-:Y:S01]  /*48410*/  @P0 LOP3.LUT R13, R13, R12.reuse, RZ, 0x3c, !PT ;  /* 0x0000000c0d0d0212 */ /* 0x080fe200078e3cff */
[----:B------:R0:W-:Y:S03]  /*48420*/  STL [R1+0xbec], R12 ;  /* 0x000bec0c01007387 */ /* 0x0001e60000100800 */
[----:B0-----:R-:W-:-:S04]  /*48430*/  @P0 LOP3.LUT R12, R13, R12, RZ, 0x3c, !PT ;  /* 0x0000000c0d0c0212 */ /* 0x001fc800078e3cff */
[----:B------:R-:W-:-:S05]  /*48440*/  @P0 LOP3.LUT R13, R13, R12, RZ, 0x3c, !PT ;  /* 0x0000000c0d0d0212 */ /* 0x000fca00078e3cff */
[----:B------:R0:W3:Y:S01]  /*48450*/  @P0 LDG.E.U8 R8, desc[UR20][R12.64] ;  /* 0x000000140c080981 */ /* 0x0000e2000c1e1100 */
[----:B------:R-:W-:Y:S02]  /*48460*/  ISETP.GT.AND P1, PT, R14, 0x25, PT ;  /* 0x000000250e00780c */ /* 0x000fe40003f24270 */
[----:B----4-:R-:W-:-:S05]  /*48470*/  IADD3.X R9, PT, PT, R9, UR23, RZ, P3, !PT ;  /* 0x0000001709097c10 */ /* 0x010fca0009ffe4ff */
[----:B0-----:R-:W-:Y:S02]  /*48480*/  IMAD.MOV.U32 R12, RZ, RZ, R9 ;  /* 0x000000ffff0c7224 */ /* 0x001fe400078e0009 */
[----:B------:R-:W-:-:S05]  /*48490*/  IMAD.MOV.U32 R13, RZ, RZ, R19 ;  /* 0x000000ffff0d7224 */ /* 0x000fca00078e0013 */
[----:B------:R-:W-:-:S04]  /*484a0*/  @P1 LOP3.LUT R13, R13, R12, RZ, 0x3c, !PT ;  /* 0x0000000c0d0d1212 */ /* 0x000fc800078e3cff */
[----:B------:R-:W-:Y:S02]  /*484b0*/  @P1 LOP3.LUT R12, R13, R12, RZ, 0x3c, !PT ;  /* 0x0000000c0d0c1212 */ /* 0x000fe400078e3cff */
[----:B------:R-:W-:Y:S02]  /*484c0*/  PRMT R93, RZ, 0x7610, R93 ;  /* 0x00007610ff5d7816 */ /* 0x000fe4000000005d */
[----:B------:R-:W-:Y:S02]  /*484d0*/  IADD3 R11, P4, PT, R11, UR14, RZ ;  /* 0x0000000e0b0b7c10 */ /* 0x000fe4000ff9e0ff */
[----:B------:R-:W-:-:S05]  /*484e0*/  @P1 LOP3.LUT R13, R13, R12, RZ, 0x3c, !PT ;  /* 0x0000000c0d0d1212 */ /* 0x000fca00078e3cff */
[----:B------:R0:W4:Y:S04]  /*484f0*/  @P1 LDG.E.U8 R93, desc[UR20][R12.64] ;  /* 0x000000140c5d1981 */ /* 0x000128000c1e1100 */
        /* <DEDUP_REMOVED lines=11> */
[----:B----4-:R0:W-:Y:S01]  /*485b0*/  STL [R1+0x148], R93 ;  /* 0x0001485d01007387 */ /* 0x0101e20000100800 */
[----:B------:R-:W-:-:S03]  /*485c0*/  PRMT R10, RZ, 0x7610, R10 ;  /* 0x00007610ff0a7816 */ /* 0x000fc6000000000a */
[----:B0-----:R-:W4:Y:S04]  /*485d0*/  LDL.LU R93, [R1+0xc18] ;  /* 0x000c1800015d7983 */ /* 0x001f280000300800 */
        /* <DEDUP_REMOVED lines=12> */
[----:B------:R0:W2:Y:S04]  /*486a0*/  @P0 LDG.E.U8 R83, desc[UR20][R12.64] ;  /* 0x000000140c530981 */ /* 0x0000a8000c1e1100 */
[----:B---3--:R1:W-:Y:S04]  /*486b0*/  STL [R1+0x144], R10 ;  /* 0x0001440a01007387 */ /* 0x0083e80000100800 */
[----:B-1----:R-:W3:Y:S04]  /*486c0*/  LDL.LU R10, [R1+0x2d20] ;  /* 0x002d2000010a7983 */ /* 0x002ee80000300800 */
[----:B------:R1:W-:Y:S04]  /*486d0*/  STL [R1+0xc04], R26 ;  /* 0x000c041a01007387 */ /* 0x0003e80000100800 */
[----:B-1----:R-:W3:Y:S04]  /*486e0*/  LDL.LU R26, [R1+0xc20] ;  /* 0x000c2000011a7983 */ /* 0x002ee80000300800 */
[----:B------:R-:W3:Y:S01]  /*486f0*/  LDL.LU R13, [R1+0xc0c] ;  /* 0x000c0c00010d7983 */ /* 0x000ee20000300800 */
[----:B------:R-:W-:-:S02]  /*48700*/  ISETP.GT.AND P1, PT, R14, 0x28, PT ;  /* 0x000000280e00780c */ /* 0x000fc40003f24270 */
[----:B------:R-:W-:Y:S02]  /*48710*/  IADD3 R19, P4, PT, R19, UR14, RZ ;  /* 0x0000000e13137c10 */ /* 0x000fe4000ff9e0ff */
[----:B----4-:R-:W-:Y:S02]  /*48720*/  IADD3 R93, P0, PT, R93, UR14, RZ ;  /* 0x0000000e5d5d7c10 */ /* 0x010fe4000ff1e0ff */
[----:B------:R-:W-:Y:S01]  /*48730*/  ISETP.GT.AND P3, PT, R14, 0x29, PT ;  /* 0x000000290e00780c */ /* 0x000fe20003f64270 */
[----:B------:R-:W-:Y:S01]  /*48740*/  STL [R1+0xc10], R19 ;  /* 0x000c101301007387 */ /* 0x000fe20000100800 */
[----:B------:R-:W-:Y:S02]  /*48750*/  PRMT R80, RZ, 0x7610, R80 ;  /* 0x00007610ff507816 */ /* 0x000fe40000000050 */
[----:B--2---:R-:W-:Y:S01]  /*48760*/  IADD3.X R11, PT, PT, R11, UR23, RZ, P0, !PT ;  /* 0x000000170b0b7c10 */ /* 0x004fe200087fe4ff */
[----:B------:R-:W2:Y:S02]  /*48770*/  LDL.LU R91, [R1+0xc24] ;  /* 0x000c2400015b7983 */ /* 0x000ea40000300800 */
[----:B0-----:R-:W-:-:S02]  /*48780*/  @P1 IMAD.MOV.U32 R12, RZ, RZ, R19 ;  /* 0x000000ffff0c1224 */ /* 0x001fc400078e0013 */
[----:B------:R0:W-:Y:S04]  /*48790*/  STL [R1+0x140], R83 ;  /* 0x0001405301007387 */ /* 0x0001e80000100800 */
[----:B0-----:R-:W4:Y:S04]  /*487a0*/  LDL.LU R83, [R1+0xc28] ;  /* 0x000c280001537983 */ /* 0x001f280000300800 */
[----:B------:R-:W-:Y:S01]  /*487b0*/  STL [R1+0xc18], R93 ;  /* 0x000c185d01007387 */ /* 0x000fe20000100800 */
[----:B------:R-:W-:Y:S02]  /*487c0*/  PRMT R89, RZ, 0x7610, R89 ;  /* 0x00007610ff597816 */ /* 0x000fe40000000059 */
[----:B---3--:R-:W-:-:S05]  /*487d0*/  IADD3.X R13, PT, PT, R13, UR23, RZ, P4, !PT ;  /* 0x000000170d0d7c10 */ /* 0x008fca000a7fe4ff */
        /* <DEDUP_REMOVED lines=17> */
[----:B----4-:R-:W-:-:S02]  /*488f0*/  IADD3 R83, P3, PT, R83, UR14, RZ ;  /* 0x0000000e53537c10 */ /* 0x010fc4000ff7e0ff */
[----:B------:R-:W-:Y:S01]  /*48900*/  PRMT R92, RZ, 0x7610, R92 ;  /* 0x00007610ff5c7816 */ /* 0x000fe2000000005c */
[----:B--2---:R0:W-:Y:S04]  /*48910*/  STL [R1+0x138], R89 ;  /* 0x0001385901007387 */ /* 0x0041e80000100800 */
[----:B0-----:R-:W2:Y:S04]  /*48920*/  LDL.LU R89, [R1+0xc34] ;  /* 0x000c340001597983 */ /* 0x001ea80000300800 */
[----:B------:R-:W4:Y:S01]  /*48930*/  LDL.LU R26, [R1+0xc38] ;  /* 0x000c3800011a7983 */ /* 0x000f220000300800 */
        /* <DEDUP_REMOVED lines=28> */
[----:B--2---:R0:W-:Y:S01]  /*48b00*/  STL [R1+0x130], R82 ;  /* 0x0001305201007387 */ /* 0x0041e20000100800 */
        /* <DEDUP_REMOVED lines=28> */
[----:B--2---:R-:W-:Y:S01]  /*48cd0*/  IADD3 R82, P0, PT, R82, UR14, RZ ;  /* 0x0000000e52527c10 */ /* 0x004fe2000ff1e0ff */
[----:B------:R0:W-:Y:S01]  /*48ce0*/  STL [R1+0x128], R84 ;  /* 0x0001285401007387 */ /* 0x0001e20000100800 */
[----:B------:R-:W-:-:S03]  /*48cf0*/  PRMT R88, RZ, 0x7610, R88 ;  /* 0x00007610ff587816 */ /* 0x000fc60000000058 */
[----:B0-----:R-:W2:Y:S04]  /*48d00*/  LDL.LU R84, [R1+0xc54] ;  /* 0x000c540001547983 */ /* 0x001ea80000300800 */
[----:B------:R-:W2:Y:S04]  /*48d10*/  LDL.LU R83, [R1+0xc58] ;  /* 0x000c580001537983 */ /* 0x000ea80000300800 */
        /* <DEDUP_REMOVED lines=8> */
[----:B----4-:R-:W-:Y:S02]  /*48da0*/  IADD3.X R19, PT, PT, R19, UR23, RZ, P0, !PT ;  /* 0x0000001713137c10 */ /* 0x010fe400087fe4ff */
        /* <DEDUP_REMOVED lines=683> */
[----:B----4-:R0:W-:Y:S01]  /*4b860*/  STL [R1+0x64], R24 ;  /* 0x0000641801007387 */ /* 0x0101e20000100800 */
[----:B------:R-:W-:-:S03]  /*4b870*/  PRMT R25, RZ, 0x7610, R25 ;  /* 0x00007610ff197816 */ /* 0x000fc60000000019 */
[----:B0-----:R-:W2:Y:S04]  /*4b880*/  LDL.LU R24, [R1+0xdd4] ;  /* 0x000dd40001187983 */ /* 0x001ea80000300800 */
[----:B------:R-:W4:Y:S04]  /*4b890*/  LDL.LU R23, [R1+0xdd8] ;  /* 0x000dd80001177983 */ /* 0x000f280000300800 */
        /* <DEDUP_REMOVED lines=97> */
[C---:B------:R-:W-:Y:S02]  /*4beb0*/  @P3 LOP3.LUT R12, R13.reuse, R12, RZ, 0x3c, !PT ;  /* 0x0000000c0d0c3212 */ /* 0x040fe400078e3cff */
        /* <DEDUP_REMOVED lines=135> */
[----:B------:R-:W-:Y:S02]  /*4c730*/  ISETP.GT.AND P0, PT, R14, 0x6f, PT ;  /* 0x0000006f0e00780c */ /* 0x000fe40003f04270 */
[----:B------:R-:W-:-:S02]  /*4c740*/  IADD3.X R74, PT, PT, R74, UR23, RZ, P1, !PT ;  /* 0x000000174a4a7c10 */ /* 0x000fc40008ffe4ff */
[----:B------:R-:W-:Y:S02]  /*4c750*/  PRMT R57, RZ, 0x7610, R57 ;  /* 0x00007610ff397816 */ /* 0x000fe40000000039 */
[----:B---3--:R-:W-:-:S04]  /*4c760*/  IADD3.X R12, PT, PT, R12, UR23, RZ, P4, !PT ;  /* 0x000000170c0c7c10 */ /* 0x008fc8000a7fe4ff */
[-C--:B------:R-:W-:Y:S01]  /*4c770*/  @P3 LOP3.LUT R13, R13, R12.reuse, RZ, 0x3c, !PT ;  /* 0x0000000c0d0d3212 */ /* 0x080fe200078e3cff */
[----:B------:R0:W-:Y:S03]  /*4c780*/  STL [R1+0xe3c], R12 ;  /* 0x000e3c0c01007387 */ /* 0x0001e60000100800 */
[----:B0-----:R-:W-:-:S04]  /*4c790*/  @P3 LOP3.LUT R12, R13, R12, RZ, 0x3c, !PT ;  /* 0x0000000c0d0c3212 */ /* 0x001fc800078e3cff */
[----:B------:R-:W-:-:S05]  /*4c7a0*/  @P3 LOP3.LUT R13, R13, R12, RZ, 0x3c, !PT ;  /* 0x0000000c0d0d3212 */ /* 0x000fca00078e3cff */
[----:B------:R0:W3:Y:S02]  /*4c7b0*/  @P3 LDG.E.U8 R68, desc[UR20][R12.64] ;  /* 0x000000140c443981 */ /* 0x0000e4000c1e1100 */
[----:B0-----:R-:W-:Y:S02]  /*4c7c0*/  @P0 IMAD.MOV.U32 R12, RZ, RZ, R61 ;  /* 0x000000ffff0c0224 */ /* 0x001fe400078e003d */
[----:B------:R-:W-:-:S05]  /*4c7d0*/  @P0 IMAD.MOV.U32 R13, RZ, RZ, R74 ;  /* 0x000000ffff0d0224 */ /* 0x000fca00078e004a */
[----:B------:R-:W2:Y:S04]  /*4c7e0*/  @P0 LDG.E.U8 R57, desc[UR20][R12.64] ;  /* 0x000000140c390981 */ /* 0x000ea8000c1e1100 */
[----:B------:R-:W-:Y:S01]  /*4c7f0*/  STL [R1+0xe44], R74 ;  /* 0x000e444a01007387 */ /* 0x000fe20000100800 */
[----:B------:R-:W-:-:S03]  /*4c800*/  IADD3 R56, P4, PT, R56, UR14, RZ ;  /* 0x0000000e38387c10 */ /* 0x000fc6000ff9e0ff */
[----:B---3--:R0:W-:Y:S04]  /*4c810*/  STL [R1+0x20], R68 ;  /* 0x0000204401007387 */ /* 0x0081e80000100800 */
[----:B0-----:R-:W3:Y:S04]  /*4c820*/  LDL.LU R68, [R1+0xe60] ;  /* 0x000e600001447983 */ /* 0x001ee80000300800 */
[----:B------:R-:W3:Y:S04]  /*4c830*/  LDL.LU R13, [R1+0xe4c] ;  /* 0x000e4c00010d7983 */ /* 0x000ee80000300800 */
[----:B------:R-:W-:Y:S04]  /*4c840*/  STL [R1+0xe50], R56 ;  /* 0x000e503801007387 */ /* 0x000fe80000100800 */
[----:B------:R-:W3:Y:S04]  /*4c850*/  LDL.LU R74, [R1+0xe5c] ;  /* 0x000e5c00014a7983 */ /* 0x000ee80000300800 */
[----:B------:R-:W3:Y:S04]  /*4c860*/  LDL.LU R61, [R1+0xe64] ;  /* 0x000e6400013d7983 */ /* 0x000ee80000300800 */
[----:B--2---:R0:W-:Y:S04]  /*4c870*/  STL [R1+0x1c], R57 ;  /* 0x00001c3901007387 */ /* 0x0041e80000100800 */
[----:B0-----:R-:W2:Y:S01]  /*4c880*/  LDL.LU R57, [R1+0xe68] ;  /* 0x000e680001397983 */ /* 0x001ea20000300800 */
[----:B------:R-:W-:-:S02]  /*4c890*/  ISETP.GT.AND P1, PT, R14, 0x70, PT ;  /* 0x000000700e00780c */ /* 0x000fc40003f24270 */
[----:B------:R-:W-:Y:S02]  /*4c8a0*/  ISETP.GT.AND P3, PT, R14, 0x71, PT ;  /* 0x000000710e00780c */ /* 0x000fe40003f64270 */
[----:B----4-:R-:W-:Y:S02]  /*4c8b0*/  IADD3 R2, P0, PT, R2, UR14, RZ ;  /* 0x0000000e02027c10 */ /* 0x010fe4000ff1e0ff */
[----:B------:R-:W-:Y:S02]  /*4c8c0*/  PRMT R75, RZ, 0x7610, R75 ;  /* 0x00007610ff4b7816 */ /* 0x000fe4000000004b */
[----:B------:R-:W-:Y:S02]  /*4c8d0*/  IADD3.X R55, PT, PT, R55, UR23, RZ, P0, !PT ;  /* 0x0000001737377c10 */ /* 0x000fe400087fe4ff */
[----:B------:R-:W-:-:S03]  /*4c8e0*/  ISETP.GT.AND P0, PT, R14, 0x72, PT ;  /* 0x000000720e00780c */ /* 0x000fc60003f04270 */
[----:B------:R-:W-:Y:S01]  /*4c8f0*/  @P1 IMAD.MOV.U32 R12, RZ, RZ, R56 ;  /* 0x000000ffff0c1224 */ /* 0x000fe200078e0038 */
[----:B------:R-:W-:Y:S01]  /*4c900*/  STL [R1+0xe58], R2 ;  /* 0x000e580201007387 */ /* 0x000fe20000100800 */
[----:B------:R-:W-:Y:S02]  /*4c910*/  PRMT R6, RZ, 0x7610, R6 ;  /* 0x00007610ff067816 */ /* 0x000fe40000000006 */
[----:B------:R-:W-:Y:S02]  /*4c920*/  PRMT R7, RZ, 0x7610, R7 ;  /* 0x00007610ff077816 */ /* 0x000fe40000000007 */
[----:B------:R-:W-:Y:S02]  /*4c930*/  PRMT R8, RZ, 0x7610, R8 ;  /* 0x00007610ff087816 */ /* 0x000fe40000000008 */
[----:B---3--:R-:W-:Y:S02]  /*4c940*/  IADD3.X R13, PT, PT, R13, UR23, RZ, P4, !PT ;  /* 0x000000170d0d7c10 */ /* 0x008fe4000a7fe4ff */
[----:B------:R-:W-:-:S03]  /*4c950*/  IADD3 R68, P4, PT, R68, UR14, RZ ;  /* 0x0000000e44447c10 */ /* 0x000fc6000ff9e0ff */
[----:B------:R0:W-:Y:S04]  /*4c960*/  STL [R1+0xe4c], R13 ;  /* 0x000e4c0d01007387 */ /* 0x0001e80000100800 */
[----:B------:R0:W3:Y:S01]  /*4c970*/  @P1 LDG.E.U8 R75, desc[UR20][R12.64] ;  /* 0x000000140c4b1981 */ /* 0x0000e2000c1e1100 */
[----:B------:R-:W-:-:S03]  /*4c980*/  IADD3.X R74, PT, PT, R74, UR23, RZ, P4, !PT ;  /* 0x000000174a4a7c10 */ /* 0x000fc6000a7fe4ff */
[----:B------:R-:W4:Y:S01]  /*4c990*/  LDL.LU R56, [R1+0xe70] ;  /* 0x000e700001387983 */ /* 0x000f220000300800 */
[----:B0-----:R-:W-:Y:S02]  /*4c9a0*/  IMAD.MOV.U32 R13, RZ, RZ, R55 ;  /* 0x000000ffff0d7224 */ /* 0x001fe400078e0037 */
[----:B------:R-:W-:-:S05]  /*4c9b0*/  @P3 IMAD.MOV.U32 R12, RZ, RZ, R2 ;  /* 0x000000ffff0c3224 */ /* 0x000fca00078e0002 */
[----:B------:R0:W3:Y:S02]  /*4c9c0*/  @P3 LDG.E.U8 R6, desc[UR20][R12.64] ;  /* 0x000000140c063981 */ /* 0x0000e4000c1e1100 */
[----:B0-----:R-:W-:Y:S02]  /*4c9d0*/  @P0 IMAD.MOV.U32 R12, RZ, RZ, R68 ;  /* 0x000000ffff0c0224 */ /* 0x001fe400078e0044 */
[----:B------:R-:W-:-:S05]  /*4c9e0*/  @P0 IMAD.MOV.U32 R13, RZ, RZ, R74 ;  /* 0x000000ffff0d0224 */ /* 0x000fca00078e004a */
[----:B------:R0:W3:Y:S01]  /*4c9f0*/  @P0 LDG.E.U8 R7, desc[UR20][R12.64] ;  /* 0x000000140c070981 */ /* 0x0000e2000c1e1100 */
[----:B------:R-:W-:Y:S02]  /*4ca00*/  ISETP.GT.AND P1, PT, R14, 0x73, PT ;  /* 0x000000730e00780c */ /* 0x000fe40003f24270 */
[----:B--2---:R-:W-:-:S04]  /*4ca10*/  IADD3 R57, P3, PT, R57, UR14, RZ ;  /* 0x0000000e39397c10 */ /* 0x004fc8000ff7e0ff */
[----:B------:R-:W-:-:S07]  /*4ca20*/  IADD3.X R61, PT, PT, R61, UR23, RZ, P3, !PT ;  /* 0x000000173d3d7c10 */ /* 0x000fce0009ffe4ff */
[----:B0-----:R-:W-:Y:S02]  /*4ca30*/  @P1 IMAD.MOV.U32 R12, RZ, RZ, R57 ;  /* 0x000000ffff0c1224 */ /* 0x001fe400078e0039 */
[----:B------:R-:W-:-:S05]  /*4ca40*/  @P1 IMAD.MOV.U32 R13, RZ, RZ, R61 ;  /* 0x000000ffff0d1224 */ /* 0x000fca00078e003d */
[----:B------:R0:W2:Y:S04]  /*4ca50*/  @P1 LDG.E.U8 R8, desc[UR20][R12.64] ;  /* 0x000000140c081981 */ /* 0x0000a8000c1e1100 */
[----:B------:R1:W-:Y:S04]  /*4ca60*/  STL [R1+0xe54], R55 ;  /* 0x000e543701007387 */ /* 0x0003e80000100800 */
[----:B-1----:R-:W2:Y:S04]  /*4ca70*/  LDL.LU R55, [R1+0x2c24] ;  /* 0x002c240001377983 */ /* 0x002ea80000300800 */
[----:B------:R-:W2:Y:S04]  /*4ca80*/  LDL.LU R2, [R1+0xe78] ;  /* 0x000e780001027983 */ /* 0x000ea80000300800 */
[----:B------:R-:W-:Y:S01]  /*4ca90*/  STL [R1+0xe60], R68 ;  /* 0x000e604401007387 */ /* 0x000fe20000100800 */
[----:B----4-:R-:W-:-:S03]  /*4caa0*/  IADD3 R56, P4, PT, R56, UR14, RZ ;  /* 0x0000000e38387c10 */ /* 0x010fc6000ff9e0ff */
[----:B---3--:R-:W-:Y:S04]  /*4cab0*/  STL [R1+0x2bd4], R6 ;  /* 0x002bd40601007387 */ /* 0x008fe80000100800 */
[----:B------:R-:W-:Y:S04]  /*4cac0*/  STL [R1+0xe68], R57 ;  /* 0x000e683901007387 */ /* 0x000fe80000100800 */
[----:B------:R1:W-:Y:S01]  /*4cad0*/  STL [R1+0xe5c], R74 ;  /* 0x000e5c4a01007387 */ /* 0x0003e20000100800 */
[----:B0-----:R-:W-:-:S03]  /*4cae0*/  IMAD.MOV.U32 R13, RZ, RZ, R56 ;  /* 0x000000ffff0d7224 */ /* 0x001fc600078e0038 */
[----:B-1----:R-:W3:Y:S04]  /*4caf0*/  LDL.LU R74, [R1+0xe74] ;  /* 0x000e7400014a7983 */ /* 0x002ee80000300800 */
[----:B------:R-:W-:Y:S04]  /*4cb00*/  STL [R1+0xe64], R61 ;  /* 0x000e643d01007387 */ /* 0x000fe80000100800 */
[----:B------:R0:W-:Y:S04]  /*4cb10*/  STL [R1+0x2bd8], R7 ;  /* 0x002bd80701007387 */ /* 0x0001e80000100800 */
[----:B0-----:R-:W4:Y:S04]  /*4cb20*/  LDL.LU R7, [R1+0xe80] ;  /* 0x000e800001077983 */ /* 0x001f280000300800 */
[----:B------:R-:W4:Y:S04]  /*4cb30*/  LDL.LU R57, [R1+0xe84] ;  /* 0x000e840001397983 */ /* 0x000f280000300800 */
[----:B------:R0:W-:Y:S04]  /*4cb40*/  STL [R1+0xe70], R56 ;  /* 0x000e703801007387 */ /* 0x0001e80000100800 */
[----:B------:R-:W4:Y:S04]  /*4cb50*/  LDL.LU R61, [R1+0xe88] ;  /* 0x000e8800013d7983 */ /* 0x000f280000300800 */
[----:B------:R-:W4:Y:S04]  /*4cb60*/  LDL.LU R68, [R1+0xe90] ;  /* 0x000e900001447983 */ /* 0x000f280000300800 */
[----:B0-----:R-:W4:Y:S04]  /*4cb70*/  LDL.LU R56, [R1+0x2c20] ;  /* 0x002c200001387983 */ /* 0x001f280000300800 */
[----:B------:R-:W4:Y:S04]  /*4cb80*/  LDL.LU R12, [R1+0xe6c] ;  /* 0x000e6c00010c7983 */ /* 0x000f280000300800 */
[----:B--2---:R0:W-:Y:S04]  /*4cb90*/  STL [R1+0x2bdc], R8 ;  /* 0x002bdc0801007387 */ /* 0x0041e80000100800 */
[----:B0-----:R-:W2:Y:S01]  /*4cba0*/  LDL.LU R8, [R1+0xe7c] ;  /* 0x000e7c0001087983 */ /* 0x001ea20000300800 */
[----:B------:R-:W-:-:S02]  /*4cbb0*/  ISETP.GT.AND P3, PT, R14, 0x74, PT ;  /* 0x000000740e00780c */ /* 0x000fc40003f64270 */
[----:B------:R-:W-:Y:S02]  /*4cbc0*/  IADD3 R2, P1, PT, R2, UR14, RZ ;  /* 0x0000000e02027c10 */ /* 0x000fe4000ff3e0ff */
[----:B------:R-:W-:-:S03]  /*4cbd0*/  ISETP.GT.AND P0, PT, R14, 0x75, PT ;  /* 0x000000750e00780c */ /* 0x000fc60003f04270 */
[----:B------:R-:W-:Y:S01]  /*4cbe0*/  STL [R1+0xe78], R2 ;  /* 0x000e780201007387 */ /* 0x000fe20000100800 */
[----:B------:R-:W-:Y:S02]  /*4cbf0*/  PRMT R9, RZ, 0x7610, R9 ;  /* 0x00007610ff097816 */ /* 0x000fe40000000009 */
[----:B------:R-:W-:Y:S02]  /*4cc00*/  PRMT R10, RZ, 0x7610, R10 ;  /* 0x00007610ff0a7816 */ /* 0x000fe4000000000a */
[----:B------:R-:W-:Y:S02]  /*4cc10*/  PRMT R11, RZ, 0x7610, R11 ;  /* 0x00007610ff0b7816 */ /* 0x000fe4000000000b */
[----:B------:R-:W-:Y:S02]  /*4cc20*/  PRMT R93, RZ, 0x7610, R93 ;  /* 0x00007610ff5d7816 */ /* 0x000fe4000000005d */
[----:B---3--:R-:W-:Y:S02]  /*4cc30*/  IADD3.X R74, PT, PT, R74, UR23, RZ, P1, !PT ;  /* 0x000000174a4a7c10 */ /* 0x008fe40008ffe4ff */
[----:B------:R-:W-:-:S02]  /*4cc40*/  ISETP.GT.AND P1, PT, R14, 0x76, PT ;  /* 0x000000760e00780c */ /* 0x000fc40003f24270 */
[----:B----4-:R-:W-:Y:S02]  /*4cc50*/  IADD3 R7, P5, PT, R7, UR14, RZ ;  /* 0x0000000e07077c10 */ /* 0x010fe4000ffbe0ff */
[----:B------:R-:W-:-:S04]  /*4cc60*/  IADD3.X R12, PT, PT, R12, UR23, RZ, P4, !PT ;  /* 0x000000170c0c7c10 */ /* 0x000fc8000a7fe4ff */
[-C--:B------:R-:W-:Y:S01]  /*4cc70*/  @P3 LOP3.LUT R13, R13, R12.reuse, RZ, 0x3c, !PT ;  /* 0x0000000c0d0d3212 */ /* 0x080fe200078e3cff */
[----:B------:R0:W-:Y:S03]  /*4cc80*/  STL [R1+0xe6c], R12 ;  /* 0x000e6c0c01007387 */ /* 0x0001e60000100800 */
[----:B0-----:R-:W-:-:S04]  /*4cc90*/  @P3 LOP3.LUT R12, R13, R12, RZ, 0x3c, !PT ;  /* 0x0000000c0d0c3212 */ /* 0x001fc800078e3cff */
[----:B------:R-:W-:Y:S02]  /*4cca0*/  @P3 LOP3.LUT R13, R13, R12, RZ, 0x3c, !PT ;  /* 0x0000000c0d0d3212 */ /* 0x000fe400078e3cff */
[----:B--2---:R-:W-:-:S03]  /*4ccb0*/  IADD3.X R8, PT, PT, R8, UR23, RZ, P5, !PT ;  /* 0x0000001708087c10 */ /* 0x004fc6000affe4ff */
[----:B------:R0:W2:Y:S01]  /*4ccc0*/  @P3 LDG.E.U8 R9, desc[UR20][R12.64] ;  /* 0x000000140c093981 */ /* 0x0000a2000c1e1100 */
[----:B------:R-:W-:Y:S02]  /*4ccd0*/  ISETP.GT.AND P3, PT, R14, 0x77, PT ;  /* 0x000000770e00780c */ /* 0x000fe40003f64270 */
[----:B------:R-:W-:Y:S01]  /*4cce0*/  IADD3 R61, P4, PT, R61, UR14, RZ ;  /* 0x0000000e3d3d7c10 */ /* 0x000fe2000ff9e0ff */
[----:B0-----:R-:W-:Y:S02]  /*4ccf0*/  @P0 IMAD.MOV.U32 R12, RZ, RZ, R2 ;  /* 0x000000ffff0c0224 */ /* 0x001fe400078e0002 */
[----:B------:R-:W-:Y:S01]  /*4cd00*/  @P0 IMAD.MOV.U32 R13, RZ, RZ, R74 ;  /* 0x000000ffff0d0224 */ /* 0x000fe200078e004a */
[----:B------:R-:W-:-:S04]  /*4cd10*/  IADD3.X R57, PT, PT, R57, UR23, RZ, P4, !PT ;  /* 0x0000001739397c10 */ /* 0x000fc8000a7fe4ff */
[----:B------:R0:W3:Y:S04]  /*4cd20*/  @P0 LDG.E.U8 R10, desc[UR20][R12.64] ;  /* 0x000000140c0a0981 */ /* 0x0000e8000c1e1100 */
[----:B------:R1:W-:Y:S01]  /*4cd30*/  STL [R1+0xe74], R74 ;  /* 0x000e744a01007387 */ /* 0x0003e20000100800 */
[----:B0-----:R-:W-:Y:S02]  /*4cd40*/  @P1 IMAD.MOV.U32 R12, RZ, RZ, R7 ;  /* 0x000000ffff0c1224 */ /* 0x001fe400078e0007 */
[----:B------:R-:W-:Y:S01]  /*4cd50*/  @P1 IMAD.MOV.U32 R13, RZ, RZ, R8 ;  /* 0x000000ffff0d1224 */ /* 0x000fe200078e0008 */
[----:B-1----:R-:W4:Y:S04]  /*4cd60*/  LDL.LU R74, [R1+0xe8c] ;  /* 0x000e8c00014a7983 */ /* 0x002f280000300800 */
[----:B------:R0:W2:Y:S04]  /*4cd70*/  @P1 LDG.E.U8 R11, desc[UR20][R12.64] ;  /* 0x000000140c0b1981 */ /* 0x0000a8000c1e1100 */
[----:B------:R-:W3:Y:S01]  /*4cd80*/  LDL.LU R2, [R1+0xe98] ;  /* 0x000e980001027983 */ /* 0x000ee20000300800 */
[----:B0-----:R-:W-:-:S02]  /*4cd90*/  @P3 IMAD.MOV.U32 R12, RZ, RZ, R61 ;  /* 0x000000ffff0c3224 */ /* 0x001fc400078e003d */
[----:B------:R-:W-:-:S05]  /*4cda0*/  @P3 IMAD.MOV.U32 R13, RZ, RZ, R57 ;  /* 0x000000ffff0d3224 */ /* 0x000fca00078e0039 */
[----:B------:R0:W3:Y:S01]  /*4cdb0*/  @P3 LDG.E.U8 R93, desc[UR20][R12.64] ;  /* 0x000000140c5d3981 */ /* 0x0000e2000c1e1100 */
[----:B------:R-:W-:Y:S02]  /*4cdc0*/  ISETP.GT.AND P0, PT, R14, 0x78, PT ;  /* 0x000000780e00780c */ /* 0x000fe40003f04270 */
[----:B------:R-:W-:Y:S01]  /*4cdd0*/  IADD3 R68, P4, PT, R68, UR14, RZ ;  /* 0x0000000e44447c10 */ /* 0x000fe2000ff9e0ff */
[----:B------:R1:W-:Y:S04]  /*4cde0*/  STL [R1+0xe80], R7 ;  /* 0x000e800701007387 */ /* 0x0003e80000100800 */
[----:B------:R-:W-:Y:S04]  /*4cdf0*/  STL [R1+0xe88], R61 ;  /* 0x000e883d01007387 */ /* 0x000fe80000100800 */
[----:B------:R0:W-:Y:S01]  /*4ce00*/  STL [R1+0xe7c], R8 ;  /* 0x000e7c0801007387 */ /* 0x0001e20000100800 */
[----:B-1----:R-:W-:-:S03]  /*4ce10*/  IMAD.MOV.U32 R7, RZ, RZ, R67 ;  /* 0x000000ffff077224 */ /* 0x002fc600078e0043 */
[----:B------:R1:W-:Y:S04]  /*4ce20*/  STL [R1+0xe84], R57 ;  /* 0x000e843901007387 */ /* 0x0003e80000100800 */
[----:B------:R-:W3:Y:S04]  /*4ce30*/  LDL.LU R67, [R1+0xea0] ;  /* 0x000ea00001437983 */ /* 0x000ee80000300800 */
[----:B------:R-:W-:Y:S04]  /*4ce40*/  STL [R1+0xe90], R68 ;  /* 0x000e904401007387 */ /* 0x000fe80000100800 */
[----:B0-----:R-:W3:Y:S01]  /*4ce50*/  LDL.LU R8, [R1+0xea8] ;  /* 0x000ea80001087983 */ /* 0x001ee20000300800 */
[----:B------:R-:W-:Y:S01]  /*4ce60*/  PRMT R92, RZ, 0x7610, R92 ;  /* 0x00007610ff5c7816 */ /* 0x000fe2000000005c */
[----:B------:R-:W-:Y:S01]  /*4ce70*/  @P0 IMAD.MOV.U32 R12, RZ, RZ, R68 ;  /* 0x000000ffff0c0224 */ /* 0x000fe200078e0044 */
[----:B----4-:R-:W-:Y:S01]  /*4ce80*/  IADD3.X R74, PT, PT, R74, UR23, RZ, P4, !PT ;  /* 0x000000174a4a7c10 */ /* 0x010fe2000a7fe4ff */
[----:B--2---:R0:W-:Y:S04]  /*4ce90*/  STL [R1+0x2b9c], R11 ;  /* 0x002b9c0b01007387 */ /* 0x0041e80000100800 */
[----:B------:R-:W-:Y:S01]  /*4cea0*/  @P0 IMAD.MOV.U32 R13, RZ, RZ, R74 ;  /* 0x000000ffff0d0224 */ /* 0x000fe200078e004a */
[----:B-1----:R-:W2:Y:S01]  /*4ceb0*/  LDL.LU R57, [R1+0x2c1c] ;  /* 0x002c1c0001397983 */ /* 0x002ea20000300800 */
[----:B---3--:R-:W-:-:S03]  /*4cec0*/  IADD3 R2, P5, PT, R2, UR14, RZ ;  /* 0x0000000e02027c10 */ /* 0x008fc6000ffbe0ff */
[----:B------:R-:W3:Y:S04]  /*4ced0*/  LDL.LU R61, [R1+0x2c18] ;  /* 0x002c1800013d7983 */ /* 0x000ee80000300800 */
[----:B0-----:R-:W4:Y:S04]  /*4cee0*/  LDL.LU R11, [R1+0xea4] ;  /* 0x000ea400010b7983 */ /* 0x001f280000300800 */
[----:B------:R0:W2:Y:S04]  /*4cef0*/  @P0 LDG.E.U8 R92, desc[UR20][R12.64] ;  /* 0x000000140c5c0981 */ /* 0x0000a8000c1e1100 */
[----:B------:R1:W-:Y:S04]  /*4cf00*/  STL [R1+0x2b88], R93 ;  /* 0x002b885d01007387 */ /* 0x0003e80000100800 */
[----:B-1----:R-:W2:Y:S04]  /*4cf10*/  LDL.LU R93, [R1+0xe9c] ;  /* 0x000e9c00015d7983 */ /* 0x002ea80000300800 */
[----:B------:R1:W-:Y:S04]  /*4cf20*/  STL [R1+0xe8c], R74 ;  /* 0x000e8c4a01007387 */ /* 0x0003e80000100800 */
[----:B------:R-:W-:Y:S04]  /*4cf30*/  STL [R1+0xe98], R2 ;  /* 0x000e980201007387 */ /* 0x000fe80000100800 */
[----:B-1----:R-:W3:Y:S04]  /*4cf40*/  LDL.LU R74, [R1+0xeb8] ;  /* 0x000eb800014a7983 */ /* 0x002ee80000300800 */
[----:B------:R-:W3:Y:S04]  /*4cf50*/  LDL.LU R68, [R1+0xec0] ;  /* 0x000ec00001447983 */ /* 0x000ee80000300800 */
[----:B------:R-:W3:Y:S01]  /*4cf60*/  LDL.LU R12, [R1+0xe94] ;  /* 0x000e9400010c7983 */ /* 0x000ee20000300800 */
[----:B------:R-:W-:Y:S01]  /*4cf70*/  ISETP.GT.AND P3, PT, R14, 0x79, PT ;  /* 0x000000790e00780c */ /* 0x000fe20003f64270 */
[----:B0-----:R-:W-:Y:S01]  /*4cf80*/  IMAD.MOV.U32 R13, RZ, RZ, R2 ;  /* 0x000000ffff0d7224 */ /* 0x001fe200078e0002 */
[----:B------:R-:W-:-:S02]  /*4cf90*/  IADD3 R67, P4, PT, R67, UR14, RZ ;  /* 0x0000000e43437c10 */ /* 0x000fc4000ff9e0ff */
[----:B------:R-:W-:-:S03]  /*4cfa0*/  ISETP.GT.AND P1, PT, R14, 0x7a, PT ;  /* 0x0000007a0e00780c */ /* 0x000fc60003f24270 */
[----:B------:R-:W-:Y:S01]  /*4cfb0*/  STL [R1+0xea0], R67 ;  /* 0x000ea04301007387 */ /* 0x000fe20000100800 */
[----:B------:R-:W-:Y:S02]  /*4cfc0*/  ISETP.GT.AND P6, PT, R14, 0x7b, PT ;  /* 0x0000007b0e00780c */ /* 0x000fe40003fc4270 */
[----:B------:R-:W-:Y:S02]  /*4cfd0*/  PRMT R91, RZ, 0x7610, R91 ;  /* 0x00007610ff5b7816 */ /* 0x000fe4000000005b */
[----:B------:R-:W-:Y:S02]  /*4cfe0*/  IADD3 R8, P0, PT, R8, UR14, RZ ;  /* 0x0000000e08087c10 */ /* 0x000fe4000ff1e0ff */
[----:B------:R-:W-:Y:S02]  /*4cff0*/  PRMT R90, RZ, 0x7610, R90 ;  /* 0x00007610ff5a7816 */ /* 0x000fe4000000005a */
[----:B------:R-:W-:Y:S02]  /*4d000*/  PRMT R89, RZ, 0x7610, R89 ;  /* 0x00007610ff597816 */ /* 0x000fe40000000059 */
[----:B----4-:R-:W-:-:S02]  /*4d010*/  IADD3.X R11, PT, PT, R11, UR23, RZ, P0, !PT ;  /* 0x000000170b0b7c10 */ /* 0x010fc400087fe4ff */
[----:B--2---:R-:W-:Y:S02]  /*4d020*/  IADD3.X R93, PT, PT, R93, UR23, RZ, P4, !PT ;  /* 0x000000175d5d7c10 */ /* 0x004fe4000a7fe4ff */
[----:B---3--:R-:W-:-:S04]  /*4d030*/  IADD3.X R12, PT, PT, R12, UR23, RZ, P5, !PT ;  /* 0x000000170c0c7c10 */ /* 0x008fc8000affe4ff */
[-C--:B------:R-:W-:Y:S01]  /*4d040*/  @P3 LOP3.LUT R13, R13, R12.reuse, RZ, 0x3c, !PT ;  /* 0x0000000c0d0d3212 */ /* 0x080fe200078e3cff */
[----:B------:R0:W-:Y:S03]  /*4d050*/  STL [R1+0xe94], R12 ;  /* 0x000e940c01007387 */ /* 0x0001e60000100800 */
[----:B0-----:R-:W-:-:S04]  /*4d060*/  @P3 LOP3.LUT R12, R13, R12, RZ, 0x3c, !PT ;  /* 0x0000000c0d0c3212 */ /* 0x001fc800078e3cff */
[----:B------:R-:W-:-:S05]  /*4d070*/  @P3 LOP3.LUT R13, R13, R12, RZ, 0x3c, !PT ;  /* 0x0000000c0d0d3212 */ /* 0x000fca00078e3cff */
[----:B------:R0:W2:Y:S04]  /*4d080*/  @P3 LDG.E.U8 R91, desc[UR20][R12.64] ;  /* 0x000000140c5b3981 */ /* 0x0000a8000c1e1100 */
[----:B------:R1:W-:Y:S01]  /*4d090*/  STL [R1+0xea8], R8 ;  /* 0x000ea80801007387 */ /* 0x0003e20000100800 */
[----:B0-----:R-:W-:Y:S02]  /*4d0a0*/  @P1 IMAD.MOV.U32 R12, RZ, RZ, R67 ;  /* 0x000000ffff0c1224 */ /* 0x001fe400078e0043 */
[----:B------:R-:W-:Y:S01]  /*4d0b0*/  @P1 IMAD.MOV.U32 R13, RZ, RZ, R93 ;  /* 0x000000ffff0d1224 */ /* 0x000fe200078e005d */
[----:B------:R-:W-:Y:S04]  /*4d0c0*/  STL [R1+0xe9c], R93 ;  /* 0x000e9c5d01007387 */ /* 0x000fe80000100800 */
[----:B------:R0:W3:Y:S04]  /*4d0d0*/  @P1 LDG.E.U8 R90, desc[UR20][R12.64] ;  /* 0x000000140c5a1981 */ /* 0x0000e8000c1e1100 */
[----:B------:R4:W-:Y:S04]  /*4d0e0*/  STL [R1+0xea4], R11 ;  /* 0x000ea40b01007387 */ /* 0x0009e80000100800 */
[----:B------:R-:W2:Y:S01]  /*4d0f0*/  LDL.LU R67, [R1+0xebc] ;  /* 0x000ebc0001437983 */ /* 0x000ea20000300800 */
[----:B0-----:R-:W-:-:S02]  /*4d100*/  @P6 IMAD.MOV.U32 R12, RZ, RZ, R8 ;  /* 0x000000ffff0c6224 */ /* 0x001fc400078e0008 */
[----:B------:R-:W-:Y:S02]  /*4d110*/  @P6 IMAD.MOV.U32 R13, RZ, RZ, R11 ;  /* 0x000000ffff0d6224 */ /* 0x000fe400078e000b */
[----:B-1----:R-:W-:Y:S02]  /*4d120*/  IMAD.MOV.U32 R8, RZ, RZ, R63 ;  /* 0x000000ffff087224 */ /* 0x002fe400078e003f */
[----:B----4-:R-:W-:Y:S01]  /*4d130*/  IMAD.MOV.U32 R11, RZ, RZ, R7 ;  /* 0x000000ffff0b7224 */ /* 0x010fe200078e0007 */
[----:B------:R-:W4:Y:S01]  /*4d140*/  LDL.LU R63, [R1+0xeb4] ;  /* 0x000eb400013f7983 */ /* 0x000f220000300800 */
[----:B------:R-:W-:-:S03]  /*4d150*/  IMAD.MOV.U32 R7, RZ, RZ, R75 ;  /* 0x000000ffff077224 */ /* 0x000fc600078e004b */
[----:B------:R-:W3:Y:S04]  /*4d160*/  LDL.LU R75, [R1+0xec8] ;  /* 0x000ec800014b7983 */ /* 0x000ee80000300800 */
[----:B------:R-:W3:Y:S04]  /*4d170*/  LDL.LU R93, [R1+0xed0] ;  /* 0x000ed000015d7983 */ /* 0x000ee80000300800 */
[----:B------:R0:W3:Y:S04]  /*4d180*/  @P6 LDG.E.U8 R89, desc[UR20][R12.64] ;  /* 0x000000140c596981 */ /* 0x0000e8000c1e1100 */
[----:B------:R-:W3:Y:S04]  /*4d190*/  LDL.LU R12, [R1+0xeac] ;  /* 0x000eac00010c7983 */ /* 0x000ee80000300800 */
[----:B------:R-:W0:Y:S01]  /*4d1a0*/  LDL.LU R13, [R1+0xeb0] ;  /* 0x000eb000010d7983 */ /* 0x000e220000300800 */
[----:B------:R-:W1:Y:S01]  /*4d1b0*/  S2R R2, SR_TID.X ;  /* 0x0000000000027919 */ /* 0x000e620000002100 */
[----:B------:R-:W-:-:S02]  /*4d1c0*/  ISETP.GT.AND P5, PT, R14, 0x7c, PT ;  /* 0x0000007c0e00780c */ /* 0x000fc40003fa4270 */
[----:B------:R-:W-:Y:S02]  /*4d1d0*/  IADD3 R68, P0, PT, R68, UR14, RZ ;  /* 0x0000000e44447c10 */ /* 0x000fe4000ff1e0ff */
[----:B------:R-:W-:-:S03]  /*4d1e0*/  IADD3 R74, P1, PT, R74, UR14, RZ ;  /* 0x0000000e4a4a7c10 */ /* 0x000fc6000ff3e0ff */
[----:B------:R-:W-:Y:S01]  /*4d1f0*/  STL [R1+0xec0], R68 ;  /* 0x000ec04401007387 */ /* 0x000fe20000100800 */
[----:B------:R-:W-:-:S03]  /*4d200*/  ISETP.GT.AND P6, PT, R14, 0x7d, PT ;  /* 0x0000007d0e00780c */ /* 0x000fc60003fc4270 */
[----:B------:R-:W-:Y:S01]  /*4d210*/  STL [R1+0xeb8], R74 ;  /* 0x000eb84a01007387 */ /* 0x000fe20000100800 */
[----:B------:R-:W-:Y:S02]  /*4d220*/  PRMT R88, RZ, 0x7610, R88 ;  /* 0x00007610ff587816 */ /* 0x000fe40000000058 */
[----:B------:R-:W-:Y:S02]  /*4d230*/  ISETP.GT.AND P4, PT, R14, 0x7e, PT ;  /* 0x0000007e0e00780c */ /* 0x000fe40003f84270 */
[----:B------:R-:W-:Y:S02]  /*4d240*/  PRMT R84, RZ, 0x7610, R84 ;  /* 0x00007610ff547816 */ /* 0x000fe40000000054 */
[----:B------:R-:W-:Y:S02]  /*4d250*/  PRMT R83, RZ, 0x7610, R83 ;  /* 0x00007610ff537816 */ /* 0x000fe40000000053 */
[----:B-1----:R-:W-:Y:S02]  /*4d260*/  LOP3.LUT R2, R2, 0x7f, RZ, 0xc0, !PT ;  /* 0x0000007f02027812 */ /* 0x002fe400078ec0ff */
[----:B--2---:R-:W-:-:S02]  /*4d270*/  IADD3.X R67, PT, PT, R67, UR23, RZ, P0, !PT ;  /* 0x0000001743437c10 */ /* 0x004fc400087fe4ff */
[----:B----4-:R-:W-:Y:S02]  /*4d280*/  IADD3.X R63, PT, PT, R63, UR23, RZ, P1, !PT ;  /* 0x000000173f3f7c10 */ /* 0x010fe40008ffe4ff */
[----:B0-----:R-:W-:-:S04]  /*4d290*/  IADD3 R13, P3, PT, R13, UR14, RZ ;  /* 0x0000000e0d0d7c10 */ /* 0x001fc8000ff7e0ff */
[----:B---3--:R-:W-:Y:S01]  /*4d2a0*/  IADD3.X R12, PT, PT, R12, UR23, RZ, P3, !PT ;  /* 0x000000170c0c7c10 */ /* 0x008fe20009ffe4ff */
[----:B------:R0:W-:Y:S04]  /*4d2b0*/  STL [R1+0xeb0], R13 ;  /* 0x000eb00d01007387 */ /* 0x0001e80000100800 */
[----:B------:R-:W-:Y:S04]  /*4d2c0*/  STL [R1+0xebc], R67 ;  /* 0x000ebc4301007387 */ /* 0x000fe80000100800 */
[----:B------:R-:W-:Y:S01]  /*4d2d0*/  STL [R1+0xeb4], R63 ;  /* 0x000eb43f01007387 */ /* 0x000fe20000100800 */
[----:B0-----:R-:W-:-:S03]  /*4d2e0*/  @P5 LOP3.LUT R13, R13, R12, RZ, 0x3c, !PT ;  /* 0x0000000c0d0d5212 */ /* 0x001fc600078e3cff */
[----:B------:R0:W-:Y:S02]  /*4d2f0*/  STL [R1+0xeac], R12 ;  /* 0x000eac0c01007387 */ /* 0x0001e40000100800 */
[----:B0-----:R-:W-:-:S04]  /*4d300*/  @P5 LOP3.LUT R12, R13, R12, RZ, 0x3c, !PT ;  /* 0x0000000c0d0c5212 */ /* 0x001fc800078e3cff */
[----:B------:R-:W-:-:S05]  /*4d310*/  @P5 LOP3.LUT R13, R13, R12, RZ, 0x3c, !PT ;  /* 0x0000000c0d0d5212 */ /* 0x000fca00078e3cff */
[----:B------:R0:W2:Y:S01]  /*4d320*/  @P5 LDG.E.U8 R88, desc[UR20][R12.64] ;  /* 0x000000140c585981 */ /* 0x0000a2000c1e1100 */
[----:B------:R-:W-:Y:S01]  /*4d330*/  ISETP.GE.AND P0, PT, R2, R14, PT ;  /* 0x0000000e0200720c */ /* 0x000fe20003f06270 */
[----:B------:R-:W-:Y:S02]  /*4d340*/  IMAD.MOV.U32 R2, RZ, RZ, R62 ;  /* 0x000000ffff027224 */ /* 0x000fe400078e003e */
[----:B------:R-:W3:Y:S01]  /*4d350*/  LDL.LU R62, [R1+0x2c14] ;  /* 0x002c1400013e7983 */ /* 0x000ee20000300800 */
[----:B0-----:R-:W-:Y:S02]  /*4d360*/  @P6 IMAD.MOV.U32 R12, RZ, RZ, R74 ;  /* 0x000000ffff0c6224 */ /* 0x001fe400078e004a */
[----:B------:R-:W-:Y:S02]  /*4d370*/  @P6 IMAD.MOV.U32 R13, RZ, RZ, R63 ;  /* 0x000000ffff0d6224 */ /* 0x000fe400078e003f */
[----:B------:R-:W4:Y:S04]  /*4d380*/  LDL.LU R63, [R1+0x2c10] ;  /* 0x002c1000013f7983 */ /* 0x000f280000300800 */
[----:B------:R0:W2:Y:S04]  /*4d390*/  @P6 LDG.E.U8 R84, desc[UR20][R12.64] ;  /* 0x000000140c546981 */ /* 0x0000a8000c1e1100 */
[----:B------:R-:W2:Y:S01]  /*4d3a0*/  LDL.LU R74, [R1+0x1988] ;  /* 0x00198800014a7983 */ /* 0x000ea20000300800 */
[----:B0-----:R-:W-:-:S02]  /*4d3b0*/  @P4 IMAD.MOV.U32 R12, RZ, RZ, R68 ;  /* 0x000000ffff0c4224 */ /* 0x001fc400078e0044 */
[----:B------:R-:W-:Y:S02]  /*4d3c0*/  @P4 IMAD.MOV.U32 R13, RZ, RZ, R67 ;  /* 0x000000ffff0d4224 */ /* 0x000fe400078e0043 */
[----:B------:R-:W2:Y:S04]  /*4d3d0*/  LDL.LU R67, [R1+0x2c0c] ;  /* 0x002c0c0001437983 */ /* 0x000ea80000300800 */
[----:B------:R-:W2:Y:S04]  /*4d3e0*/  LDL.LU R68, [R1+0x2c08] ;  /* 0x002c080001447983 */ /* 0x000ea80000300800 */
[----:B------:R0:W2:Y:S04]  /*4d3f0*/  @P4 LDG.E.U8 R83, desc[UR20][R12.64] ;  /* 0x000000140c534981 */ /* 0x0000a8000c1e1100 */
[----:B------:R-:W2:Y:S01]  /*4d400*/  LDL.LU R13, [R1+0xec4] ;  /* 0x000ec400010d7983 */ /* 0x000ea20000300800 */
[----:B------:R-:W-:-:S02]  /*4d410*/  ISETP.GT.AND P3, PT, R14, 0x7f, PT ;  /* 0x0000007f0e00780c */ /* 0x000fc40003f64270 */
[----:B------:R-:W-:Y:S02]  /*4d420*/  IADD3 R75, P5, PT, R75, UR14, RZ ;  /* 0x0000000e4b4b7c10 */ /* 0x000fe4000ffbe0ff */
[----:B------:R-:W-:-:S09]  /*4d430*/  PRMT R82, RZ, 0x7610, R82 ;  /* 0x00007610ff527816 */ /* 0x000fd20000000052 */
[----:B0-----:R-:W-:Y:S01]  /*4d440*/  @P3 IMAD.MOV.U32 R12, RZ, RZ, R75 ;  /* 0x000000ffff0c3224 */ /* 0x001fe200078e004b */
[----:B--2---:R-:W-:-:S05]  /*4d450*/  IADD3.X R13, PT, PT, R13, UR23, RZ, P5, !PT ;  /* 0x000000170d0d7c10 */ /* 0x004fca000affe4ff */
[----:B------:R0:W2:Y:S04]  /*4d460*/  @P3 LDG.E.U8 R82, desc[UR20][R12.64] ;  /* 0x000000140c523981 */ /* 0x0000a8000c1e1100 */
[----:B------:R1:W-:Y:S04]  /*4d470*/  STL [R1+0x2ba0], R83 ;  /* 0x002ba05301007387 */ /* 0x0003e80000100800 */
[----:B------:R0:W-:Y:S04]  /*4d480*/  STL [R1+0xec8], R75 ;  /* 0x000ec84b01007387 */ /* 0x0001e80000100800 */
[----:B-1----:R-:W3:Y:S01]  /*4d490*/  LDL.LU R83, [R1+0xecc] ;  /* 0x000ecc0001537983 */ /* 0x002ee20000300800 */
[----:B------:R-:W-:-:S02]  /*4d4a0*/  ISETP.GT.AND P1, PT, R14, RZ, PT ;  /* 0x000000ff0e00720c */ /* 0x000fc40003f24270 */
[----:B------:R-:W-:Y:S02]  /*4d4b0*/  IADD3 R3, P6, PT, R3, UR14, RZ ;  /* 0x0000000e03037c10 */ /* 0x000fe4000ffde0ff */
[----:B------:R-:W-:Y:S02]  /*4d4c0*/  IADD3 R93, P4, PT, R93, UR15, RZ ;  /* 0x0000000f5d5d7c10 */ /* 0x000fe4000ff9e0ff */
[----:B------:R-:W-:Y:S01]  /*4d4d0*/  IADD3.X R4, PT, PT, R4, UR23, RZ, P6, !PT ;  /* 0x0000001704047c10 */ /* 0x000fe2000b7fe4ff */
[----:B------:R1:W-:Y:S01]  /*4d4e0*/  STL [R1+0xec4], R13 ;  /* 0x000ec40d01007387 */ /* 0x0003e20000100800 */
[----:B------:R-:W-:-:S03]  /*4d4f0*/  PRMT R6, RZ, 0x7610, R6 ;  /* 0x00007610ff067816 */ /* 0x000fc60000000006 */
[----:B------:R-:W-:Y:S02]  /*4d500*/  STL [R1+0xed0], R93 ;  /* 0x000ed05d01007387 */ /* 0x000fe40000100800 */
[----:B0-----:R-:W-:Y:S02]  /*4d510*/  @P1 IMAD.MOV.U32 R12, RZ, RZ, R3 ;  /* 0x000000ffff0c1224 */ /* 0x001fe400078e0003 */
[----:B------:R-:W4:Y:S01]  /*4d520*/  LDL.LU R75, [R1+0x1968] ;  /* 0x00196800014b7983 */ /* 0x000f220000300800 */
[----:B-1----:R-:W-:-:S05]  /*4d530*/  @P1 IMAD.MOV.U32 R13, RZ, RZ, R4 ;  /* 0x000000ffff0d1224 */ /* 0x002fca00078e0004 */
[----:B------:R0:W4:Y:S01]  /*4d540*/  @P1 LDG.E.U8 R6, desc[UR20][R12.64] ;  /* 0x000000140c061981 */ /* 0x000122000c1e1100 */
[----:B------:R-:W-:Y:S01]  /*4d550*/  PRMT R78, RZ, 0x7610, R78 ;  /* 0x00007610ff4e7816 */ /* 0x000fe2000000004e */
[----:B0-----:R-:W-:Y:S01]  /*4d560*/  @!P0 IMAD.MOV.U32 R12, RZ, RZ, R93 ;  /* 0x000000ffff0c8224 */ /* 0x001fe200078e005d */
[----:B------:R-:W-:Y:S01]  /*4d570*/  IADD3 R74, P3, PT, R74, UR15, RZ ;  /* 0x0000000f4a4a7c10 */ /* 0x000fe2000ff7e0ff */
[----:B------:R-:W-:Y:S06]  /*4d580*/  BAR.SYNC.DEFER_BLOCKING 0x0 ;  /* 0x0000000000007b1d */ /* 0x000fec0000010000 */
[----:B--2---:R0:W-:Y:S02]  /*4d590*/  STL [R1+0x2b8c], R82 ;  /* 0x002b8c5201007387 */ /* 0x0041e40000100800 */
[----:B0-----:R-:W-:-:S02]  /*4d5a0*/  IMAD.MOV.U32 R82, RZ, RZ, R2 ;  /* 0x000000ffff527224 */ /* 0x001fc400078e0002 */
[----:B------:R-:W-:Y:S02]  /*4d5b0*/  IMAD.MOV.U32 R2, RZ, RZ, R11 ;  /* 0x000000ffff027224 */ /* 0x000fe400078e000b */
[----:B------:R-:W-:Y:S02]  /*4d5c0*/  IMAD.MOV.U32 R11, RZ, RZ, R8 ;  /* 0x000000ffff0b7224 */ /* 0x000fe400078e0008 */
[----:B------:R-:W-:Y:S02]  /*4d5d0*/  IMAD.MOV.U32 R8, RZ, RZ, R73 ;  /* 0x000000ffff087224 */ /* 0x000fe400078e0049 */
[----:B------:R-:W2:Y:S01]  /*4d5e0*/  LDL.LU R73, [R1+0xef0] ;  /* 0x000ef00001497983 */ /* 0x000ea20000300800 */
[----:B---3--:R-:W-:-:S05]  /*4d5f0*/  IADD3.X R83, PT, PT, R83, UR58, RZ, P4, !PT ;  /* 0x0000003a53537c10 */ /* 0x008fca000a7fe4ff */
[----:B------:R-:W-:-:S05]  /*4d600*/  @!P0 IMAD.MOV.U32 R13, RZ, RZ, R83 ;  /* 0x000000ffff0d8224 */ /* 0x000fca00078e0053 */
[----:B------:R0:W3:Y:S04]  /*4d610*/  @!P0 LDG.E.U8 R78, desc[UR20][R12.64] ;  /* 0x000000140c4e8981 */ /* 0x0000e8000c1e1100 */
        /* <DEDUP_REMOVED lines=138> */
[----:B--2---:R-:W-:-:S03]  /*4dec0*/  IADD3.X R73, PT, PT, R73, UR58, RZ, P3, !PT ;  /* 0x0000003a49497c10 */ /* 0x004fc60009ffe4ff */
[----:B------:R-:W-:Y:S04]  /*4ded0*/  STL [R1+0x2a00], R4 ;  /* 0x002a000401007387 */ /* 0x000fe80000100800 */
[----:B------:R-:W-:Y:S04]  /*4dee0*/  STL [R1+0x2a0c], R4 ;  /* 0x002a0c0401007387 */ /* 0x000fe80000100800 */
[----:B------:R-:W-:Y:S04]  /*4def0*/  STL [R1+0x2a44], R4 ;  /* 0x002a440401007387 */ /* 0x000fe80000100800 */
[----:B------:R-:W-:Y:S04]  /*4df00*/  STL [R1+0x2a48], R4 ;  /* 0x002a480401007387 */ /* 0x000fe80000100800 */
[----:B------:R-:W-:Y:S01]  /*4df10*/  STL [R1+0x2a54], R4 ;  /* 0x002a540401007387 */ /* 0x000fe20000100800 */
[----:B0-----:R-:W-:-:S03]  /*4df20*/  IMAD.MOV.U32 R12, RZ, RZ, R73 ;  /* 0x000000ffff0c7224 */ /* 0x001fc600078e0049 */
[----:B------:R-:W-:Y:S01]  /*4df30*/  STL [R1+0x2aa0], R4 ;  /* 0x002aa00401007387 */ /* 0x000fe20000100800 */
[----:B------:R-:W-:-:S03]  /*4df40*/  IMAD.MOV.U32 R13, RZ, RZ, R74 ;  /* 0x000000ffff0d7224 */ /* 0x000fc600078e004a */
[----:B------:R-:W-:Y:S04]  /*4df50*/  STL [R1+0x2aa8], R4 ;  /* 0x002aa80401007387 */ /* 0x000fe80000100800 */
[----:B------:R-:W-:Y:S04]  /*4df60*/  STL [R1+0x2ad4], R4 ;  /* 0x002ad40401007387 */ /* 0x000fe80000100800 */
[----:B------:R-:W-:Y:S04]  /*4df70*/  STL [R1+0x2ad8], R4 ;  /* 0x002ad80401007387 */ /* 0x000fe80000100800 */
[----:B------:R-:W-:Y:S01]  /*4df80*/  STL [R1+0x2ae4], R4 ;  /* 0x002ae40401007387 */ /* 0x000fe20000100800 */
[----:B------:R-:W-:-:S03]  /*4df90*/  @!P0 LOP3.LUT R13, R13, R12, RZ, 0x3c, !PT ;  /* 0x0000000c0d0d8212 */ /* 0x000fc600078e3cff */
[----:B------:R-:W-:Y:S04]  /*4dfa0*/  STL [R1+0x2b18], R4 ;  /* 0x002b180401007387 */ /* 0x000fe80000100800 */
[----:B------:R-:W-:Y:S04]  /*4dfb0*/  STL [R1+0x2b20], R4 ;  /* 0x002b200401007387 */ /* 0x000fe80000100800 */
[----:B------:R-:W-:Y:S04]  /*4dfc0*/  STL [R1+0x2b48], R4 ;  /* 0x002b480401007387 */ /* 0x000fe80000100800 */
[----:B------:R-:W-:Y:S01]  /*4dfd0*/  STL [R1+0x2b50], R4 ;  /* 0x002b500401007387 */ /* 0x000fe20000100800 */
[----:B------:R-:W-:-:S03]  /*4dfe0*/  @!P0 LOP3.LUT R12, R13, R12, RZ, 0x3c, !PT ;  /* 0x0000000c0d0c8212 */ /* 0x000fc600078e3cff */
[----:B------:R-:W-:Y:S04]  /*4dff0*/  STL [R1+0x2b78], R4 ;  /* 0x002b780401007387 */ /* 0x000fe80000100800 */
[----:B------:R0:W-:Y:S01]  /*4e000*/  STL [R1+0x2b80], R4 ;  /* 0x002b800401007387 */ /* 0x0001e20000100800 */
[----:B-1----:R-:W-:Y:S01]  /*4e010*/  IMAD.MOV.U32 R83, RZ, RZ, R81 ;  /* 0x000000ffff537224 */ /* 0x002fe200078e0051 */
[----:B------:R-:W-:Y:S01]  /*4e020*/  PRMT R77, RZ, 0x7610, R77 ;  /* 0x00007610ff4d7816 */ /* 0x000fe2000000004d */
[----:B------:R-:W-:Y:S01]  /*4e030*/  IMAD.MOV.U32 R3, RZ, RZ, R85 ;  /* 0x000000ffff037224 */ /* 0x000fe200078e0055 */
[----:B------:R-:W-:Y:S02]  /*4e040*/  @!P0 LOP3.LUT R13, R13, R12, RZ, 0x3c, !PT ;  /* 0x0000000c0d0d8212 */ /* 0x000fe400078e3cff */
[----:B----4-:R-:W-:-:S03]  /*4e050*/  IADD3 R75, P4, PT, R75, UR15, RZ ;  /* 0x0000000f4b4b7c10 */ /* 0x010fc6000ff9e0ff */
[----:B------:R1:W2:Y:S01]  /*4e060*/  @!P0 LDG.E.U8 R77, desc[UR20][R12.64] ;  /* 0x000000140c4d8981 */ /* 0x0002a2000c1e1100 */
[----:B0-----:R-:W-:-:S03]  /*4e070*/  IMAD.MOV.U32 R4, RZ, RZ, R69 ;  /* 0x000000ffff047224 */ /* 0x001fc600078e0045 */
[----:B------:R-:W4:Y:S04]  /*4e080*/  LDL.LU R69, [R1+0x2c04] ;  /* 0x002c040001457983 */ /* 0x000f280000300800 */
[----:B------:R-:W4:Y:S04]  /*4e090*/  LDL.LU R93, [R1+0x1924] ;  /* 0x00192400015d7983 */ /* 0x000f280000300800 */
[----:B------:R0:W-:Y:S04]  /*4e0a0*/  STL [R1+0xef0], R73 ;  /* 0x000ef04901007387 */ /* 0x0001e80000100800 */
[----:B------:R-:W4:Y:S04]  /*4e0b0*/  LDL.LU R81, [R1+0xf34] ;  /* 0x000f340001517983 */ /* 0x000f280000300800 */
[----:B------:R-:W4:Y:S04]  /*4e0c0*/  LDL.LU R85, [R1+0xf50] ;  /* 0x000f500001557983 */ /* 0x000f280000300800 */
[----:B0-----:R-:W4:Y:S04]  /*4e0d0*/  LDL.LU R73, [R1+0x2c00] ;  /* 0x002c000001497983 */ /* 0x001f280000300800 */
[----:B------:R-:W4:Y:S01]  /*4e0e0*/  LDL.LU R74, [R1+0x2bfc] ;  /* 0x002bfc00014a7983 */ /* 0x000f220000300800 */
[----:B-1----:R-:W-:-:S03]  /*4e0f0*/  IMAD.MOV.U32 R13, RZ, RZ, R75 ;  /* 0x000000ffff0d7224 */ /* 0x002fc600078e004b */
[----:B---3--:R0:W-:Y:S02]  /*4e100*/  STL [R1+0x2b94], R78 ;  /* 0x002b944e01007387 */ /* 0x0081e40000100800 */
[----:B0-----:R-:W-:Y:S02]  /*4e110*/  IMAD.MOV.U32 R78, RZ, RZ, R80 ;  /* 0x000000ffff4e7224 */ /* 0x001fe400078e0050 */
[----:B------:R-:W3:Y:S04]  /*4e120*/  LDL.LU R80, [R1+0xf30] ;  /* 0x000f300001507983 */ /* 0x000ee80000300800 */
[----:B------:R0:W-:Y:S04]  /*4e130*/  STL [R1+0x1968], R75 ;  /* 0x0019684b01007387 */ /* 0x0001e80000100800 */
[----:B0-----:R-:W3:Y:S04]  /*4e140*/  LDL.LU R75, [R1+0x2bf8] ;  /* 0x002bf800014b7983 */ /* 0x001ee80000300800 */
[----:B------:R-:W3:Y:S01]  /*4e150*/  LDL.LU R12, [R1+0x1964] ;  /* 0x00196400010c7983 */ /* 0x000ee20000300800 */
[----:B------:R-:W-:-:S02]  /*4e160*/  PRMT R76, RZ, 0x7610, R76 ;  /* 0x00007610ff4c7816 */ /* 0x000fc4000000004c */
[----:B------:R-:W-:Y:S02]  /*4e170*/  PRMT R72, RZ, 0x7610, R72 ;  /* 0x00007610ff487816 */ /* 0x000fe40000000048 */
[----:B------:R-:W-:Y:S01]  /*4e180*/  PRMT R71, RZ, 0x7610, R71 ;  /* 0x00007610ff477816 */ /* 0x000fe20000000047 */
[----:B--2---:R0:W-:Y:S01]  /*4e190*/  STL [R1+0x2b98], R77 ;  /* 0x002b984d01007387 */ /* 0x0041e20000100800 */
[----:B----4-:R-:W-:Y:S01]  /*4e1a0*/  IADD3 R93, P1, PT, R93, UR15, RZ ;  /* 0x0000000f5d5d7c10 */ /* 0x010fe2000ff3e0ff */
[----:B0-----:R-:W-:Y:S02]  /*4e1b0*/  IMAD.MOV.U32 R77, RZ, RZ, R79 ;  /* 0x000000ffff4d7224 */ /* 0x001fe400078e004f */
[----:B------:R-:W2:Y:S01]  /*4e1c0*/  LDL.LU R79, [R1+0x2bf4] ;  /* 0x002bf400014f7983 */ /* 0x000ea20000300800 */
[----:B------:R-:W-:-:S03]  /*4e1d0*/  IADD3 R81, P3, PT, R81, UR15, RZ ;  /* 0x0000000f51517c10 */ /* 0x000fc6000ff7e0ff */
[----:B------:R-:W-:Y:S04]  /*4e1e0*/  STL [R1+0x1924], R93 ;  /* 0x0019245d01007387 */ /* 0x000fe80000100800 */
[----:B------:R-:W-:Y:S01]  /*4e1f0*/  STL [R1+0xf34], R81 ;  /* 0x000f345101007387 */ /* 0x000fe20000100800 */
[----:B------:R-:W-:Y:S02]  /*4e200*/  IADD3.X R85, PT, PT, R85, UR58, RZ, P1, !PT ;  /* 0x0000003a55557c10 */ /* 0x000fe40008ffe4ff */
[----:B---3--:R-:W-:Y:S02]  /*4e210*/  IADD3.X R80, PT, PT, R80, UR58, RZ, P3, !PT ;  /* 0x0000003a50507c10 */ /* 0x008fe40009ffe4ff */
[----:B------:R-:W-:-:S04]  /*4e220*/  IADD3.X R12, PT, PT, R12, UR58, RZ, P4, !PT ;  /* 0x0000003a0c0c7c10 */ /* 0x000fc8000a7fe4ff */
[-C--:B------:R-:W-:Y:S01]  /*4e230*/  @!P0 LOP3.LUT R13, R13, R12.reuse, RZ, 0x3c, !PT ;  /* 0x0000000c0d0d8212 */ /* 0x080fe200078e3cff */
[----:B------:R0:W-:Y:S03]  /*4e240*/  STL [R1+0x1964], R12 ;  /* 0x0019640c01007387 */ /* 0x0001e60000100800 */
[----:B0-----:R-:W-:-:S04]  /*4e250*/  @!P0 LOP3.LUT R12, R13, R12, RZ, 0x3c, !PT ;  /* 0x0000000c0d0c8212 */ /* 0x001fc800078e3cff */
[----:B------:R-:W-:-:S05]  /*4e260*/  @!P0 LOP3.LUT R13, R13, R12, RZ, 0x3c, !PT ;  /* 0x0000000c0d0d8212 */ /* 0x000fca00078e3cff */
[----:B------:R0:W3:Y:S02]  /*4e270*/  @!P0 LDG.E.U8 R76, desc[UR20][R12.64] ;  /* 0x000000140c4c8981 */ /* 0x0000e4000c1e1100 */
[----:B0-----:R-:W-:Y:S02]  /*4e280*/  @!P0 IMAD.MOV.U32 R12, RZ, RZ, R81 ;  /* 0x000000ffff0c8224 */ /* 0x001fe400078e0051 */
[----:B------:R-:W-:-:S05]  /*4e290*/  @!P0 IMAD.MOV.U32 R13, RZ, RZ, R80 ;  /* 0x000000ffff0d8224 */ /* 0x000fca00078e0050 */
[----:B------:R0:W4:Y:S02]  /*4e2a0*/  @!P0 LDG.E.U8 R72, desc[UR20][R12.64] ;  /* 0x000000140c488981 */ /* 0x000124000c1e1100 */
[----:B0-----:R-:W-:Y:S02]  /*4e2b0*/  @!P0 IMAD.MOV.U32 R12, RZ, RZ, R93 ;  /* 0x000000ffff0c8224 */ /* 0x001fe400078e005d */
[----:B------:R-:W-:-:S05]  /*4e2c0*/  @!P0 IMAD.MOV.U32 R13, RZ, RZ, R85 ;  /* 0x000000ffff0d8224 */ /* 0x000fca00078e0055 */
[----:B------:R-:W2:Y:S04]  /*4e2d0*/  @!P0 LDG.E.U8 R71, desc[UR20][R12.64] ;  /* 0x000000140c478981 */ /* 0x000ea8000c1e1100 */
[----:B------:R0:W-:Y:S01]  /*4e2e0*/  STL [R1+0xf30], R80 ;  /* 0x000f305001007387 */ /* 0x0001e20000100800 */
[----:B------:R-:W-:-:S03]  /*4e2f0*/  IMAD.MOV.U32 R93, RZ, RZ, R87 ;  /* 0x000000ffff5d7224 */ /* 0x000fc600078e0057 */
[----:B---3--:R1:W-:Y:S04]  /*4e300*/  STL [R1+0x2ba4], R76 ;  /* 0x002ba44c01007387 */ /* 0x0083e80000100800 */
[----:B------:R3:W-:Y:S04]  /*4e310*/  STL [R1+0xf50], R85 ;  /* 0x000f505501007387 */ /* 0x0007e80000100800 */
[----:B0-----:R-:W2:Y:S04]  /*4e320*/  LDL.LU R80, [R1+0x2bf0] ;  /* 0x002bf00001507983 */ /* 0x001ea80000300800 */
[----:B------:R-:W2:Y:S01]  /*4e330*/  LDL.LU R81, [R1+0x2bec] ;  /* 0x002bec0001517983 */ /* 0x000ea20000300800 */
[----:B-1----:R-:W-:-:S03]  /*4e340*/  IMAD.MOV.U32 R76, RZ, RZ, R3 ;  /* 0x000000ffff4c7224 */ /* 0x002fc600078e0003 */
[----:B----4-:R0:W-:Y:S01]  /*4e350*/  STL [R1+0x2ba8], R72 ;  /* 0x002ba84801007387 */ /* 0x0101e20000100800 */
[----:B------:R-:W-:-:S03]  /*4e360*/  IMAD.MOV.U32 R3, RZ, RZ, R2 ;  /* 0x000000ffff037224 */ /* 0x000fc600078e0002 */
[----:B---3--:R-:W3:Y:S04]  /*4e370*/  LDL.LU R85, [R1+0x2be8] ;  /* 0x002be80001557983 */ /* 0x008ee80000300800 */
[----:B------:R-:W4:Y:S01]  /*4e380*/  LDL.LU R87, [R1+0x18bc] ;  /* 0x0018bc0001577983 */ /* 0x000f220000300800 */
[----:B0-----:R-:W-:Y:S02]  /*4e390*/  IMAD.MOV.U32 R72, RZ, RZ, R77 ;  /* 0x000000ffff487224 */ /* 0x001fe400078e004d */
[----:B------:R-:W-:Y:S02]  /*4e3a0*/  IMAD.MOV.U32 R77, RZ, RZ, R83 ;  /* 0x000000ffff4d7224 */ /* 0x000fe400078e0053 */
[----:B------:R-:W-:Y:S02]  /*4e3b0*/  IMAD.MOV.U32 R83, RZ, RZ, R86 ;  /* 0x000000ffff537224 */ /* 0x000fe400078e0056 */
[----:B------:R-:W3:Y:S04]  /*4e3c0*/  LDL.LU R86, [R1+0x18a8] ;  /* 0x0018a80001567983 */ /* 0x000ee80000300800 */
[----:B------:R-:W3:Y:S04]  /*4e3d0*/  LDL.LU R2, [R1+0x1860] ;  /* 0x0018600001027983 */ /* 0x000ee80000300800 */
[----:B------:R-:W3:Y:S04]  /*4e3e0*/  LDL.LU R12, [R1+0x18e8] ;  /* 0x0018e800010c7983 */ /* 0x000ee80000300800 */
[----:B------:R-:W3:Y:S04]  /*4e3f0*/  LDL.LU R13, [R1+0x18f4] ;  /* 0x0018f400010d7983 */ /* 0x000ee80000300800 */
[----:B--2---:R0:W-:Y:S04]  /*4e400*/  STL [R1+0x2bac], R71 ;  /* 0x002bac4701007387 */ /* 0x0041e80000100800 */
[----:B0-----:R-:W2:Y:S01]  /*4e410*/  LDL.LU R71, [R1+0x1864] ;  /* 0x0018640001477983 */ /* 0x001ea20000300800 */
[----:B------:R-:W-:-:S02]  /*4e420*/  PRMT R70, RZ, 0x7610, R70 ;  /* 0x00007610ff467816 */ /* 0x000fc40000000046 */
[----:B------:R-:W-:Y:S02]  /*4e430*/  PRMT R66, RZ, 0x7610, R66 ;  /* 0x00007610ff427816 */ /* 0x000fe40000000042 */
[----:B------:R-:W-:Y:S02]  /*4e440*/  PRMT R65, RZ, 0x7610, R65 ;  /* 0x00007610ff417816 */ /* 0x000fe40000000041 */
[----:B----4-:R-:W-:Y:S02]  /*4e450*/  IADD3 R87, P3, PT, R87, UR15, RZ ;  /* 0x0000000f57577c10 */ /* 0x010fe4000ff7e0ff */
[----:B---3--:R-:W-:-:S04]  /*4e460*/  IADD3 R13, P4, PT, R13, UR15, RZ ;  /* 0x0000000f0d0d7c10 */ /* 0x008fc8000ff9e0ff */
[----:B------:R-:W-:Y:S01]  /*4e470*/  IADD3.X R12, PT, PT, R12, UR58, RZ, P4, !PT ;  /* 0x0000003a0c0c7c10 */ /* 0x000fe2000a7fe4ff */
[----:B------:R0:W-:Y:S01]  /*4e480*/  STL [R1+0x18f4], R13 ;  /* 0x0018f40d01007387 */ /* 0x0001e20000100800 */
[----:B--2---:R-:W-:Y:S02]  /*4e490*/  IADD3 R71, P1, PT, R71, UR15, RZ ;  /* 0x0000000f47477c10 */ /* 0x004fe4000ff3e0ff */
[----:B0-----:R-:W-:-:S03]  /*4e4a0*/  @!P0 LOP3.LUT R13, R13, R12, RZ, 0x3c, !PT ;  /* 0x0000000c0d0d8212 */ /* 0x001fc600078e3cff */
[----:B------:R-:W-:Y:S04]  /*4e4b0*/  STL [R1+0x1864], R71 ;  /* 0x0018644701007387 */ /* 0x000fe80000100800 */
[----:B------:R-:W-:Y:S04]  /*4e4c0*/  STL [R1+0x18bc], R87 ;  /* 0x0018bc5701007387 */ /* 0x000fe80000100800 */
[----:B------:R0:W-:Y:S01]  /*4e4d0*/  STL [R1+0x18e8], R12 ;  /* 0x0018e80c01007387 */ /* 0x0001e20000100800 */
[----:B------:R-:W-:Y:S02]  /*4e4e0*/  IADD3.X R86, PT, PT, R86, UR58, RZ, P3, !PT ;  /* 0x0000003a56567c10 */ /* 0x000fe40009ffe4ff */
[----:B0-----:R-:W-:-:S04]  /*4e4f0*/  @!P0 LOP3.LUT R12, R13, R12, RZ, 0x3c, !PT ;  /* 0x0000000c0d0c8212 */ /* 0x001fc800078e3cff */
[----:B------:R-:W-:-:S05]  /*4e500*/  @!P0 LOP3.LUT R13, R13, R12, RZ, 0x3c, !PT ;  /* 0x0000000c0d0d8212 */ /* 0x000fca00078e3cff */
[----:B------:R0:W2:Y:S01]  /*4e510*/  @!P0 LDG.E.U8 R70, desc[UR20][R12.64] ;  /* 0x000000140c468981 */ /* 0x0000a2000c1e1100 */
[----:B------:R-:W-:Y:S01]  /*4e520*/  IADD3.X R2, PT, PT, R2, UR58, RZ, P1, !PT ;  /* 0x0000003a02027c10 */ /* 0x000fe20008ffe4ff */
[----:B0-----:R-:W-:Y:S02]  /*4e530*/  @!P0 IMAD.MOV.U32 R12, RZ, RZ, R87 ;  /* 0x000000ffff0c8224 */ /* 0x001fe400078e0057 */
[----:B------:R-:W-:-:S05]  /*4e540*/  @!P0 IMAD.MOV.U32 R13, RZ, RZ, R86 ;  /* 0x000000ffff0d8224 */ /* 0x000fca00078e0056 */
[----:B------:R0:W3:Y:S02]  /*4e550*/  @!P0 LDG.E.U8 R66, desc[UR20][R12.64] ;  /* 0x000000140c428981 */ /* 0x0000e4000c1e1100 */
[----:B0-----:R-:W-:Y:S02]  /*4e560*/  @!P0 IMAD.MOV.U32 R12, RZ, RZ, R71 ;  /* 0x000000ffff0c8224 */ /* 0x001fe400078e0047 */
[----:B------:R-:W-:-:S05]  /*4e570*/  @!P0 IMAD.MOV.U32 R13, RZ, RZ, R2 ;  /* 0x000000ffff0d8224 */ /* 0x000fca00078e0002 */
[----:B------:R-:W4:Y:S04]  /*4e580*/  @!P0 LDG.E.U8 R65, desc[UR20][R12.64] ;  /* 0x000000140c418981 */ /* 0x000f28000c1e1100 */
[----:B------:R0:W-:Y:S01]  /*4e590*/  STL [R1+0x18a8], R86 ;  /* 0x0018a85601007387 */ /* 0x0001e20000100800 */
[----:B------:R-:W-:Y:S02]  /*4e5a0*/  IMAD.MOV.U32 R71, RZ, RZ, R6 ;  /* 0x000000ffff477224 */ /* 0x000fe400078e0006 */
[----:B------:R-:W-:Y:S01]  /*4e5b0*/  IMAD.MOV.U32 R6, RZ, RZ, R5 ;  /* 0x000000ffff067224 */ /* 0x000fe200078e0005 */
[----:B--2---:R-:W-:Y:S04]  /*4e5c0*/  STL [R1+0x2bb0], R70 ;  /* 0x002bb04601007387 */ /* 0x004fe80000100800 */
[----:B------:R-:W-:Y:S04]  /*4e5d0*/  STL [R1+0x1860], R2 ;  /* 0x0018600201007387 */ /* 0x000fe80000100800 */
[----:B0-----:R-:W2:Y:S04]  /*4e5e0*/  LDL.LU R86, [R1+0x2be4] ;  /* 0x002be40001567983 */ /* 0x001ea80000300800 */
[----:B------:R-:W2:Y:S04]  /*4e5f0*/  LDL.LU R87, [R1+0x2be0] ;  /* 0x002be00001577983 */ /* 0x000ea80000300800 */
[----:B---3--:R0:W-:Y:S04]  /*4e600*/  STL [R1+0x2bb4], R66 ;  /* 0x002bb44201007387 */ /* 0x0081e80000100800 */
[----:B0-----:R-:W3:Y:S04]  /*4e610*/  LDL.LU R66, [R1+0xff4] ;  /* 0x000ff40001427983 */ /* 0x001ee80000300800 */
[----:B------:R-:W2:Y:S04]  /*4e620*/  LDL.LU R5, [R1+0xfb0] ;  /* 0x000fb00001057983 */ /* 0x000ea80000300800 */
[----:B------:R-:W2:Y:S04]  /*4e630*/  LDL.LU R70, [R1+0xff0] ;  /* 0x000ff00001467983 */ /* 0x000ea80000300800 */
[----:B------:R-:W2:Y:S04]  /*4e640*/  LDL.LU R12, [R1+0xf70] ;  /* 0x000f7000010c7983 */ /* 0x000ea80000300800 */
[----:B------:R-:W2:Y:S04]  /*4e650*/  LDL.LU R13, [R1+0xf74] ;  /* 0x000f7400010d7983 */ /* 0x000ea80000300800 */
[----:B----4-:R0:W-:Y:S04]  /*4e660*/  STL [R1+0x2bb8], R65 ;  /* 0x002bb84101007387 */ /* 0x0101e80000100800 */
[----:B0-----:R-:W4:Y:S01]  /*4e670*/  LDL.LU R65, [R1+0xfb4] ;  /* 0x000fb40001417983 */ /* 0x001f220000300800 */
[----:B------:R-:W-:-:S02]  /*4e680*/  PRMT R64, RZ, 0x7610, R64 ;  /* 0x00007610ff407816 */ /* 0x000fc40000000040 */
[----:B------:R-:W-:Y:S02]  /*4e690*/  PRMT R60, RZ, 0x7610, R60 ;  /* 0x00007610ff3c7816 */ /* 0x000fe4000000003c */
[----:B---3--:R-:W-:Y:S02]  /*4e6a0*/  IADD3 R66, P1, PT, R66, UR15, RZ ;  /* 0x0000000f42427c10 */ /* 0x008fe4000ff3e0ff */
[----:B--2---:R-:W-:-:S04]  /*4e6b0*/  IADD3 R13, P4, PT, R13, UR15, RZ ;  /* 0x0000000f0d0d7c10 */ /* 0x004fc8000ff9e0ff */
[----:B------:R-:W-:Y:S01]  /*4e6c0*/  IADD3.X R12, PT, PT, R12, UR58, RZ, P4, !PT ;  /* 0x0000003a0c0c7c10 */ /* 0x000fe2000a7fe4ff */
[----:B------:R0:W-:Y:S04]  /*4e6d0*/  STL [R1+0xf74], R13 ;  /* 0x000f740d01007387 */ /* 0x0001e80000100800 */
[----:B------:R-:W-:Y:S01]  /*4e6e0*/  STL [R1+0xff4], R66 ;  /* 0x000ff44201007387 */ /* 0x000fe20000100800 */
[----:B----4-:R-:W-:Y:S02]  /*4e6f0*/  IADD3 R65, P3, PT, R65, UR15, RZ ;  /* 0x0000000f41417c10 */ /* 0x010fe4000ff7e0ff */
[----:B0-----:R-:W-:-:S03]  /*4e700*/  @!P0 LOP3.LUT R13, R13, R12, RZ, 0x3c, !PT ;  /* 0x0000000c0d0d8212 */ /* 0x001fc600078e3cff */
[----:B------:R-:W-:Y:S04]  /*4e710*/  STL [R1+0xfb4], R65 ;  /* 0x000fb44101007387 */ /* 0x000fe80000100800 */
[----:B------:R0:W-:Y:S01]  /*4e720*/  STL [R1+0xf70], R12 ;  /* 0x000f700c01007387 */ /* 0x0001e20000100800 */
[----:B------:R-:W-:Y:S02]  /*4e730*/  IADD3.X R5, PT, PT, R5, UR58, RZ, P3, !PT ;  /* 0x0000003a05057c10 */ /* 0x000fe40009ffe4ff */
[----:B0-----:R-:W-:-:S04]  /*4e740*/  @!P0 LOP3.LUT R12, R13, R12, RZ, 0x3c, !PT ;  /* 0x0000000c0d0c8212 */ /* 0x001fc800078e3cff */
[----:B------:R-:W-:-:S05]  /*4e750*/  @!P0 LOP3.LUT R13, R13, R12, RZ, 0x3c, !PT ;  /* 0x0000000c0d0d8212 */ /* 0x000fca00078e3cff */
[----:B------:R0:W2:Y:S02]  /*4e760*/  @!P0 LDG.E.U8 R64, desc[UR20][R12.64] ;  /* 0x000000140c408981 */ /* 0x0000a4000c1e1100 */
[----:B0-----:R-:W-:Y:S02]  /*4e770*/  @!P0 IMAD.MOV.U32 R12, RZ, RZ, R65 ;  /* 0x000000ffff0c8224 */ /* 0x001fe400078e0041 */
[----:B------:R-:W-:-:S05]  /*4e780*/  @!P0 IMAD.MOV.U32 R13, RZ, RZ, R5 ;  /* 0x000000ffff0d8224 */ /* 0x000fca00078e0005 */
[----:B------:R0:W3:Y:S01]  /*4e790*/  @!P0 LDG.E.U8 R60, desc[UR20][R12.64] ;  /* 0x000000140c3c8981 */ /* 0x0000e2000c1e1100 */
[----:B------:R-:W-:-:S03]  /*4e7a0*/  IADD3.X R70, PT, PT, R70, UR58, RZ, P1, !PT ;  /* 0x0000003a46467c10 */ /* 0x000fc60008ffe4ff */
[----:B------:R-:W-:Y:S01]  /*4e7b0*/  STL [R1+0xfb0], R5 ;  /* 0x000fb00501007387 */ /* 0x000fe20000100800 */
[----:B------:R-:W-:Y:S01]  /*4e7c0*/  PRMT R59, RZ, 0x7610, R59 ;  /* 0x00007610ff3b7816 */ /* 0x000fe2000000003b */
[----:B0-----:R-:W-:Y:S02]  /*4e7d0*/  @!P0 IMAD.MOV.U32 R12, RZ, RZ, R66 ;  /* 0x000000ffff0c8224 */ /* 0x001fe400078e0042 */
[----:B------:R-:W-:-:S05]  /*4e7e0*/  @!P0 IMAD.MOV.U32 R13, RZ, RZ, R70 ;  /* 0x000000ffff0d8224 */ /* 0x000fca00078e0046 */
[----:B------:R-:W4:Y:S04]  /*4e7f0*/  @!P0 LDG.E.U8 R59, desc[UR20][R12.64] ;  /* 0x000000140c3b8981 */ /* 0x000f28000c1e1100 */
[----:B--2---:R-:W-:Y:S04]  /*4e800*/  STL [R1+0x2bbc], R64 ;  /* 0x002bbc4001007387 */ /* 0x004fe80000100800 */
[----:B------:R-:W-:Y:S04]  /*4e810*/  STL [R1+0xff0], R70 ;  /* 0x000ff04601007387 */ /* 0x000fe80000100800 */
[----:B---3--:R0:W-:Y:S04]  /*4e820*/  STL [R1+0x2bc0], R60 ;  /* 0x002bc03c01007387 */ /* 0x0081e80000100800 */
[----:B0-----:R-:W2:Y:S04]  /*4e830*/  LDL.LU R60, [R1+0x1818] ;  /* 0x00181800013c7983 */ /* 0x001ea80000300800 */
[----:B------:R-:W3:Y:S04]  /*4e840*/  LDL.LU R70, [R1+0x1798] ;  /* 0x0017980001467983 */ /* 0x000ee80000300800 */
[----:B------:R-:W3:Y:S04]  /*4e850*/  LDL.LU R65, [R1+0x17d8] ;  /* 0x0017d80001417983 */ /* 0x000ee80000300800 */
[----:B------:R-:W3:Y:S04]  /*4e860*/  LDL.LU R66, [R1+0x17d4] ;  /* 0x0017d40001427983 */ /* 0x000ee80000300800 */
[----:B------:R-:W3:Y:S04]  /*4e870*/  LDL.LU R64, [R1+0x1814] ;  /* 0x0018140001407983 */ /* 0x000ee80000300800 */
[----:B------:R-:W3:Y:S01]  /*4e880*/  LDL.LU R13, [R1+0x1794] ;  /* 0x00179400010d7983 */ /* 0x000ee20000300800 */
[----:B------:R-:W-:-:S03]  /*4e890*/  PRMT R58, RZ, 0x7610, R58 ;  /* 0x00007610ff3a7816 */ /* 0x000fc6000000003a */
[----:B----4-:R-:W-:Y:S01]  /*4e8a0*/  STL [R1+0x2bc4], R59 ;  /* 0x002bc43b01007387 */ /* 0x010fe20000100800 */
[----:B------:R-:W-:Y:S02]  /*4e8b0*/  PRMT R54, RZ, 0x7610, R54 ;  /* 0x00007610ff367816 */ /* 0x000fe40000000036 */
[----:B--2---:R-:W-:Y:S02]  /*4e8c0*/  IADD3 R60, P1, PT, R60, UR15, RZ ;  /* 0x0000000f3c3c7c10 */ /* 0x004fe4000ff3e0ff */
[----:B---3--:R-:W-:Y:S02]  /*4e8d0*/  IADD3 R70, P4, PT, R70, UR15, RZ ;  /* 0x0000000f46467c10 */ /* 0x008fe4000ff9e0ff */
[----:B------:R-:W-:-:S03]  /*4e8e0*/  IADD3 R65, P3, PT, R65, UR15, RZ ;  /* 0x0000000f41417c10 */ /* 0x000fc6000ff7e0ff */
[----:B------:R-:W-:Y:S01]  /*4e8f0*/  @!P0 IMAD.MOV.U32 R12, RZ, RZ, R70 ;  /* 0x000000ffff0c8224 */ /* 0x000fe200078e0046 */
[----:B------:R-:W-:Y:S01]  /*4e900*/  STL [R1+0x1798], R70 ;  /* 0x0017984601007387 */ /* 0x000fe20000100800 */
[----:B------:R-:W-:-:S03]  /*4e910*/  IADD3.X R66, PT, PT, R66, UR58, RZ, P3, !PT ;  /* 0x0000003a42427c10 */ /* 0x000fc60009ffe4ff */
[----:B------:R-:W-:Y:S01]  /*4e920*/  STL [R1+0x1818], R60 ;  /* 0x0018183c01007387 */ /* 0x000fe20000100800 */
[----:B------:R-:W-:-:S03]  /*4e930*/  IADD3.X R13, PT, PT, R13, UR58, RZ, P4, !PT ;  /* 0x0000003a0d0d7c10 */ /* 0x000fc6000a7fe4ff */
[----:B------:R-:W-:Y:S04]  /*4e940*/  STL [R1+0x17d8], R65 ;  /* 0x0017d84101007387 */ /* 0x000fe80000100800 */
[----:B------:R0:W-:Y:S04]  /*4e950*/  STL [R1+0x1794], R13 ;  /* 0x0017940d01007387 */ /* 0x0001e80000100800 */
[----:B------:R1:W2:Y:S02]  /*4e960*/  @!P0 LDG.E.U8 R58, desc[UR20][R12.64] ;  /* 0x000000140c3a8981 */ /* 0x0002a4000c1e1100 */
[----:B-1----:R-:W-:-:S02]  /*4e970*/  @!P0 IMAD.MOV.U32 R12, RZ, RZ, R65 ;  /* 0x000000ffff0c8224 */ /* 0x002fc400078e0041 */
[----:B0-----:R-:W-:-:S05]  /*4e980*/  @!P0 IMAD.MOV.U32 R13, RZ, RZ, R66 ;  /* 0x000000ffff0d8224 */ /* 0x001fca00078e0042 */
[----:B------:R0:W3:Y:S01]  /*4e990*/  @!P0 LDG.E.U8 R54, desc[UR20][R12.64] ;  /* 0x000000140c368981 */ /* 0x0000e2000c1e1100 */
[----:B------:R-:W-:-:S03]  /*4e9a0*/  IADD3.X R64, PT, PT, R64, UR58, RZ, P1, !PT ;  /* 0x0000003a40407c10 */ /* 0x000fc60008ffe4ff */
[----:B------:R-:W-:Y:S01]  /*4e9b0*/  STL [R1+0x17d4], R66 ;  /* 0x0017d44201007387 */ /* 0x000fe20000100800 */
[----:B------:R-:W-:Y:S01]  /*4e9c0*/  PRMT R53, RZ, 0x7610, R53 ;  /* 0x00007610ff357816 */ /* 0x000fe20000000035 */
[----:B0-----:R-:W-:Y:S02]  /*4e9d0*/  @!P0 IMAD.MOV.U32 R13, RZ, RZ, R64 ;  /* 0x000000ffff0d8224 */ /* 0x001fe400078e0040 */
[----:B------:R-:W-:-:S05]  /*4e9e0*/  @!P0 IMAD.MOV.U32 R12, RZ, RZ, R60 ;  /* 0x000000ffff0c8224 */ /* 0x000fca00078e003c */
[----:B------:R-:W4:Y:S04]  /*4e9f0*/  @!P0 LDG.E.U8 R53, desc[UR20][R12.64] ;  /* 0x000000140c358981 */ /* 0x000f28000c1e1100 */
[----:B--2---:R0:W-:Y:S04]  /*4ea00*/  STL [R1+0x2bc8], R58 ;  /* 0x002bc83a01007387 */ /* 0x0041e80000100800 */
[----:B------:R1:W-:Y:S04]  /*4ea10*/  STL [R1+0x1814], R64 ;  /* 0x0018144001007387 */ /* 0x0003e80000100800 */
[----:B0-----:R-:W2:Y:S04]  /*4ea20*/  LDL.LU R58, [R1+0x16ec] ;  /* 0x0016ec00013a7983 */ /* 0x001ea80000300800 */
[----:B---3--:R0:W-:Y:S04]  /*4ea30*/  STL [R1+0x2bcc], R54 ;  /* 0x002bcc3601007387 */ /* 0x0081e80000100800 */
[----:B-1----:R-:W3:Y:S04]  /*4ea40*/  LDL.LU R64, [R1+0x1770] ;  /* 0x0017700001407983 */ /* 0x002ee80000300800 */
[----:B0-----:R-:W3:Y:S04]  /*4ea50*/  LDL.LU R54, [R1+0x1720] ;  /* 0x0017200001367983 */ /* 0x001ee80000300800 */
        /* <DEDUP_REMOVED lines=8> */
[----:B------:R-:W-:Y:S02]  /*4eae0*/  IADD3 R54, P3, PT, R54, UR15, RZ ;  /* 0x0000000f36367c10 */ /* 0x000fe4000ff7e0ff */
[----:B------:R-:W-:Y:S01]  /*4eaf0*/  IADD3.X R65, PT, PT, R65, UR58, RZ, P4, !PT ;  /* 0x0000003a41417c10 */ /* 0x000fe2000a7fe4ff */
[----:B------:R-:W-:Y:S01]  /*4eb00*/  @!P0 IMAD.MOV.U32 R12, RZ, RZ, R64 ;  /* 0x000000ffff0c8224 */ /* 0x000fe200078e0040 */
[----:B------:R-:W-:Y:S01]  /*4eb10*/  STL [R1+0x1770], R64 ;  /* 0x0017704001007387 */ /* 0x000fe20000100800 */
[----:B------:R-:W-:-:S02]  /*4eb20*/  IADD3.X R60, PT, PT, R60, UR58, RZ, P3, !PT ;  /* 0x0000003a3c3c7c10 */ /* 0x000fc40009ffe4ff */
[----:B------:R-:W-:Y:S01]  /*4eb30*/  @!P0 IMAD.MOV.U32 R13, RZ, RZ, R65 ;  /* 0x000000ffff0d8224 */ /* 0x000fe200078e0041 */
[----:B------:R-:W-:Y:S01]  /*4eb40*/  STL [R1+0x16ec], R58 ;  /* 0x0016ec3a01007387 */ /* 0x000fe20000100800 */
[----:B------:R-:W-:-:S03]  /*4eb50*/  IADD3.X R59, PT, PT, R59, UR58, RZ, P1, !PT ;  /* 0x0000003a3b3b7c10 */ /* 0x000fc60008ffe4ff */
[----:B------:R0:W-:Y:S04]  /*4eb60*/  STL [R1+0x1720], R54 ;  /* 0x0017203601007387 */ /* 0x0001e80000100800 */
[----:B------:R-:W-:Y:S04]  /*4eb70*/  STL [R1+0x176c], R65 ;  /* 0x00176c4101007387 */ /* 0x000fe80000100800 */
[----:B------:R1:W-:Y:S04]  /*4eb80*/  STL [R1+0x1714], R60 ;  /* 0x0017143c01007387 */ /* 0x0003e80000100800 */
[----:B------:R2:W3:Y:S04]  /*4eb90*/  @!P0 LDG.E.U8 R52, desc[UR20][R12.64] ;  /* 0x000000140c348981 */ /* 0x0004e8000c1e1100 */
[----:B------:R4:W-:Y:S01]  /*4eba0*/  STL [R1+0x16e8], R59 ;  /* 0x0016e83b01007387 */ /* 0x0009e20000100800 */
[----:B--2---:R-:W-:-:S02]  /*4ebb0*/  @!P0 IMAD.MOV.U32 R12, RZ, RZ, R54 ;  /* 0x000000ffff0c8224 */ /* 0x004fc400078e0036 */
[----:B------:R-:W-:Y:S01]  /*4ebc0*/  @!P0 IMAD.MOV.U32 R13, RZ, RZ, R60 ;  /* 0x000000ffff0d8224 */ /* 0x000fe200078e003c */
[----:B0-----:R-:W2:Y:S04]  /*4ebd0*/  LDL.LU R54, [R1+0x10cc] ;  /* 0x0010cc0001367983 */ /* 0x001ea80000300800 */
[----:B-1----:R-:W2:Y:S04]  /*4ebe0*/  LDL.LU R60, [R1+0x104c] ;  /* 0x00104c00013c7983 */ /* 0x002ea80000300800 */
[----:B------:R-:W3:Y:S04]  /*4ebf0*/  LDL.LU R53, [R1+0x108c] ;  /* 0x00108c0001357983 */ /* 0x000ee80000300800 */
[----:B------:R-:W3:Y:S04]  /*4ec00*/  LDL.LU R64, [R1+0x1048] ;  /* 0x0010480001407983 */ /* 0x000ee80000300800 */
[----:B------:R0:W3:Y:S02]  /*4ec10*/  @!P0 LDG.E.U8 R48, desc[UR20][R12.64] ;  /* 0x000000140c308981 */ /* 0x0000e4000c1e1100 */
[----:B0-----:R-:W-:-:S02]  /*4ec20*/  @!P0 IMAD.MOV.U32 R13, RZ, RZ, R59 ;  /* 0x000000ffff0d8224 */ /* 0x001fc400078e003b */
[----:B----4-:R-:W4:Y:S01]  /*4ec30*/  LDL.LU R59, [R1+0x1088] ;  /* 0x00108800013b7983 */ /* 0x010f220000300800 */
[----:B------:R-:W-:-:S03]  /*4ec40*/  @!P0 IMAD.MOV.U32 R12, RZ, RZ, R58 ;  /* 0x000000ffff0c8224 */ /* 0x000fc600078e003a */
[----:B------:R-:W4:Y:S01]  /*4ec50*/  LDL.LU R58, [R1+0x10c8] ;  /* 0x0010c800013a7983 */ /* 0x000f220000300800 */
[----:B------:R-:W-:Y:S02]  /*4ec60*/  PRMT R45, RZ, 0x7610, R45 ;  /* 0x00007610ff2d7816 */ /* 0x000fe4000000002d */
[----:B------:R-:W-:-:S04]  /*4ec70*/  PRMT R44, RZ, 0x7610, R44 ;  /* 0x00007610ff2c7816 */ /* 0x000fc8000000002c */
[----:B------:R0:W4:Y:S01]  /*4ec80*/  @!P0 LDG.E.U8 R45, desc[UR20][R12.64] ;  /* 0x000000140c2d8981 */ /* 0x000122000c1e1100 */
[----:B------:R-:W-:Y:S02]  /*4ec90*/  PRMT R43, RZ, 0x7610, R43 ;  /* 0x00007610ff2b7816 */ /* 0x000fe4000000002b */
[----:B--2---:R-:W-:Y:S02]  /*4eca0*/  IADD3 R60, P4, PT, R60, UR15, RZ ;  /* 0x0000000f3c3c7c10 */ /* 0x004fe4000ff9e0ff */
[----:B------:R-:W-:Y:S02]  /*4ecb0*/  IADD3 R54, P1, PT, R54, UR15, RZ ;  /* 0x0000000f36367c10 */ /* 0x000fe4000ff3e0ff */
[----:B---3--:R-:W-:Y:S02]  /*4ecc0*/  IADD3 R53, P3, PT, R53, UR15, RZ ;  /* 0x0000000f35357c10 */ /* 0x008fe4000ff7e0ff */
[----:B------:R-:W-:Y:S01]  /*4ecd0*/  IADD3.X R64, PT, PT, R64, UR58, RZ, P4, !PT ;  /* 0x0000003a40407c10 */ /* 0x000fe2000a7fe4ff */
[----:B0-----:R-:W-:Y:S01]  /*4ece0*/  @!P0 IMAD.MOV.U32 R12, RZ, RZ, R60 ;  /* 0x000000ffff0c8224 */ /* 0x001fe200078e003c */
[----:B------:R-:W-:Y:S03]  /*4ecf0*/  STL [R1+0x104c], R60 ;  /* 0x00104c3c01007387 */ /* 0x000fe60000100800 */
[----:B------:R-:W-:Y:S01]  /*4ed00*/  @!P0 IMAD.MOV.U32 R13, RZ, RZ, R64 ;  /* 0x000000ffff0d8224 */ /* 0x000fe200078e0040 */
[----:B------:R-:W-:Y:S04]  /*4ed10*/  STL [R1+0x10cc], R54 ;  /* 0x0010cc3601007387 */ /* 0x000fe80000100800 */
[----:B------:R0:W-:Y:S04]  /*4ed20*/  STL [R1+0x108c], R53 ;  /* 0x00108c3501007387 */ /* 0x0001e80000100800 */
[----:B------:R1:W2:Y:S01]  /*4ed30*/  @!P0 LDG.E.U8 R44, desc[UR20][R12.64] ;  /* 0x000000140c2c8981 */ /* 0x0002a2000c1e1100 */
[----:B----4-:R-:W-:-:S02]  /*4ed40*/  IADD3.X R59, PT, PT, R59, UR58, RZ, P3, !PT ;  /* 0x0000003a3b3b7c10 */ /* 0x010fc40009ffe4ff */
[----:B------:R-:W-:Y:S01]  /*4ed50*/  IADD3.X R58, PT, PT, R58, UR58, RZ, P1, !PT ;  /* 0x0000003a3a3a7c10 */ /* 0x000fe20008ffe4ff */
[----:B------:R3:W-:Y:S01]  /*4ed60*/  STL [R1+0x1048], R64 ;  /* 0x0010484001007387 */ /* 0x0007e20000100800 */
[----:B-1----:R-:W-:-:S03]  /*4ed70*/  @!P0 IMAD.MOV.U32 R12, RZ, RZ, R53 ;  /* 0x000000ffff0c8224 */ /* 0x002fc600078e0035 */
[----:B------:R1:W-:Y:S01]  /*4ed80*/  STL [R1+0x1088], R59 ;  /* 0x0010883b01007387 */ /* 0x0003e20000100800 */
[----:B------:R-:W-:-:S03]  /*4ed90*/  @!P0 IMAD.MOV.U32 R13, RZ, RZ, R59 ;  /* 0x000000ffff0d8224 */ /* 0x000fc600078e003b */
[----:B------:R4:W-:Y:S04]  /*4eda0*/  STL [R1+0x10c8], R58 ;  /* 0x0010c83a01007387 */ /* 0x0009e80000100800 */
[----:B0-----:R-:W2:Y:S04]  /*4edb0*/  LDL.LU R53, [R1+0x118c] ;  /* 0x00118c0001357983 */ /* 0x001ea80000300800 */
[----:B------:R-:W2:Y:S04]  /*4edc0*/  LDL.LU R60, [R1+0x110c] ;  /* 0x00110c00013c7983 */ /* 0x000ea80000300800 */
[----:B------:R0:W2:Y:S02]  /*4edd0*/  @!P0 LDG.E.U8 R43, desc[UR20][R12.64] ;  /* 0x000000140c2b8981 */ /* 0x0000a4000c1e1100 */
[----:B0-----:R-:W-:-:S02]  /*4ede0*/  @!P0 IMAD.MOV.U32 R12, RZ, RZ, R54 ;  /* 0x000000ffff0c8224 */ /* 0x001fc400078e0036 */
[----:B------:R-:W2:Y:S04]  /*4edf0*/  LDL.LU R54, [R1+0x114c] ;  /* 0x00114c0001367983 */ /* 0x000ea80000300800 */
[----:B---3--:R-:W3:Y:S01]  /*4ee00*/  LDL.LU R64, [R1+0x1108] ;  /* 0x0011080001407983 */ /* 0x008ee20000300800 */
[----:B------:R-:W-:-:S03]  /*4ee10*/  @!P0 IMAD.MOV.U32 R13, RZ, RZ, R58 ;  /* 0x000000ffff0d8224 */ /* 0x000fc600078e003a */
[----:B-1----:R-:W3:Y:S04]  /*4ee20*/  LDL.LU R59, [R1+0x1148] ;  /* 0x00114800013b7983 */ /* 0x002ee80000300800 */
[----:B----4-:R-:W4:Y:S01]  /*4ee30*/  LDL.LU R58, [R1+0x1188] ;  /* 0x00118800013a7983 */ /* 0x010f220000300800 */
[----:B------:R-:W-:Y:S02]  /*4ee40*/  PRMT R42, RZ, 0x7610, R42 ;  /* 0x00007610ff2a7816 */ /* 0x000fe4000000002a */
[----:B------:R-:W-:-:S04]  /*4ee50*/  PRMT R41, RZ, 0x7610, R41 ;  /* 0x00007610ff297816 */ /* 0x000fc80000000029 */
[----:B------:R0:W4:Y:S01]  /*4ee60*/  @!P0 LDG.E.U8 R42, desc[UR20][R12.64] ;  /* 0x000000140c2a8981 */ /* 0x000122000c1e1100 */
[----:B------:R-:W-:Y:S02]  /*4ee70*/  PRMT R40, RZ, 0x7610, R40 ;  /* 0x00007610ff287816 */ /* 0x000fe40000000028 */
[----:B--2---:R-:W-:Y:S02]  /*4ee80*/  IADD3 R60, P4, PT, R60, UR15, RZ ;  /* 0x0000000f3c3c7c10 */ /* 0x004fe4000ff9e0ff */
[----:B------:R-:W-:-:S03]  /*4ee90*/  IADD3 R53, P1, PT, R53, UR15, RZ ;  /* 0x0000000f35357c10 */ /* 0x000fc6000ff3e0ff */
[----:B0-----:R-:W-:Y:S01]  /*4eea0*/  @!P0 IMAD.MOV.U32 R12, RZ, RZ, R60 ;  /* 0x000000ffff0c8224 */ /* 0x001fe200078e003c */
[----:B------:R-:W-:Y:S01]  /*4eeb0*/  STL [R1+0x110c], R60 ;  /* 0x00110c3c01007387 */ /* 0x000fe20000100800 */
[----:B------:R-:W-:Y:S02]  /*4eec0*/  IADD3 R54, P3, PT, R54, UR15, RZ ;  /* 0x0000000f36367c10 */ /* 0x000fe4000ff7e0ff */
[----:B---3--:R-:W-:Y:S01]  /*4eed0*/  IADD3.X R64, PT, PT, R64, UR58, RZ, P4, !PT ;  /* 0x0000003a40407c10 */ /* 0x008fe2000a7fe4ff */
[----:B------:R-:W-:Y:S01]  /*4eee0*/  STL [R1+0x118c], R53 ;  /* 0x00118c3501007387 */ /* 0x000fe20000100800 */
[----:B------:R-:W-:-:S03]  /*4eef0*/  IADD3.X R59, PT, PT, R59, UR58, RZ, P3, !PT ;  /* 0x0000003a3b3b7c10 */ /* 0x000fc60009ffe4ff */
[----:B------:R-:W-:Y:S01]  /*4ef00*/  @!P0 IMAD.MOV.U32 R13, RZ, RZ, R64 ;  /* 0x000000ffff0d8224 */ /* 0x000fe200078e0040 */
[----:B------:R0:W-:Y:S01]  /*4ef10*/  STL [R1+0x114c], R54 ;  /* 0x00114c3601007387 */ /* 0x0001e20000100800 */
[----:B----4-:R-:W-:-:S03]  /*4ef20*/  IADD3.X R58, PT, PT, R58, UR58, RZ, P1, !PT ;  /* 0x0000003a3a3a7c10 */ /* 0x010fc60008ffe4ff */
[----:B------:R1:W2:Y:S04]  /*4ef30*/  @!P0 LDG.E.U8 R41, desc[UR20][R12.64] ;  /* 0x000000140c298981 */ /* 0x0002a8000c1e1100 */
[----:B------:R3:W-:Y:S04]  /*4ef40*/  STL [R1+0x1108], R64 ;  /* 0x0011084001007387 */ /* 0x0007e80000100800 */
[----:B------:R4:W-:Y:S01]  /*4ef50*/  STL [R1+0x1148], R59 ;  /* 0x0011483b01007387 */ /* 0x0009e20000100800 */
[----:B-1----:R-:W-:Y:S02]  /*4ef60*/  @!P0 IMAD.MOV.U32 R12, RZ, RZ, R54 ;  /* 0x000000ffff0c8224 */ /* 0x002fe400078e0036 */
[----:B------:R-:W-:Y:S01]  /*4ef70*/  @!P0 IMAD.MOV.U32 R13, RZ, RZ, R59 ;  /* 0x000000ffff0d8224 */ /* 0x000fe200078e003b */
        /* <DEDUP_REMOVED lines=8> */
[----:B----4-:R-:W4:Y:S04]  /*4f000*/  LDL.LU R59, [R1+0x1208] ;  /* 0x00120800013b7983 */ /* 0x010f280000300800 */
[----:B-1----:R-:W4:Y:S01]  /*4f010*/  LDL.LU R58, [R1+0x1248] ;  /* 0x00124800013a7983 */ /* 0x002f220000300800 */
        /* <DEDUP_REMOVED lines=11> */
[----:B----4-:R-:W-:-:S03]  /*4f0d0*/  IADD3.X R59, PT, PT, R59, UR58, RZ, P3, !PT ;  /* 0x0000003a3b3b7c10 */ /* 0x010fc60009ffe4ff */
[----:B------:R-:W-:Y:S01]  /*4f0e0*/  @!P0 IMAD.MOV.U32 R13, RZ, RZ, R64 ;  /* 0x000000ffff0d8224 */ /* 0x000fe200078e0040 */
[----:B------:R0:W-:Y:S01]  /*4f0f0*/  STL [R1+0x120c], R53 ;  /* 0x00120c3501007387 */ /* 0x0001e20000100800 */
[----:B------:R-:W-:-:S03]  /*4f100*/  IADD3.X R58, PT, PT, R58, UR58, RZ, P1, !PT ;  /* 0x0000003a3a3a7c10 */ /* 0x000fc60008ffe4ff */
        /* <DEDUP_REMOVED lines=101> */
[----:B---3--:R-:W3:Y:S04]  /*4f760*/  LDL.LU R64, [R1+0x14c8] ;  /* 0x0014c80001407983 */ /* 0x008ee80000300800 */
[----:B----4-:R-:W4:Y:S01]  /*4f770*/  LDL.LU R59, [R1+0x1508] ;  /* 0x00150800013b7983 */ /* 0x010f220000300800 */
[----:B------:R-:W-:-:S03]  /*4f780*/  @!P0 IMAD.MOV.U32 R13, RZ, RZ, R58 ;  /* 0x000000ffff0d8224 */ /* 0x000fc600078e003a */
        /* <DEDUP_REMOVED lines=10> */
[----:B---3--:R-:W-:Y:S02]  /*4f830*/  IADD3.X R64, PT, PT, R64, UR58, RZ, P4, !PT ;  /* 0x0000003a40407c10 */ /* 0x008fe4000a7fe4ff */
[----:B----4-:R-:W-:-:S03]  /*4f840*/  IADD3.X R59, PT, PT, R59, UR58, RZ, P3, !PT ;  /* 0x0000003a3b3b7c10 */ /* 0x010fc60009ffe4ff */
[----:B------:R-:W-:Y:S01]  /*4f850*/  @!P0 IMAD.MOV.U32 R13, RZ, RZ, R64 ;  /* 0x000000ffff0d8224 */ /* 0x000fe200078e0040 */
[----:B------:R-:W-:Y:S01]  /*4f860*/  STL [R1+0xaa8], R54 ;  /* 0x000aa83601007387 */ /* 0x000fe20000100800 */
[----:B------:R-:W-:-:S03]  /*4f870*/  IADD3.X R58, PT, PT, R58, UR58, RZ, P1, !PT ;  /* 0x0000003a3a3a7c10 */ /* 0x000fc60008ffe4ff */
[----:B------:R0:W2:Y:S04]  /*4f880*/  @!P0 LDG.E.U8 R26, desc[UR20][R12.64] ;  /* 0x000000140c1a8981 */ /* 0x0000a8000c1e1100 */
[----:B------:R1:W-:Y:S01]  /*4f890*/  STL [R1+0x150c], R53 ;  /* 0x00150c3501007387 */ /* 0x0003e20000100800 */
[----:B0-----:R-:W-:Y:S02]  /*4f8a0*/  @!P0 IMAD.MOV.U32 R12, RZ, RZ, R53 ;  /* 0x000000ffff0c8224 */ /* 0x001fe400078e0035 */
[----:B------:R-:W-:Y:S01]  /*4f8b0*/  @!P0 IMAD.MOV.U32 R13, RZ, RZ, R59 ;  /* 0x000000ffff0d8224 */ /* 0x000fe200078e003b */
[----:B------:R-:W-:Y:S04]  /*4f8c0*/  STL [R1+0x14c8], R64 ;  /* 0x0014c84001007387 */ /* 0x000fe80000100800 */
[----:B------:R0:W-:Y:S04]  /*4f8d0*/  STL [R1+0x1508], R59 ;  /* 0x0015083b01007387 */ /* 0x0001e80000100800 */
[----:B------:R3:W-:Y:S04]  /*4f8e0*/  STL [R1+0xaa4], R58 ;  /* 0x000aa43a01007387 */ /* 0x0007e80000100800 */
[----:B------:R4:W2:Y:S04]  /*4f8f0*/  @!P0 LDG.E.U8 R25, desc[UR20][R12.64] ;  /* 0x000000140c198981 */ /* 0x0008a8000c1e1100 */
[----:B-1----:R-:W2:Y:S01]  /*4f900*/  LDL.LU R53, [R1+0xa28] ;  /* 0x000a280001357983 */ /* 0x002ea20000300800 */
[----:B----4-:R-:W-:-:S03]  /*4f910*/  @!P0 IMAD.MOV.U32 R12, RZ, RZ, R54 ;  /* 0x000000ffff0c8224 */ /* 0x010fc600078e0036 */
[----:B------:R-:W4:Y:S04]  /*4f920*/  LDL.LU R54, [R1+0xa80] ;  /* 0x000a800001367983 */ /* 0x000f280000300800 */
[----:B0-----:R-:W4:Y:S04]  /*4f930*/  LDL.LU R59, [R1+0x154c] ;  /* 0x00154c00013b7983 */ /* 0x001f280000300800 */
[----:B------:R-:W4:Y:S01]  /*4f940*/  LDL.LU R64, [R1+0xa7c] ;  /* 0x000a7c0001407983 */ /* 0x000f220000300800 */
[----:B------:R-:W-:-:S03]  /*4f950*/  @!P0 IMAD.MOV.U32 R13, RZ, RZ, R58 ;  /* 0x000000ffff0d8224 */ /* 0x000fc600078e003a */
[----:B------:R-:W4:Y:S04]  /*4f960*/  LDL.LU R60, [R1+0x1548] ;  /* 0x00154800013c7983 */ /* 0x000f280000300800 */
[----:B---3--:R-:W3:Y:S01]  /*4f970*/  LDL.LU R58, [R1+0xa24] ;  /* 0x000a2400013a7983 */ /* 0x008ee20000300800 */
[----:B------:R-:W-:Y:S02]  /*4f980*/  PRMT R24, RZ, 0x7610, R24 ;  /* 0x00007610ff187816 */ /* 0x000fe40000000018 */
[----:B------:R-:W-:-:S04]  /*4f990*/  PRMT R23, RZ, 0x7610, R23 ;  /* 0x00007610ff177816 */ /* 0x000fc80000000017 */
[----:B------:R0:W3:Y:S01]  /*4f9a0*/  @!P0 LDG.E.U8 R24, desc[UR20][R12.64] ;  /* 0x000000140c188981 */ /* 0x0000e2000c1e1100 */
[----:B------:R-:W-:Y:S02]  /*4f9b0*/  PRMT R22, RZ, 0x7610, R22 ;  /* 0x00007610ff167816 */ /* 0x000fe40000000016 */
[----:B--2---:R-:W-:Y:S02]  /*4f9c0*/  IADD3 R53, P1, PT, R53, UR15, RZ ;  /* 0x0000000f35357c10 */ /* 0x004fe4000ff3e0ff */
[----:B----4-:R-:W-:Y:S02]  /*4f9d0*/  IADD3 R54, P4, PT, R54, UR15, RZ ;  /* 0x0000000f36367c10 */ /* 0x010fe4000ff9e0ff */
[----:B------:R-:W-:Y:S02]  /*4f9e0*/  IADD3 R59, P3, PT, R59, UR15, RZ ;  /* 0x0000000f3b3b7c10 */ /* 0x000fe4000ff7e0ff */
[----:B------:R-:W-:Y:S01]  /*4f9f0*/  IADD3.X R64, PT, PT, R64, UR58, RZ, P4, !PT ;  /* 0x0000003a40407c10 */ /* 0x000fe2000a7fe4ff */
[----:B0-----:R-:W-:Y:S01]  /*4fa00*/  @!P0 IMAD.MOV.U32 R12, RZ, RZ, R54 ;  /* 0x000000ffff0c8224 */ /* 0x001fe200078e0036 */
[----:B------:R0:W-:Y:S01]  /*4fa10*/  STL [R1+0xa80], R54 ;  /* 0x000a803601007387 */ /* 0x0001e20000100800 */
[----:B------:R-:W-:-:S02]  /*4fa20*/  IADD3.X R60, PT, PT, R60, UR58, RZ, P3, !PT ;  /* 0x0000003a3c3c7c10 */ /* 0x000fc40009ffe4ff */
[----:B------:R-:W-:Y:S01]  /*4fa30*/  @!P0 IMAD.MOV.U32 R13, RZ, RZ, R64 ;  /* 0x000000ffff0d8224 */ /* 0x000fe200078e0040 */
[----:B------:R-:W-:Y:S01]  /*4fa40*/  STL [R1+0xa28], R53 ;  /* 0x000a283501007387 */ /* 0x000fe20000100800 */
[----:B---3--:R-:W-:-:S03]  /*4fa50*/  IADD3.X R58, PT, PT, R58, UR58, RZ, P1, !PT ;  /* 0x0000003a3a3a7c10 */ /* 0x008fc60008ffe4ff */
[----:B------:R-:W-:Y:S04]  /*4fa60*/  STL [R1+0x154c], R59 ;  /* 0x00154c3b01007387 */ /* 0x000fe80000100800 */
[----:B------:R1:W2:Y:S04]  /*4fa70*/  @!P0 LDG.E.U8 R23, desc[UR20][R12.64] ;  /* 0x000000140c178981 */ /* 0x0002a8000c1e1100 */
[----:B------:R-:W-:Y:S04]  /*4fa80*/  STL [R1+0xa7c], R64 ;  /* 0x000a7c4001007387 */ /* 0x000fe80000100800 */
[----:B------:R3:W-:Y:S01]  /*4fa90*/  STL [R1+0x1548], R60 ;  /* 0x0015483c01007387 */ /* 0x0007e20000100800 */
[----:B-1----:R-:W-:-:S02]  /*4faa0*/  @!P0 IMAD.MOV.U32 R12, RZ, RZ, R59 ;  /* 0x000000ffff0c8224 */ /* 0x002fc400078e003b */
[----:B------:R-:W-:Y:S01]  /*4fab0*/  @!P0 IMAD.MOV.U32 R13, RZ, RZ, R60 ;  /* 0x000000ffff0d8224 */ /* 0x000fe200078e003c */
[----:B0-----:R-:W4:Y:S04]  /*4fac0*/  LDL.LU R54, [R1+0x9a8] ;  /* 0x0009a80001367983 */ /* 0x001f280000300800 */
[----:B------:R0:W-:Y:S04]  /*4fad0*/  STL [R1+0xa24], R58 ;  /* 0x000a243a01007387 */ /* 0x0001e80000100800 */
[----:B---3--:R-:W3:Y:S04]  /*4fae0*/  LDL.LU R60, [R1+0xa00] ;  /* 0x000a0000013c7983 */ /* 0x008ee80000300800 */
[----:B------:R1:W2:Y:S02]  /*4faf0*/  @!P0 LDG.E.U8 R22, desc[UR20][R12.64] ;  /* 0x000000140c168981 */ /* 0x0002a4000c1e1100 */
[----:B-1----:R-:W-:-:S02]  /*4fb00*/  @!P0 IMAD.MOV.U32 R12, RZ, RZ, R53 ;  /* 0x000000ffff0c8224 */ /* 0x002fc400078e0035 */
[----:B------:R-:W2:Y:S04]  /*4fb10*/  LDL.LU R53, [R1+0x158c] ;  /* 0x00158c0001357983 */ /* 0x000ea80000300800 */
[----:B------:R-:W2:Y:S01]  /*4fb20*/  LDL.LU R64, [R1+0x9fc] ;  /* 0x0009fc0001407983 */ /* 0x000ea20000300800 */
[----:B------:R-:W-:-:S03]  /*4fb30*/  @!P0 IMAD.MOV.U32 R13, RZ, RZ, R58 ;  /* 0x000000ffff0d8224 */ /* 0x000fc600078e003a */
[----:B0-----:R-:W2:Y:S04]  /*4fb40*/  LDL.LU R58, [R1+0x1588] ;  /* 0x00158800013a7983 */ /* 0x001ea80000300800 */
[----:B------:R-:W2:Y:S01]  /*4fb50*/  LDL.LU R59, [R1+0x9a4] ;  /* 0x0009a400013b7983 */ /* 0x000ea20000300800 */
[----:B------:R-:W-:Y:S02]  /*4fb60*/  PRMT R21, RZ, 0x7610, R21 ;  /* 0x00007610ff157816 */ /* 0x000fe40000000015 */
[----:B------:R-:W-:-:S04]  /*4fb70*/  PRMT R20, RZ, 0x7610, R20 ;  /* 0x00007610ff147816 */ /* 0x000fc80000000014 */
[----:B------:R0:W2:Y:S01]  /*4fb80*/  @!P0 LDG.E.U8 R21, desc[UR20][R12.64] ;  /* 0x000000140c158981 */ /* 0x0000a2000c1e1100 */
[----:B------:R-:W-:Y:S02]  /*4fb90*/  PRMT R19, RZ, 0x7610, R19 ;  /* 0x00007610ff137816 */ /* 0x000fe40000000013 */
[----:B----4-:R-:W-:Y:S02]  /*4fba0*/  IADD3 R54, P1, PT, R54, UR15, RZ ;  /* 0x0000000f36367c10 */ /* 0x010fe4000ff3e0ff */
[----:B---3--:R-:W-:-:S05]  /*4fbb0*/  IADD3 R60, P4, PT, R60, UR15, RZ ;  /* 0x0000000f3c3c7c10 */ /* 0x008fca000ff9e0ff */
[----:B0-----:R-:W-:Y:S01]  /*4fbc0*/  @!P0 IMAD.MOV.U32 R12, RZ, RZ, R60 ;  /* 0x000000ffff0c8224 */ /* 0x001fe200078e003c */
[----:B------:R-:W-:Y:S04]  /*4fbd0*/  STL [R1+0xa00], R60 ;  /* 0x000a003c01007387 */ /* 0x000fe80000100800 */
[----:B------:R-:W-:Y:S01]  /*4fbe0*/  STL [R1+0x9a8], R54 ;  /* 0x0009a83601007387 */ /* 0x000fe20000100800 */
[----:B--2---:R-:W-:Y:S02]  /*4fbf0*/  IADD3 R53, P3, PT, R53, UR15, RZ ;  /* 0x0000000f35357c10 */ /* 0x004fe4000ff7e0ff */
[----:B------:R-:W-:-:S03]  /*4fc00*/  IADD3.X R64, PT, PT, R64, UR58, RZ, P4, !PT ;  /* 0x0000003a40407c10 */ /* 0x000fc6000a7fe4ff */
[----:B------:R0:W-:Y:S01]  /*4fc10*/  STL [R1+0x158c], R53 ;  /* 0x00158c3501007387 */ /* 0x0001e20000100800 */
[----:B------:R-:W-:Y:S01]  /*4fc20*/  IADD3.X R58, PT, PT, R58, UR58, RZ, P3, !PT ;  /* 0x0000003a3a3a7c10 */ /* 0x000fe20009ffe4ff */
[----:B------:R-:W-:Y:S01]  /*4fc30*/  @!P0 IMAD.MOV.U32 R13, RZ, RZ, R64 ;  /* 0x000000ffff0d8224 */ /* 0x000fe200078e0040 */
[----:B------:R-:W-:Y:S01]  /*4fc40*/  IADD3.X R59, PT, PT, R59, UR58, RZ, P1, !PT ;  /* 0x0000003a3b3b7c10 */ /* 0x000fe20008ffe4ff */
[----:B------:R-:W-:Y:S04]  /*4fc50*/  STL [R1+0x9fc], R64 ;  /* 0x0009fc4001007387 */ /* 0x000fe80000100800 */
[----:B------:R1:W-:Y:S04]  /*4fc60*/  STL [R1+0x1588], R58 ;  /* 0x0015883a01007387 */ /* 0x0003e80000100800 */
[----:B------:R2:W3:Y:S04]  /*4fc70*/  @!P0 LDG.E.U8 R20, desc[UR20][R12.64] ;  /* 0x000000140c148981 */ /* 0x0004e8000c1e1100 */
[----:B------:R4:W-:Y:S01]  /*4fc80*/  STL [R1+0x9a4], R59 ;  /* 0x0009a43b01007387 */ /* 0x0009e20000100800 */
[----:B--2---:R-:W-:-:S03]  /*4fc90*/  @!P0 IMAD.MOV.U32 R12, RZ, RZ, R53 ;  /* 0x000000ffff0c8224 */ /* 0x004fc600078e0035 */
[----:B0-----:R-:W2:Y:S01]  /*4fca0*/  LDL.LU R53, [R1+0x640] ;  /* 0x0006400001357983 */ /* 0x001ea20000300800 */
[----:B------:R-:W-:-:S03]  /*4fcb0*/  @!P0 IMAD.MOV.U32 R13, RZ, RZ, R58 ;  /* 0x000000ffff0d8224 */ /* 0x000fc600078e003a */
[----:B------:R-:W2:Y:S04]  /*4fcc0*/  LDL.LU R60, [R1+0x5c0] ;  /* 0x0005c000013c7983 */ /* 0x000ea80000300800 */
[----:B-1----:R-:W3:Y:S04]  /*4fcd0*/  LDL.LU R58, [R1+0x600] ;  /* 0x00060000013a7983 */ /* 0x002ee80000300800 */
        /* <DEDUP_REMOVED lines=9> */
[----:B------:R-:W-:Y:S01]  /*4fd70*/  PRMT R16, RZ, 0x7610, R16 ;  /* 0x00007610ff107816 */ /* 0x000fe20000000010 */
[----:B------:R-:W-:Y:S02]  /*4fd80*/  IMAD.MOV.U32 R70, RZ, RZ, R76 ;  /* 0x000000ffff467224 */ /* 0x000fe400078e004c */
[----:B------:R-:W-:Y:S02]  /*4fd90*/  IMAD.MOV.U32 R76, RZ, RZ, R46 ;  /* 0x000000ffff4c7224 */ /* 0x000fe400078e002e */
[----:B------:R-:W-:Y:S02]  /*4fda0*/  IMAD.MOV.U32 R66, RZ, RZ, R71 ;  /* 0x000000ffff427224 */ /* 0x000fe400078e0047 */
[----:B------:R-:W-:Y:S02]  /*4fdb0*/  IMAD.MOV.U32 R71, RZ, RZ, R77 ;  /* 0x000000ffff477224 */ /* 0x000fe400078e004d */
[----:B------:R-:W-:-:S02]  /*4fdc0*/  IMAD.MOV.U32 R77, RZ, RZ, R78 ;  /* 0x000000ffff4d7224 */ /* 0x000fc400078e004e */
[----:B------:R-:W-:Y:S01]  /*4fdd0*/  IMAD.MOV.U32 R78, RZ, RZ, R47 ;  /* 0x000000ffff4e7224 */ /* 0x000fe200078e002f */
[----:B--2---:R-:W-:Y:S02]  /*4fde0*/  IADD3 R60, P4, PT, R60, UR15, RZ ;  /* 0x0000000f3c3c7c10 */ /* 0x004fe4000ff9e0ff */
[----:B---3--:R-:W-:Y:S02]  /*4fdf0*/  IADD3 R58, P3, PT, R58, UR15, RZ ;  /* 0x0000000f3a3a7c10 */ /* 0x008fe4000ff7e0ff */
[----:B------:R-:W-:Y:S01]  /*4fe00*/  IADD3.X R64, PT, PT, R64, UR58, RZ, P4, !PT ;  /* 0x0000003a40407c10 */ /* 0x000fe2000a7fe4ff */
[----:B0-----:R-:W-:Y:S01]  /*4fe10*/  @!P0 IMAD.MOV.U32 R12, RZ, RZ, R60 ;  /* 0x000000ffff0c8224 */ /* 0x001fe200078e003c */
[----:B------:R-:W-:-:S03]  /*4fe20*/  IADD3 R53, P1, PT, R53, UR15, RZ ;  /* 0x0000000f35357c10 */ /* 0x000fc6000ff3e0ff */
[----:B------:R-:W-:Y:S01]  /*4fe30*/  @!P0 IMAD.MOV.U32 R13, RZ, RZ, R64 ;  /* 0x000000ffff0d8224 */ /* 0x000fe200078e0040 */
[----:B------:R-:W-:Y:S04]  /*4fe40*/  STL [R1+0x5c0], R60 ;  /* 0x0005c03c01007387 */ /* 0x000fe80000100800 */
[----:B------:R0:W2:Y:S01]  /*4fe50*/  @!P0 LDG.E.U8 R17, desc[UR20][R12.64] ;  /* 0x000000140c118981 */ /* 0x0000a2000c1e1100 */
[----:B----4-:R-:W-:-:S03]  /*4fe60*/  IADD3.X R59, PT, PT, R59, UR58, RZ, P3, !PT ;  /* 0x0000003a3b3b7c10 */ /* 0x010fc60009ffe4ff */
[----:B------:R1:W-:Y:S01]  /*4fe70*/  STL [R1+0x640], R53 ;  /* 0x0006403501007387 */ /* 0x0003e20000100800 */
[----:B0-----:R-:W-:Y:S01]  /*4fe80*/  @!P0 IMAD.MOV.U32 R12, RZ, RZ, R58 ;  /* 0x000000ffff0c8224 */ /* 0x001fe200078e003a */
[----:B------:R-:W-:Y:S01]  /*4fe90*/  IADD3.X R54, PT, PT, R54, UR58, RZ, P1, !PT ;  /* 0x0000003a36367c10 */ /* 0x000fe20008ffe4ff */
[----:B------:R-:W-:Y:S01]  /*4fea0*/  @!P0 IMAD.MOV.U32 R13, RZ, RZ, R59 ;  /* 0x000000ffff0d8224 */ /* 0x000fe200078e003b */
[----:B------:R0:W-:Y:S04]  /*4feb0*/  STL [R1+0x600], R58 ;  /* 0x0006003a01007387 */ /* 0x0001e80000100800 */
[----:B------:R-:W-:Y:S04]  /*4fec0*/  STL [R1+0x5bc], R64 ;  /* 0x0005bc4001007387 */ /* 0x000fe80000100800 */
[----:B------:R3:W-:Y:S04]  /*4fed0*/  STL [R1+0x5fc], R59 ;  /* 0x0005fc3b01007387 */ /* 0x0007e80000100800 */
[----:B------:R4:W2:Y:S04]  /*4fee0*/  @!P0 LDG.E.U8 R16, desc[UR20][R12.64] ;  /* 0x000000140c108981 */ /* 0x0008a8000c1e1100 */
[----:B------:R0:W-:Y:S01]  /*4fef0*/  STL [R1+0x63c], R54 ;  /* 0x00063c3601007387 */ /* 0x0001e20000100800 */
[----:B----4-:R-:W-:-:S03]  /*4ff00*/  @!P0 IMAD.MOV.U32 R12, RZ, RZ, R53 ;  /* 0x000000ffff0c8224 */ /* 0x010fc600078e0035 */
[----:B-1----:R-:W4:Y:S04]  /*4ff10*/  LDL.LU R53, [R1+0x720] ;  /* 0x0007200001357983 */ /* 0x002f280000300800 */
[----:B------:R-:W2:Y:S04]  /*4ff20*/  LDL.LU R46, [R1+0x680] ;  /* 0x00068000012e7983 */ /* 0x000ea80000300800 */
[----:B0-----:R-:W2:Y:S04]  /*4ff30*/  LDL.LU R58, [R1+0x6c0] ;  /* 0x0006c000013a7983 */ /* 0x001ea80000300800 */
[----:B------:R-:W2:Y:S04]  /*4ff40*/  LDL.LU R47, [R1+0x67c] ;  /* 0x00067c00012f7983 */ /* 0x000ea80000300800 */
[----:B---3--:R-:W3:Y:S01]  /*4ff50*/  LDL.LU R59, [R1+0x6bc] ;  /* 0x0006bc00013b7983 */ /* 0x008ee20000300800 */
[----:B------:R-:W-:-:S03]  /*4ff60*/  @!P0 IMAD.MOV.U32 R13, RZ, RZ, R54 ;  /* 0x000000ffff0d8224 */ /* 0x000fc600078e0036 */
[----:B------:R-:W3:Y:S01]  /*4ff70*/  LDL.LU R54, [R1+0x71c] ;  /* 0x00071c0001367983 */ /* 0x000ee20000300800 */
[----:B------:R-:W-:Y:S02]  /*4ff80*/  PRMT R15, RZ, 0x7610, R15 ;  /* 0x00007610ff0f7816 */ /* 0x000fe4000000000f */
[----:B------:R-:W-:-:S04]  /*4ff90*/  PRMT R14, RZ, 0x7610, R14 ;  /* 0x00007610ff0e7816 */ /* 0x000fc8000000000e */
[----:B------:R0:W3:Y:S02]  /*4ffa0*/  @!P0 LDG.E.U8 R15, desc[UR20][R12.64] ;  /* 0x000000140c0f8981 */ /* 0x0000e4000c1e1100 */
[----:B0-----:R-:W-:Y:S02]  /*4ffb0*/  PRMT R13, RZ, 0x7610, R13 ;  /* 0x00007610ff0d7816 */ /* 0x001fe4000000000d */
[----:B----4-:R-:W-:Y:S02]  /*4ffc0*/  IADD3 R53, P1, PT, R53, UR15, RZ ;  /* 0x0000000f35357c10 */ /* 0x010fe4000ff3e0ff */
[----:B--2---:R-:W-:Y:S02]  /*4ffd0*/  IADD3 R46, P4, PT, R46, UR15, RZ ;  /* 0x0000000f2e2e7c10 */ /* 0x004fe4000ff9e0ff */
[----:B------:R-:W-:-:S03]  /*4ffe0*/  IADD3 R58, P3, PT, R58, UR15, RZ ;  /* 0x0000000f3a3a7c10 */ /* 0x000fc6000ff7e0ff */
[----:B------:R0:W-:Y:S01]  /*4fff0*/  STL [R1+0x680], R46 ;  /* 0x0006802e01007387 */ /* 0x0001e20000100800 */
[----:B------:R-:W-:-:S03]  /*50000*/  IADD3.X R47, PT, PT, R47, UR58, RZ, P4, !PT ;  /* 0x0000003a2f2f7c10 */ /* 0x000fc6000a7fe4ff */
[----:B------:R-:W-:Y:S01]  /*50010*/  STL [R1+0x720], R53 ;  /* 0x0007203501007387 */ /* 0x000fe20000100800 */
[----:B---3--:R-:W-:-:S03]  /*50020*/  IADD3.X R59, PT, PT, R59, UR58, RZ, P3, !PT ;  /* 0x0000003a3b3b7c10 */ /* 0x008fc60009ffe4ff */
[----:B------:R-:W-:Y:S04]  /*50030*/  STL [R1+0x6c0], R58 ;  /* 0x0006c03a01007387 */ /* 0x000fe80000100800 */
[----:B------:R1:W-:Y:S01]  /*50040*/  STL [R1+0x67c], R47 ;  /* 0x00067c2f01007387 */ /* 0x0003e20000100800 */
[----:B------:R-:W-:-:S03]  /*50050*/  IADD3.X R54, PT, PT, R54, UR58, RZ, P1, !PT ;  /* 0x0000003a36367c10 */ /* 0x000fc60008ffe4ff */
[----:B------:R0:W2:Y:S04]  /*50060*/  @!P0 LDG.E.U8 R14, desc[UR20][R46.64] ;  /* 0x000000142e0e8981 */ /* 0x0000a8000c1e1100 */
[----:B------:R3:W-:Y:S01]  /*50070*/  STL [R1+0x6bc], R59 ;  /* 0x0006bc3b01007387 */ /* 0x0007e20000100800 */
[----:B0-----:R-:W-:Y:S02]  /*50080*/  @!P0 IMAD.MOV.U32 R46, RZ, RZ, R58 ;  /* 0x000000ffff2e8224 */ /* 0x001fe400078e003a */
[----:B-1----:R-:W-:Y:S01]  /*50090*/  @!P0 IMAD.MOV.U32 R47, RZ, RZ, R59 ;  /* 0x000000ffff2f8224 */ /* 0x002fe200078e003b */
[----:B------:R0:W-:Y:S04]  /*500a0*/  STL [R1+0x71c], R54 ;  /* 0x00071c3601007387 */ /* 0x0001e80000100800 */
[----:B------:R1:W4:Y:S02]  /*500b0*/  @!P0 LDG.E.U8 R13, desc[UR20][R46.64] ;  /* 0x000000142e0d8981 */ /* 0x000324000c1e1100 */
[----:B-1----:R-:W-:-:S02]  /*500c0*/  @!P0 IMAD.MOV.U32 R46, RZ, RZ, R53 ;  /* 0x000000ffff2e8224 */ /* 0x002fc400078e0035 */
[----:B------:R-:W2:Y:S04]  /*500d0*/  LDL.LU R53, [R1+0x7e0] ;  /* 0x0007e00001357983 */ /* 0x000ea80000300800 */
[----:B------:R-:W2:Y:S04]  /*500e0*/  LDL.LU R60, [R1+0x760] ;  /* 0x00076000013c7983 */ /* 0x000ea80000300800 */
[----:B------:R-:W4:Y:S04]  /*500f0*/  LDL.LU R58, [R1+0x7a0] ;  /* 0x0007a000013a7983 */ /* 0x000f280000300800 */
[----:B------:R-:W4:Y:S04]  /*50100*/  LDL.LU R64, [R1+0x75c] ;  /* 0x00075c0001407983 */ /* 0x000f280000300800 */
[----:B---3--:R-:W3:Y:S01]  /*50110*/  LDL.LU R59, [R1+0x79c] ;  /* 0x00079c00013b7983 */ /* 0x008ee20000300800 */
[----:B------:R-:W-:-:S03]  /*50120*/  @!P0 IMAD.MOV.U32 R47, RZ, RZ, R54 ;  /* 0x000000ffff2f8224 */ /* 0x000fc600078e0036 */
[----:B0-----:R-:W3:Y:S01]  /*50130*/  LDL.LU R54, [R1+0x7dc] ;  /* 0x0007dc0001367983 */ /* 0x001ee20000300800 */
[----:B------:R-:W-:Y:S02]  /*50140*/  PRMT R12, RZ, 0x7610, R12 ;  /* 0x00007610ff0c7816 */ /* 0x000fe4000000000c */
[----:B------:R-:W-:-:S04]  /*50150*/  PRMT R49, RZ, 0x7610, R49 ;  /* 0x00007610ff317816 */ /* 0x000fc80000000031 */
[----:B------:R0:W3:Y:S01]  /*50160*/  @!P0 LDG.E.U8 R12, desc[UR20][R46.64] ;  /* 0x000000142e0c8981 */ /* 0x0000e2000c1e1100 */
[----:B------:R-:W-:Y:S02]  /*50170*/  PRMT R50, RZ, 0x7610, R50 ;  /* 0x00007610ff327816 */ /* 0x000fe40000000032 */
[----:B--2---:R-:W-:Y:S02]  /*50180*/  IADD3 R60, P4, PT, R60, UR15, RZ ;  /* 0x0000000f3c3c7c10 */ /* 0x004fe4000ff9e0ff */
[----:B----4-:R-:W-:Y:S02]  /*50190*/  IADD3 R58, P3, PT, R58, UR15, RZ ;  /* 0x0000000f3a3a7c10 */ /* 0x010fe4000ff7e0ff */
[----:B------:R-:W-:Y:S01]  /*501a0*/  IADD3.X R64, PT, PT, R64, UR58, RZ, P4, !PT ;  /* 0x0000003a40407c10 */ /* 0x000fe2000a7fe4ff */
[----:B0-----:R-:W-:Y:S01]  /*501b0*/  @!P0 IMAD.MOV.U32 R46, RZ, RZ, R60 ;  /* 0x000000ffff2e8224 */ /* 0x001fe200078e003c */
[----:B------:R-:W-:Y:S02]  /*501c0*/  IADD3 R53, P1, PT, R53, UR15, RZ ;  /* 0x0000000f35357c10 */ /* 0x000fe4000ff3e0ff */
[----:B---3--:R-:W-:Y:S01]  /*501d0*/  IADD3.X R59, PT, PT, R59, UR58, RZ, P3, !PT ;  /* 0x0000003a3b3b7c10 */ /* 0x008fe20009ffe4ff */
[----:B------:R-:W-:Y:S01]  /*501e0*/  @!P0 IMAD.MOV.U32 R47, RZ, RZ, R64 ;  /* 0x000000ffff2f8224 */ /* 0x000fe200078e0040 */
[----:B------:R-:W-:Y:S01]  /*501f0*/  STL [R1+0x760], R60 ;  /* 0x0007603c01007387 */ /* 0x000fe20000100800 */
[----:B------:R-:W-:-:S03]  /*50200*/  IADD3.X R54, PT, PT, R54, UR58, RZ, P1, !PT ;  /* 0x0000003a36367c10 */ /* 0x000fc60008ffe4ff */
[----:B------:R0:W2:Y:S04]  /*50210*/  @!P0 LDG.E.U8 R49, desc[UR20][R46.64] ;  /* 0x000000142e318981 */ /* 0x0000a8000c1e1100 */
[----:B------:R1:W-:Y:S01]  /*50220*/  STL [R1+0x7e0], R53 ;  /* 0x0007e03501007387 */ /* 0x0003e20000100800 */
[----:B0-----:R-:W-:Y:S02]  /*50230*/  @!P0 IMAD.MOV.U32 R46, RZ, RZ, R58 ;  /* 0x000000ffff2e8224 */ /* 0x001fe400078e003a */
[----:B------:R-:W-:Y:S01]  /*50240*/  @!P0 IMAD.MOV.U32 R47, RZ, RZ, R59 ;  /* 0x000000ffff2f8224 */ /* 0x000fe200078e003b */
[----:B------:R0:W-:Y:S04]  /*50250*/  STL [R1+0x7a0], R58 ;  /* 0x0007a03a01007387 */ /* 0x0001e80000100800 */
[----:B------:R3:W-:Y:S04]  /*50260*/  STL [R1+0x75c], R64 ;  /* 0x00075c4001007387 */ /* 0x0007e80000100800 */
[----:B------:R4:W-:Y:S04]  /*50270*/  STL [R1+0x79c], R59 ;  /* 0x00079c3b01007387 */ /* 0x0009e80000100800 */
[----:B------:R0:W2:Y:S04]  /*50280*/  @!P0 LDG.E.U8 R50, desc[UR20][R46.64] ;  /* 0x000000142e328981 */ /* 0x0000a8000c1e1100 */
[----:B------:R3:W-:Y:S01]  /*50290*/  STL [R1+0x7dc], R54 ;  /* 0x0007dc3601007387 */ /* 0x0007e20000100800 */
[----:B0-----:R-:W-:-:S03]  /*502a0*/  @!P0 IMAD.MOV.U32 R46, RZ, RZ, R53 ;  /* 0x000000ffff2e8224 */ /* 0x001fc600078e0035 */
[----:B-1----:R-:W2:Y:S04]  /*502b0*/  LDL.LU R53, [R1+0x8a0] ;  /* 0x0008a00001357983 */ /* 0x002ea80000300800 */
[----:B------:R-:W2:Y:S04]  /*502c0*/  LDL.LU R60, [R1+0x820] ;  /* 0x00082000013c7983 */ /* 0x000ea80000300800 */
[----:B------:R-:W2:Y:S04]  /*502d0*/  LDL.LU R58, [R1+0x860] ;  /* 0x00086000013a7983 */ /* 0x000ea80000300800 */
[----:B---3--:R-:W3:Y:S04]  /*502e0*/  LDL.LU R64, [R1+0x81c] ;  /* 0x00081c0001407983 */ /* 0x008ee80000300800 */
        /* <DEDUP_REMOVED lines=9> */
[----:B---3--:R-:W-:Y:S01]  /*50380*/  IADD3.X R64, PT, PT, R64, UR58, RZ, P4, !PT ;  /* 0x0000003a40407c10 */ /* 0x008fe2000a7fe4ff */
[----:B0-----:R-:W-:Y:S01]  /*50390*/  @!P0 IMAD.MOV.U32 R46, RZ, RZ, R60 ;  /* 0x000000ffff2e8224 */ /* 0x001fe200078e003c */
[----:B------:R-:W-:Y:S02]  /*503a0*/  IADD3 R53, P1, PT, R53, UR15, RZ ;  /* 0x0000000f35357c10 */ /* 0x000fe4000ff3e0ff */
[----:B----4-:R-:W-:Y:S01]  /*503b0*/  IADD3.X R59, PT, PT, R59, UR58, RZ, P3, !PT ;  /* 0x0000003a3b3b7c10 */ /* 0x010fe20009ffe4ff */
        /* <DEDUP_REMOVED lines=46> */
[----:B---3--:R-:W3:Y:S01]  /*506a0*/  LDL.LU R64, [R1+0x15b8] ;  /* 0x0015b80001407983 */ /* 0x008ee20000300800 */
[----:B------:R-:W-:-:S03]  /*506b0*/  @!P0 IMAD.MOV.U32 R47, RZ, RZ, R54 ;  /* 0x000000ffff2f8224 */ /* 0x000fc600078e0036 */
[----:B----4-:R-:W4:Y:S04]  /*506c0*/  LDL.LU R59, [R1+0x15f8] ;  /* 0x0015f800013b7983 */ /* 0x010f280000300800 */
        /* <DEDUP_REMOVED lines=12> */
[----:B------:R0:W-:Y:S01]  /*50790*/  STL [R1+0x15bc], R60 ;  /* 0x0015bc3c01007387 */ /* 0x0001e20000100800 */
[----:B------:R-:W-:-:S03]  /*507a0*/  IADD3.X R54, PT, PT, R54, UR58, RZ, P1, !PT ;  /* 0x0000003a36367c10 */ /* 0x000fc60008ffe4ff */
[----:B------:R-:W-:Y:S04]  /*507b0*/  STL [R1+0x163c], R53 ;  /* 0x00163c3501007387 */ /* 0x000fe80000100800 */
[----:B------:R1:W2:Y:S04]  /*507c0*/  @!P0 LDG.E.U8 R67, desc[UR20][R46.64] ;  /* 0x000000142e438981 */ /* 0x0002a8000c1e1100 */
[----:B------:R3:W-:Y:S04]  /*507d0*/  STL [R1+0x15fc], R58 ;  /* 0x0015fc3a01007387 */ /* 0x0007e80000100800 */
[----:B------:R4:W-:Y:S01]  /*507e0*/  STL [R1+0x15b8], R64 ;  /* 0x0015b84001007387 */ /* 0x0009e20000100800 */
[----:B-1----:R-:W-:-:S02]  /*507f0*/  @!P0 IMAD.MOV.U32 R46, RZ, RZ, R58 ;  /* 0x000000ffff2e8224 */ /* 0x002fc400078e003a */
[----:B------:R-:W-:Y:S01]  /*50800*/  @!P0 IMAD.MOV.U32 R47, RZ, RZ, R59 ;  /* 0x000000ffff2f8224 */ /* 0x000fe200078e003b */
[----:B------:R1:W-:Y:S04]  /*50810*/  STL [R1+0x15f8], R59 ;  /* 0x0015f83b01007387 */ /* 0x0003e80000100800 */
[----:B------:R1:W-:Y:S04]  /*50820*/  STL [R1+0x1638], R54 ;  /* 0x0016383601007387 */ /* 0x0003e80000100800 */
[----:B0-----:R-:W2:Y:S04]  /*50830*/  LDL.LU R60, [R1+0x167c] ;  /* 0x00167c00013c7983 */ /* 0x001ea80000300800 */
[----:B------:R0:W2:Y:S04]  /*50840*/  @!P0 LDG.E.U8 R68, desc[UR20][R46.64] ;  /* 0x000000142e448981 */ /* 0x0000a8000c1e1100 */
[----:B---3--:R-:W3:Y:S01]  /*50850*/  LDL.LU R58, [R1+0x16bc] ;  /* 0x0016bc00013a7983 */ /* 0x008ee20000300800 */
[----:B0-----:R-:W-:-:S03]  /*50860*/  @!P0 IMAD.MOV.U32 R46, RZ, RZ, R53 ;  /* 0x000000ffff2e8224 */ /* 0x001fc600078e0035 */
[----:B------:R-:W3:Y:S04]  /*50870*/  LDL.LU R53, [R1+0x199c] ;  /* 0x00199c0001357983 */ /* 0x000ee80000300800 */
[----:B----4-:R-:W4:Y:S04]  /*50880*/  LDL.LU R64, [R1+0x1678] ;  /* 0x0016780001407983 */ /* 0x010f280000300800 */
[----:B-1----:R-:W4:Y:S01]  /*50890*/  LDL.LU R59, [R1+0x16b8] ;  /* 0x0016b800013b7983 */ /* 0x002f220000300800 */
[----:B------:R-:W-:-:S03]  /*508a0*/  @!P0 IMAD.MOV.U32 R47, RZ, RZ, R54 ;  /* 0x000000ffff2f8224 */ /* 0x000fc600078e0036 */
[----:B------:R-:W4:Y:S01]  /*508b0*/  LDL.LU R54, [R1+0xed4] ;  /* 0x000ed40001367983 */ /* 0x000f220000300800 */
[----:B------:R-:W-:Y:S02]  /*508c0*/  PRMT R69, RZ, 0x7610, R69 ;  /* 0x00007610ff457816 */ /* 0x000fe40000000045 */
[----:B------:R-:W-:-:S04]  /*508d0*/  PRMT R73, RZ, 0x7610, R73 ;  /* 0x00007610ff497816 */ /* 0x000fc80000000049 */
[----:B------:R0:W4:Y:S01]  /*508e0*/  @!P0 LDG.E.U8 R69, desc[UR20][R46.64] ;  /* 0x000000142e458981 */ /* 0x000122000c1e1100 */
[----:B------:R-:W-:Y:S02]  /*508f0*/  PRMT R74, RZ, 0x7610, R74 ;  /* 0x00007610ff4a7816 */ /* 0x000fe4000000004a */
[----:B--2---:R-:W-:-:S05]  /*50900*/  IADD3 R60, P3, PT, R60, UR15, RZ ;  /* 0x0000000f3c3c7c10 */ /* 0x004fca000ff7e0ff */
[----:B0-----:R-:W-:Y:S01]  /*50910*/  @!P0 IMAD.MOV.U32 R46, RZ, RZ, R60 ;  /* 0x000000ffff2e8224 */ /* 0x001fe200078e003c */
[----:B---3--:R-:W-:Y:S02]  /*50920*/  IADD3 R58, P1, PT, R58, UR15, RZ ;  /* 0x0000000f3a3a7c10 */ /* 0x008fe4000ff3e0ff */
[----:B----4-:R-:W-:Y:S02]  /*50930*/  IADD3.X R64, PT, PT, R64, UR58, RZ, P3, !PT ;  /* 0x0000003a40407c10 */ /* 0x010fe40009ffe4ff */
[----:B------:R-:W-:Y:S02]  /*50940*/  IADD3 R53, P4, PT, R53, UR15, RZ ;  /* 0x0000000f35357c10 */ /* 0x000fe4000ff9e0ff */
[----:B------:R-:W-:Y:S01]  /*50950*/  IADD3.X R59, PT, PT, R59, UR58, RZ, P1, !PT ;  /* 0x0000003a3b3b7c10 */ /* 0x000fe20008ffe4ff */
[----:B------:R-:W-:Y:S01]  /*50960*/  @!P0 IMAD.MOV.U32 R47, RZ, RZ, R64 ;  /* 0x000000ffff2f8224 */ /* 0x000fe200078e0040 */
[----:B------:R-:W-:Y:S01]  /*50970*/  STL [R1+0x167c], R60 ;  /* 0x00167c3c01007387 */ /* 0x000fe20000100800 */
[----:B------:R-:W-:-:S03]  /*50980*/  IADD3.X R54, PT, PT, R54, UR58, RZ, P4, !PT ;  /* 0x0000003a36367c10 */ /* 0x000fc6000a7fe4ff */
[----:B------:R0:W2:Y:S04]  /*50990*/  @!P0 LDG.E.U8 R73, desc[UR20][R46.64] ;  /* 0x000000142e498981 */ /* 0x0000a8000c1e1100 */
[----:B------:R-:W-:Y:S01]  /*509a0*/  STL [R1+0x16bc], R58 ;  /* 0x0016bc3a01007387 */ /* 0x000fe20000100800 */
[----:B0-----:R-:W-:Y:S02]  /*509b0*/  @!P0 IMAD.MOV.U32 R46, RZ, RZ, R58 ;  /* 0x000000ffff2e8224 */ /* 0x001fe400078e003a */
[----:B------:R-:W-:Y:S01]  /*509c0*/  @!P0 IMAD.MOV.U32 R47, RZ, RZ, R59 ;  /* 0x000000ffff2f8224 */ /* 0x000fe200078e003b */
[----:B------:R0:W-:Y:S04]  /*509d0*/  STL [R1+0x199c], R53 ;  /* 0x00199c3501007387 */ /* 0x0001e80000100800 */
[----:B------:R1:W-:Y:S04]  /*509e0*/  STL [R1+0x1678], R64 ;  /* 0x0016784001007387 */ /* 0x0003e80000100800 */
[----:B------:R3:W-:Y:S04]  /*509f0*/  STL [R1+0x16b8], R59 ;  /* 0x0016b83b01007387 */ /* 0x0007e80000100800 */
[----:B------:R4:W2:Y:S04]  /*50a00*/  @!P0 LDG.E.U8 R74, desc[UR20][R46.64] ;  /* 0x000000142e4a8981 */ /* 0x0008a8000c1e1100 */
[----:B------:R1:W-:Y:S01]  /*50a10*/  STL [R1+0xed4], R54 ;  /* 0x000ed43601007387 */ /* 0x0003e20000100800 */
[----:B----4-:R-:W-:-:S03]  /*50a20*/  @!P0 IMAD.MOV.U32 R46, RZ, RZ, R53 ;  /* 0x000000ffff2e8224 */ /* 0x010fc600078e0035 */
[----:B0-----:R-:W4:Y:S04]  /*50a30*/  LDL.LU R53, [R1+0x193c] ;  /* 0x00193c0001357983 */ /* 0x001f280000300800 */
[----:B------:R-:W2:Y:S04]  /*50a40*/  LDL.LU R60, [R1+0xef8] ;  /* 0x000ef800013c7983 */ /* 0x000ea80000300800 */
[----:B------:R-:W4:Y:S04]  /*50a50*/  LDL.LU R58, [R1+0x195c] ;  /* 0x00195c00013a7983 */ /* 0x000f280000300800 */
[----:B-1----:R-:W4:Y:S01]  /*50a60*/  LDL.LU R64, [R1+0xef4] ;  /* 0x000ef40001407983 */ /* 0x002f220000300800 */
[----:B------:R-:W-:-:S03]  /*50a70*/  @!P0 IMAD.MOV.U32 R47, RZ, RZ, R54 ;  /* 0x000000ffff2f8224 */ /* 0x000fc600078e0036 */
[----:B---3--:R-:W3:Y:S04]  /*50a80*/  LDL.LU R59, [R1+0xf14] ;  /* 0x000f1400013b7983 */ /* 0x008ee80000300800 */
[----:B------:R-:W3:Y:S01]  /*50a90*/  LDL.LU R54, [R1+0xf38] ;  /* 0x000f380001367983 */ /* 0x000ee20000300800 */
[----:B------:R-:W-:Y:S02]  /*50aa0*/  PRMT R75, RZ, 0x7610, R75 ;  /* 0x00007610ff4b7816 */ /* 0x000fe4000000004b */
[----:B------:R-:W-:-:S04]  /*50ab0*/  PRMT R79, RZ, 0x7610, R79 ;  /* 0x00007610ff4f7816 */ /* 0x000fc8000000004f */
[----:B------:R0:W3:Y:S01]  /*50ac0*/  @!P0 LDG.E.U8 R75, desc[UR20][R46.64] ;  /* 0x000000142e4b8981 */ /* 0x0000e2000c1e1100 */
[----:B------:R-:W-:Y:S02]  /*50ad0*/  PRMT R80, RZ, 0x7610, R80 ;  /* 0x00007610ff507816 */ /* 0x000fe40000000050 */
[----:B------:R-:W-:Y:S02]  /*50ae0*/  PRMT R81, RZ, 0x7610, R81 ;  /* 0x00007610ff517816 */ /* 0x000fe40000000051 */
[----:B--2---:R-:W-:Y:S02]  /*50af0*/  IADD3 R60, P4, PT, R60, UR15, RZ ;  /* 0x0000000f3c3c7c10 */ /* 0x004fe4000ff9e0ff */
[----:B----4-:R-:W-:Y:S02]  /*50b00*/  IADD3 R58, P3, PT, R58, UR15, RZ ;  /* 0x0000000f3a3a7c10 */ /* 0x010fe4000ff7e0ff */
[----:B------:R-:W-:Y:S01]  /*50b10*/  IADD3.X R64, PT, PT, R64, UR58, RZ, P4, !PT ;  /* 0x0000003a40407c10 */ /* 0x000fe2000a7fe4ff */
[----:B0-----:R-:W-:Y:S01]  /*50b20*/  @!P0 IMAD.MOV.U32 R46, RZ, RZ, R60 ;  /* 0x000000ffff2e8224 */ /* 0x001fe200078e003c */
[----:B------:R-:W-:-:S02]  /*50b30*/  IADD3 R53, P1, PT, R53, UR15, RZ ;  /* 0x0000000f35357c10 */ /* 0x000fc4000ff3e0ff */
[----:B---3--:R-:W-:Y:S01]  /*50b40*/  IADD3.X R59, PT, PT, R59, UR58, RZ, P3, !PT ;  /* 0x0000003a3b3b7c10 */ /* 0x008fe20009ffe4ff */
[----:B------:R-:W-:Y:S01]  /*50b50*/  @!P0 IMAD.MOV.U32 R47, RZ, RZ, R64 ;  /* 0x000000ffff2f8224 */ /* 0x000fe200078e0040 */
[----:B------:R-:W-:Y:S01]  /*50b60*/  STL [R1+0xef8], R60 ;  /* 0x000ef83c01007387 */ /* 0x000fe20000100800 */
[----:B------:R-:W-:-:S03]  /*50b70*/  IADD3.X R54, PT, PT, R54, UR58, RZ, P1, !PT ;  /* 0x0000003a36367c10 */ /* 0x000fc60008ffe4ff */
[----:B------:R0:W2:Y:S04]  /*50b80*/  @!P0 LDG.E.U8 R79, desc[UR20][R46.64] ;  /* 0x000000142e4f8981 */ /* 0x0000a8000c1e1100 */
[----:B------:R-:W-:Y:S04]  /*50b90*/  STL [R1+0x193c], R53 ;  /* 0x00193c3501007387 */ /* 0x000fe80000100800 */
[----:B------:R1:W-:Y:S01]  /*50ba0*/  STL [R1+0x195c], R58 ;  /* 0x00195c3a01007387 */ /* 0x0003e20000100800 */
[----:B0-----:R-:W-:Y:S02]  /*50bb0*/  @!P0 IMAD.MOV.U32 R46, RZ, RZ, R58 ;  /* 0x000000ffff2e8224 */ /* 0x001fe400078e003a */
[----:B------:R-:W-:Y:S01]  /*50bc0*/  @!P0 IMAD.MOV.U32 R47, RZ, RZ, R59 ;  /* 0x000000ffff2f8224 */ /* 0x000fe200078e003b */
[----:B------:R0:W-:Y:S04]  /*50bd0*/  STL [R1+0xef4], R64 ;  /* 0x000ef44001007387 */ /* 0x0001e80000100800 */
[----:B------:R3:W-:Y:S04]  /*50be0*/  STL [R1+0xf14], R59 ;  /* 0x000f143b01007387 */ /* 0x0007e80000100800 */
[----:B------:R4:W-:Y:S04]  /*50bf0*/  STL [R1+0xf38], R54 ;  /* 0x000f383601007387 */ /* 0x0009e80000100800 */
[----:B------:R0:W2:Y:S04]  /*50c00*/  @!P0 LDG.E.U8 R80, desc[UR20][R46.64] ;  /* 0x000000142e508981 */ /* 0x0000a8000c1e1100 */
[----:B-1----:R-:W2:Y:S04]  /*50c10*/  LDL.LU R58, [R1+0x18ac] ;  /* 0x0018ac00013a7983 */ /* 0x002ea80000300800 */
[----:B------:R-:W2:Y:S01]  /*50c20*/  LDL.LU R65, [R1+0x1914] ;  /* 0x0019140001417983 */ /* 0x000ea20000300800 */
[----:B0-----:R-:W-:-:S02]  /*50c30*/  @!P0 IMAD.MOV.U32 R46, RZ, RZ, R53 ;  /* 0x000000ffff2e8224 */ /* 0x001fc400078e0035 */
[----:B------:R-:W-:Y:S01]  /*50c40*/  @!P0 IMAD.MOV.U32 R47, RZ, RZ, R54 ;  /* 0x000000ffff2f8224 */ /* 0x000fe200078e0036 */
[----:B------:R-:W2:Y:S04]  /*50c50*/  LDL.LU R60, [R1+0x18ec] ;  /* 0x0018ec00013c7983 */ /* 0x000ea80000300800 */
[----:B------:R-:W2:Y:S04]  /*50c60*/  LDL.LU R64, [R1+0x18dc] ;  /* 0x0018dc0001407983 */ /* 0x000ea80000300800 */
[----:B---3--:R-:W3:Y:S04]  /*50c70*/  LDL.LU R59, [R1+0x18a4] ;  /* 0x0018a400013b7983 */ /* 0x008ee80000300800 */
[----:B----4-:R-:W4:Y:S04]  /*50c80*/  LDL.LU R54, [R1+0x6e4] ;  /* 0x0006e40001367983 */ /* 0x010f280000300800 */
[----:B------:R-:W4:Y:S04]  /*50c90*/  LDL.LU R53, [R1+0x6e8] ;  /* 0x0006e80001357983 */ /* 0x000f280000300800 */
[----:B------:R0:W4:Y:S04]  /*50ca0*/  @!P0 LDG.E.U8 R81, desc[UR20][R46.64] ;  /* 0x000000142e518981 */ /* 0x000128000c1e1100 */
[----:B------:R-:W4:Y:S01]  /*50cb0*/  LDL.LU R47, [R1+0xf54] ;  /* 0x000f5400012f7983 */ /* 0x000f220000300800 */
[----:B------:R-:W-:-:S02]  /*50cc0*/  PRMT R85, RZ, 0x7610, R85 ;  /* 0x00007610ff557816 */ /* 0x000fc40000000055 */
[----:B------:R-:W-:Y:S02]  /*50cd0*/  PRMT R86, RZ, 0x7610, R86 ;  /* 0x00007610ff567816 */ /* 0x000fe40000000056 */
[----:B------:R-:W-:Y:S02]  /*50ce0*/  PRMT R87, RZ, 0x7610, R87 ;  /* 0x00007610ff577816 */ /* 0x000fe40000000057 */
[----:B------:R-:W-:Y:S02]  /*50cf0*/  PRMT R0, RZ, 0x7610, R0 ;  /* 0x00007610ff007816 */ /* 0x000fe40000000000 */
[----:B--2---:R-:W-:Y:S02]  /*50d00*/  IADD3 R58, P1, PT, R58, UR15, RZ ;  /* 0x0000000f3a3a7c10 */ /* 0x004fe4000ff3e0ff */
[----:B------:R-:W-:Y:S02]  /*50d10*/  IADD3 R65, P4, PT, R65, UR15, RZ ;  /* 0x0000000f41417c10 */ /* 0x000fe4000ff9e0ff */
[----:B------:R-:W-:-:S03]  /*50d20*/  IADD3 R60, P3, PT, R60, UR15, RZ ;  /* 0x0000000f3c3c7c10 */ /* 0x000fc6000ff7e0ff */
[----:B0-----:R-:W-:Y:S01]  /*50d30*/  @!P0 IMAD.MOV.U32 R46, RZ, RZ, R65 ;  /* 0x000000ffff2e8224 */ /* 0x001fe200078e0041 */
[----:B------:R-:W-:Y:S01]  /*50d40*/  STL [R1+0x1914], R65 ;  /* 0x0019144101007387 */ /* 0x000fe20000100800 */
[----:B------:R-:W-:-:S03]  /*50d50*/  IADD3.X R64, PT, PT, R64, UR58, RZ, P3, !PT ;  /* 0x0000003a40407c10 */ /* 0x000fc60009ffe4ff */
[----:B------:R-:W-:Y:S04]  /*50d60*/  STL [R1+0x18ac], R58 ;  /* 0x0018ac3a01007387 */ /* 0x000fe80000100800 */
[----:B------:R-:W-:Y:S01]  /*50d70*/  STL [R1+0x18ec], R60 ;  /* 0x0018ec3c01007387 */ /* 0x000fe20000100800 */
[----:B---3--:R-:W-:Y:S02]  /*50d80*/  IADD3.X R59, PT, PT, R59, UR58, RZ, P1, !PT ;  /* 0x0000003a3b3b7c10 */ /* 0x008fe40008ffe4ff */
[----:B----4-:R-:W-:Y:S02]  /*50d90*/  IADD3 R53, P1, PT, R53, UR15, RZ ;  /* 0x0000000f35357c10 */ /* 0x010fe4000ff3e0ff */
[----:B------:R-:W-:-:S05]  /*50da0*/  IADD3.X R47, PT, PT, R47, UR58, RZ, P4, !PT ;  /* 0x0000003a2f2f7c10 */ /* 0x000fca000a7fe4ff */
[----:B------:R0:W-:Y:S04]  /*50db0*/  STL [R1+0xf54], R47 ;  /* 0x000f542f01007387 */ /* 0x0001e80000100800 */
[----:B------:R1:W2:Y:S01]  /*50dc0*/  @!P0 LDG.E.U8 R85, desc[UR20][R46.64] ;  /* 0x000000142e558981 */ /* 0x0002a2000c1e1100 */
[----:B------:R-:W-:Y:S01]  /*50dd0*/  IADD3.X R54, PT, PT, R54, UR58, RZ, P1, !PT ;  /* 0x0000003a36367c10 */ /* 0x000fe20008ffe4ff */
[----:B-1----:R-:W-:Y:S02]  /*50de0*/  @!P0 IMAD.MOV.U32 R46, RZ, RZ, R60 ;  /* 0x000000ffff2e8224 */ /* 0x002fe400078e003c */
[----:B0-----:R-:W-:-:S05]  /*50df0*/  @!P0 IMAD.MOV.U32 R47, RZ, RZ, R64 ;  /* 0x000000ffff2f8224 */ /* 0x001fca00078e0040 */
[----:B------:R0:W3:Y:S02]  /*50e00*/  @!P0 LDG.E.U8 R86, desc[UR20][R46.64] ;  /* 0x000000142e568981 */ /* 0x0000e4000c1e1100 */
[----:B0-----:R-:W-:Y:S02]  /*50e10*/  @!P0 IMAD.MOV.U32 R46, RZ, RZ, R58 ;  /* 0x000000ffff2e8224 */ /* 0x001fe400078e003a */
[----:B------:R-:W-:-:S05]  /*50e20*/  @!P0 IMAD.MOV.U32 R47, RZ, RZ, R59 ;  /* 0x000000ffff2f8224 */ /* 0x000fca00078e003b */
[----:B------:R0:W4:Y:S02]  /*50e30*/  @!P0 LDG.E.U8 R87, desc[UR20][R46.64] ;  /* 0x000000142e578981 */ /* 0x000124000c1e1100 */
[----:B0-----:R-:W-:Y:S02]  /*50e40*/  @!P0 IMAD.MOV.U32 R46, RZ, RZ, R53 ;  /* 0x000000ffff2e8224 */ /* 0x001fe400078e0035 */
[----:B------:R-:W-:-:S05]  /*50e50*/  @!P0 IMAD.MOV.U32 R47, RZ, RZ, R54 ;  /* 0x000000ffff2f8224 */ /* 0x000fca00078e0036 */
[----:B------:R-:W2:Y:S04]  /*50e60*/  @!P0 LDG.E.U8 R0, desc[UR20][R46.64] ;  /* 0x000000142e008981 */ /* 0x000ea8000c1e1100 */
[----:B------:R-:W-:Y:S04]  /*50e70*/  STL [R1+0x18dc], R64 ;  /* 0x0018dc4001007387 */ /* 0x000fe80000100800 */
[----:B------:R-:W-:Y:S04]  /*50e80*/  STL [R1+0x18a4], R59 ;  /* 0x0018a43b01007387 */ /* 0x000fe80000100800 */
[----:B------:R-:W-:Y:S04]  /*50e90*/  STL [R1+0x6e8], R53 ;  /* 0x0006e83501007387 */ /* 0x000fe80000100800 */
[----:B------:R-:W-:Y:S04]  /*50ea0*/  STL [R1+0x6e4], R54 ;  /* 0x0006e43601007387 */ /* 0x000fe80000100800 */
[----:B------:R-:W-:Y:S01]  /*50eb0*/  STL [R1+0x2a74], R47 ;  /* 0x002a742f01007387 */ /* 0x000fe20000100800 */
[----:B------:R-:W0:Y:S03]  /*50ec0*/  S2R R2, SR_TID.X ;  /* 0x0000000000027919 */ /* 0x000e260000002100 */
        /* <DEDUP_REMOVED lines=21> */
[----:B0-----:R-:W-:-:S05]  /*51020*/  LOP3.LUT R2, R2, 0x7f, RZ, 0xc0, !PT ;  /* 0x0000007f02027812 */ /* 0x001fca00078ec0ff */
[----:B------:R0:W-:Y:S04]  /*51030*/  STS.U8 [R2+UR8+0x27400], R8 ;  /* 0x0274000802007988 */ /* 0x0001e80008000008 */
[----:B------:R1:W-:Y:S01]  /*51040*/  STS.U8 [R2+UR8+0x27800], R7 ;  /* 0x0278000702007988 */ /* 0x0003e20008000008 */
[----:B0-----:R-:W-:-:S03]  /*51050*/  IMAD.MOV.U32 R8, RZ, RZ, R6 ;  /* 0x000000ffff087224 */ /* 0x001fc600078e0006 */
[----:B--2---:R-:W-:Y:S04]  /*51060*/  STL [R1+0x2608], R0 ;  /* 0x0026080001007387 */ /* 0x004fe80000100800 */
        /* <DEDUP_REMOVED lines=16> */
[----:B-1----:R-:W2:Y:S04]  /*51170*/  LDL.LU R7, [R1+0x1b8] ;  /* 0x0001b80001077983 */ /* 0x002ea80000300800 */
[----:B------:R-:W3:Y:S04]  /*51180*/  LDL.LU R6, [R1+0x198] ;  /* 0x0001980001067983 */ /* 0x000ee80000300800 */
[----:B0-----:R-:W4:Y:S04]  /*51190*/  LDL.LU R0, [R1+0x138] ;  /* 0x0001380001007983 */ /* 0x001f280000300800 */
        /* <DEDUP_REMOVED lines=8> */
[----:B------:R0:W-:Y:S04]  /*51220*/  STS.U8 [R2+UR8+0x24000], R66 ;  /* 0x0240004202007988 */ /* 0x0001e80008000008 */
[----:B------:R-:W4:Y:S04]  /*51230*/  LDL.LU R65, [R1+0x1d4] ;  /* 0x0001d40001417983 */ /* 0x000f280000300800 */
[----:B------:R1:W-:Y:S04]  /*51240*/  STS.U8 [R2+UR8+0x24400], R70 ;  /* 0x0244004602007988 */ /* 0x0003e80008000008 */
[----:B0-----:R-:W4:Y:S04]  /*51250*/  LDL.LU R66, [R1+0x1b4] ;  /* 0x0001b40001427983 */ /* 0x001f280000300800 */
[----:B------:R0:W-:Y:S04]  /*51260*/  STS.U8 [R2+UR8+0x24800], R71 ;  /* 0x0248004702007988 */ /* 0x0001e80008000008 */
[----:B-1----:R-:W4:Y:S04]  /*51270*/  LDL.LU R70, [R1+0x194] ;  /* 0x0001940001467983 */ /* 0x002f280000300800 */
        /* <DEDUP_REMOVED lines=13> */
[----:B0-----:R-:W4:Y:S01]  /*51350*/  LDL.LU R3, [R1+0xb4] ;  /* 0x0000b40001037983 */ /* 0x001f220000300800 */
[----:B------:R-:W-:-:S03]  /*51360*/  LOP3.LUT R5, R2, 0x10, RZ, 0x3c, !PT ;  /* 0x0000001002057812 */ /* 0x000fc600078e3cff */
        /* <DEDUP_REMOVED lines=8> */
[----:B-1----:R-:W4:Y:S04]  /*513f0*/  LDL.LU R2, [R1+0x158] ;  /* 0x0001580001027983 */ /* 0x002f280000300800 */
[----:B------:R-:W-:Y:S04]  /*51400*/  STL [R1+0x26e0], R92 ;  /* 0x0026e05c01007387 */ /* 0x000fe80000100800 */
[----:B------:R-:W-:Y:S04]  /*51410*/  STL [R1+0x2710], R92 ;  /* 0x0027105c01007387 */ /* 0x000fe80000100800 */
[----:B------:R0:W-:Y:S04]  /*51420*/  STL [R1+0x2720], R92 ;  /* 0x0027205c01007387 */ /* 0x0001e80000100800 */
[----:B------:R1:W-:Y:S04]  /*51430*/  STS.U8 [R5+UR8+0x24080], R8 ;  /* 0x0240800805007988 */ /* 0x0003e80008000008 */
[----:B0-----:R-:W4:Y:S04]  /*51440*/  LDL.LU R92, [R1+0x178] ;  /* 0x00017800015c7983 */ /* 0x001f280000300800 */
[----:B-1----:R-:W4:Y:S04]  /*51450*/  LDL.LU R8, [R1+0x2bdc] ;  /* 0x002bdc0001087983 */ /* 0x002f280000300800 */
[----:B--2---:R0:W-:Y:S04]  /*51460*/  STS.U8 [R5+UR8+0x24480], R7 ;  /* 0x0244800705007988 */ /* 0x0041e80008000008 */
[----:B---3--:R1:W-:Y:S04]  /*51470*/  STS.U8 [R5+UR8+0x24880], R6 ;  /* 0x0248800605007988 */ /* 0x0083e80008000008 */
[----:B0-----:R-:W2:Y:S04]  /*51480*/  LDL.LU R7, [R1+0x2bd8] ;  /* 0x002bd80001077983 */ /* 0x001ea80000300800 */
[----:B-1----:R-:W3:Y:S04]  /*51490*/  LDL.LU R6, [R1+0x2bd4] ;  /* 0x002bd40001067983 */ /* 0x002ee80000300800 */
[----:B----4-:R-:W-:Y:S04]  /*514a0*/  STS.U8 [R5+UR8+0x25480], R0 ;  /* 0x0254800005007988 */ /* 0x010fe80008000008 */
[----:B------:R-:W-:Y:S04]  /*514b0*/  STS.U8 [R5+UR8+0x25880], R46 ;  /* 0x0258802e05007988 */ /* 0x000fe80008000008 */
        /* <DEDUP_REMOVED lines=8> */
[----:B------:R-:W-:Y:S04]  /*51540*/  STL [R1+0x26e4], R91 ;  /* 0x0026e45b01007387 */ /* 0x000fe80000100800 */
[----:B------:R-:W-:Y:S04]  /*51550*/  STS.U8 [R5+UR8+0x25080], R2 ;  /* 0x0250800205007988 */ /* 0x000fe80008000008 */
[----:B------:R-:W-:Y:S04]  /*51560*/  STS.U8 [R5+UR8+0x24c80], R92 ;  /* 0x024c805c05007988 */ /* 0x000fe80008000008 */
[----:B---3--:R0:W-:Y:S02]  /*51570*/  STS.U8 [R5+UR8+0x27880], R6 ;  /* 0x0278800605007988 */ /* 0x0081e40008000008 */
[----:B0-----:R-:W0:Y:S02]  /*51580*/  S2R R6, SR_TID.X ;  /* 0x0000000000067919 */ /* 0x001e240000002100 */
[----:B0-----:R-:W-:-:S04]  /*51590*/  LOP3.LUT R6, R6, 0x7f, RZ, 0xc0, !PT ;  /* 0x0000007f06067812 */ /* 0x001fc800078ec0ff */
[----:B------:R-:W-:-:S05]  /*515a0*/  LOP3.LUT R6, R6, 0x20, RZ, 0x3c, !PT ;  /* 0x0000002006067812 */ /* 0x000fca00078e3cff */
[----:B------:R0:W-:Y:S04]  /*515b0*/  STS.U8 [R6+UR8+0x24100], R65 ;  /* 0x0241004106007988 */ /* 0x0001e80008000008 */
[----:B------:R1:W-:Y:S04]  /*515c0*/  STS.U8 [R6+UR8+0x24500], R66 ;  /* 0x0245004206007988 */ /* 0x0003e80008000008 */
[----:B------:R3:W-:Y:S04]  /*515d0*/  STS.U8 [R6+UR8+0x24900], R70 ;  /* 0x0249004606007988 */ /* 0x0007e80008000008 */
[----:B0-----:R-:W4:Y:S04]  /*515e0*/  LDL.LU R65, [R1+0x1d0] ;  /* 0x0001d00001417983 */ /* 0x001f280000300800 */
[----:B-1----:R-:W4:Y:S04]  /*515f0*/  LDL.LU R66, [R1+0x1b0] ;  /* 0x0001b00001427983 */ /* 0x002f280000300800 */
[----:B------:R0:W-:Y:S04]  /*51600*/  STS.U8 [R6+UR8+0x24d00], R71 ;  /* 0x024d004706007988 */ /* 0x0001e80008000008 */
[----:B---3--:R-:W3:Y:S04]  /*51610*/  LDL.LU R70, [R1+0x190] ;  /* 0x0001900001467983 */ /* 0x008ee80000300800 */
[----:B------:R1:W-:Y:S04]  /*51620*/  STS.U8 [R6+UR8+0x25100], R72 ;  /* 0x0251004806007988 */ /* 0x0003e80008000008 */
[----:B0-----:R-:W3:Y:S04]  /*51630*/  LDL.LU R71, [R1+0x170] ;  /* 0x0001700001477983 */ /* 0x001ee80000300800 */
[----:B------:R0:W-:Y:S04]  /*51640*/  STS.U8 [R6+UR8+0x25500], R76 ;  /* 0x0255004c06007988 */ /* 0x0001e80008000008 */
[----:B-1----:R-:W3:Y:S04]  /*51650*/  LDL.LU R72, [R1+0x150] ;  /* 0x0001500001487983 */ /* 0x002ee80000300800 */
        /* <DEDUP_REMOVED lines=15> */
[----:B-1----:R-:W4:Y:S04]  /*51750*/  LDL.LU R93, [R1+0x4c] ;  /* 0x00004c00015d7983 */ /* 0x002f280000300800 */
        /* <DEDUP_REMOVED lines=12> */
[----:B--2---:R0:W-:Y:S04]  /*51820*/  STS.U8 [R6+UR8+0x27900], R7 ;  /* 0x0279000706007988 */ /* 0x0041e80008000008 */
[----:B------:R-:W-:Y:S04]  /*51830*/  STL [R1+0x2afc], R90 ;  /* 0x002afc5a01007387 */ /* 0x000fe80000100800 */
[----:B------:R-:W-:Y:S01]  /*51840*/  STL [R1+0x2b24], R90 ;  /* 0x002b245a01007387 */ /* 0x000fe20000100800 */
[----:B0-----:R-:W0:Y:S03]  /*51850*/  S2R R7, SR_TID.X ;  /* 0x0000000000077919 */ /* 0x001e260000002100 */
        /* <DEDUP_REMOVED lines=28> */
[----:B0-----:R-:W-:-:S03]  /*51a20*/  LOP3.LUT R7, R7, 0x7f, RZ, 0xc0, !PT ;  /* 0x0000007f07077812 */ /* 0x001fc600078ec0ff */
[----:B------:R-:W-:Y:S04]  /*51a30*/  STL [R1+0x2934], R6 ;  /* 0x0029340601007387 */ /* 0x000fe80000100800 */
[----:B------:R-:W-:Y:S04]  /*51a40*/  STL [R1+0x293c], R6 ;  /* 0x00293c0601007387 */ /* 0x000fe80000100800 */
[----:B------:R-:W-:Y:S04]  /*51a50*/  STL [R1+0x2964], R6 ;  /* 0x0029640601007387 */ /* 0x000fe80000100800 */
[----:B------:R-:W-:Y:S01]  /*51a60*/  STL [R1+0x296c], R6 ;  /* 0x00296c0601007387 */ /* 0x000fe20000100800 */
[----:B------:R-:W-:-:S03]  /*51a70*/  LOP3.LUT R7, R7, 0x30, RZ, 0x3c, !PT ;  /* 0x0000003007077812 */ /* 0x000fc600078e3cff */
[----:B------:R-:W-:Y:S04]  /*51a80*/  STL [R1+0x2994], R6 ;  /* 0x0029940601007387 */ /* 0x000fe80000100800 */
[----:B------:R-:W-:Y:S04]  /*51a90*/  STL [R1+0x299c], R6 ;  /* 0x00299c0601007387 */ /* 0x000fe80000100800 */
[----:B------:R-:W-:Y:S04]  /*51aa0*/  STL [R1+0x29f0], R6 ;  /* 0x0029f00601007387 */ /* 0x000fe80000100800 */
[----:B------:R-:W-:Y:S04]  /*51ab0*/  STL [R1+0x29f4], R6 ;  /* 0x0029f40601007387 */ /* 0x000fe80000100800 */
[----:B------:R-:W-:Y:S04]  /*51ac0*/  STL [R1+0x2a04], R6 ;  /* 0x002a040601007387 */ /* 0x000fe80000100800 */
[----:B------:R-:W-:Y:S04]  /*51ad0*/  STL [R1+0x2a38], R6 ;  /* 0x002a380601007387 */ /* 0x000fe80000100800 */
[----:B------:R-:W-:Y:S04]  /*51ae0*/  STL [R1+0x2a3c], R6 ;  /* 0x002a3c0601007387 */ /* 0x000fe80000100800 */
[----:B------:R-:W-:Y:S04]  /*51af0*/  STS.U8 [R6+UR8+0x27d00], R90 ;  /* 0x027d005a06007988 */ /* 0x000fe80008000008 */
[----:B------:R-:W-:Y:S04]  /*51b00*/  STL [R1+0x2a4c], R6 ;  /* 0x002a4c0601007387 */ /* 0x000fe80000100800 */
[----:B------:R-:W-:Y:S04]  /*51b10*/  STL [R1+0x2a98], R6 ;  /* 0x002a980601007387 */ /* 0x000fe80000100800 */
[----:B---3--:R0:W-:Y:S04]  /*51b20*/  STS.U8 [R7+UR8+0x26d80], R83 ;  /* 0x026d805307007988 */ /* 0x0081e80008000008 */
[----:B0-----:R-:W2:Y:S04]  /*51b30*/  LDL.LU R83, [R1+0x1cc] ;  /* 0x0001cc0001537983 */ /* 0x001ea80000300800 */
[----:B----4-:R0:W-:Y:S04]  /*51b40*/  STS.U8 [R7+UR8+0x27580], R11 ;  /* 0x0275800b07007988 */ /* 0x0101e80008000008 */
[----:B0-----:R-:W3:Y:S04]  /*51b50*/  LDL.LU R11, [R1+0x1ac] ;  /* 0x0001ac00010b7983 */ /* 0x001ee80000300800 */
[----:B------:R-:W4:Y:S04]  /*51b60*/  LDL.LU R92, [R1+0x18c] ;  /* 0x00018c00015c7983 */ /* 0x000f280000300800 */
[----:B------:R-:W2:Y:S04]  /*51b70*/  LDL.LU R2, [R1+0x16c] ;  /* 0x00016c0001027983 */ /* 0x000ea80000300800 */
        /* <DEDUP_REMOVED lines=8> */
[----:B------:R0:W-:Y:S04]  /*51c00*/  STS.U8 [R7+UR8+0x27180], R93 ;  /* 0x0271805d07007988 */ /* 0x0001e80008000008 */
[----:B------:R-:W2:Y:S04]  /*51c10*/  LDL.LU R64, [R1+0x48] ;  /* 0x0000480001407983 */ /* 0x000ea80000300800 */
        /* <DEDUP_REMOVED lines=37> */
[----:B------:R0:W-:Y:S04]  /*51e70*/  STS.U8 [R7+UR8+0x27980], R8 ;  /* 0x0279800807007988 */ /* 0x0001e80008000008 */
        /* <DEDUP_REMOVED lines=33> */
[----:B------:R0:W-:Y:S04]  /*52090*/  STS.U8 [R7+UR8+0x24180], R65 ;  /* 0x0241804107007988 */ /* 0x0001e80008000008 */
[----:B------:R-:W-:Y:S04]  /*520a0*/  STL [R1+0x2a50], R7 ;  /* 0x002a500701007387 */ /* 0x000fe80000100800 */
[----:B------:R1:W-:Y:S04]  /*520b0*/  STS.U8 [R7+UR8+0x24580], R66 ;  /* 0x0245804207007988 */ /* 0x0003e80008000008 */
[----:B0-----:R-:W4:Y:S04]  /*520c0*/  LDL.LU R65, [R1+0x1c8] ;  /* 0x0001c80001417983 */ /* 0x001f280000300800 */
[----:B------:R0:W-:Y:S04]  /*520d0*/  STS.U8 [R7+UR8+0x24980], R70 ;  /* 0x0249804607007988 */ /* 0x0001e80008000008 */
[----:B-1----:R-:W4:Y:S01]  /*520e0*/  LDL.LU R66, [R1+0x1a8] ;  /* 0x0001a80001427983 */ /* 0x002f220000300800 */
[----:B------:R-:W-:-:S03]  /*520f0*/  LOP3.LUT R8, R8, 0x40, RZ, 0x3c, !PT ;  /* 0x0000004008087812 */ /* 0x000fc600078e3cff */
        /* <DEDUP_REMOVED lines=15> */
[----:B------:R-:W-:Y:S04]  /*521f0*/  STS.U8 [R7+UR8+0x27d80], R89 ;  /* 0x027d805907007988 */ /* 0x000fe80008000008 */
[----:B-1----:R-:W4:Y:S04]  /*52200*/  LDL.LU R3, [R1+0xa8] ;  /* 0x0000a80001037983 */ /* 0x002f280000300800 */
[----:B--2---:R1:W-:Y:S04]  /*52210*/  STS.U8 [R8+UR8+0x24200], R83 ;  /* 0x0242005308007988 */ /* 0x0043e80008000008 */
[----:B0-----:R-:W2:Y:S04]  /*52220*/  LDL.LU R82, [R1+0x88] ;  /* 0x0000880001527983 */ /* 0x001ea80000300800 */
[----:B---3--:R0:W-:Y:S04]  /*52230*/  STS.U8 [R8+UR8+0x24600], R11 ;  /* 0x0246000b08007988 */ /* 0x0081e80008000008 */
[----:B-1----:R-:W3:Y:S04]  /*52240*/  LDL.LU R83, [R1+0x64] ;  /* 0x0000640001537983 */ /* 0x002ee80000300800 */
[----:B0-----:R-:W2:Y:S04]  /*52250*/  LDL.LU R11, [R1+0x44] ;  /* 0x00004400010b7983 */ /* 0x001ea80000300800 */
[----:B------:R0:W-:Y:S02]  /*52260*/  STS.U8 [R8+UR8+0x27a00], R9 ;  /* 0x027a000908007988 */ /* 0x0001e40008000008 */
[----:B0-----:R-:W0:Y:S02]  /*52270*/  S2R R9, SR_TID.X ;  /* 0x0000000000097919 */ /* 0x001e240000002100 */
[----:B------:R1:W-:Y:S04]  /*52280*/  STS.U8 [R8+UR8+0x27600], R93 ;  /* 0x0276005d08007988 */ /* 0x0003e80008000008 */
[----:B-1----:R-:W2:Y:S04]  /*52290*/  LDL.LU R93, [R1+0x24] ;  /* 0x00002400015d7983 */ /* 0x002ea80000300800 */
[----:B------:R-:W-:Y:S04]  /*522a0*/  STL [R1+0x29c0], R88 ;  /* 0x0029c05801007387 */ /* 0x000fe80000100800 */
[----:B------:R-:W-:Y:S04]  /*522b0*/  STL [R1+0x2a08], R88 ;  /* 0x002a085801007387 */ /* 0x000fe80000100800 */
[----:B------:R1:W-:Y:S01]  /*522c0*/  STS.U8 [R8+UR8+0x25e00], R53 ;  /* 0x025e003508007988 */ /* 0x0003e20008000008 */
[----:B0-----:R-:W-:-:S03]  /*522d0*/  LOP3.LUT R9, R9, 0x7f, RZ, 0xc0, !PT ;  /* 0x0000007f09097812 */ /* 0x001fc600078ec0ff */
[----:B------:R-:W-:Y:S01]  /*522e0*/  STL [R1+0x2700], R8 ;  /* 0x0027000801007387 */ /* 0x000fe20000100800 */
[----:B------:R-:W-:-:S03]  /*522f0*/  LOP3.LUT R9, R9, 0x50, RZ, 0x3c, !PT ;  /* 0x0000005009097812 */ /* 0x000fc600078e3cff */
[----:B------:R0:W-:Y:S04]  /*52300*/  STS.U8 [R8+UR8+0x26200], R54 ;  /* 0x0262003608007988 */ /* 0x0001e80008000008 */
[----:B-1----:R-:W2:Y:S04]  /*52310*/  LDL.LU R53, [R1+0x1c4] ;  /* 0x0001c40001357983 */ /* 0x002ea80000300800 */
[----:B------:R1:W-:Y:S04]  /*52320*/  STS.U8 [R8+UR8+0x26600], R58 ;  /* 0x0266003a08007988 */ /* 0x0003e80008000008 */
[----:B0-----:R-:W2:Y:S04]  /*52330*/  LDL.LU R54, [R1+0x1a4] ;  /* 0x0001a40001367983 */ /* 0x001ea80000300800 */
[----:B------:R0:W-:Y:S04]  /*52340*/  STS.U8 [R8+UR8+0x26a00], R59 ;  /* 0x026a003b08007988 */ /* 0x0001e80008000008 */
[----:B-1----:R-:W2:Y:S04]  /*52350*/  LDL.LU R58, [R1+0x184] ;  /* 0x00018400013a7983 */ /* 0x002ea80000300800 */
[----:B------:R1:W-:Y:S04]  /*52360*/  STS.U8 [R8+UR8+0x26e00], R60 ;  /* 0x026e003c08007988 */ /* 0x0003e80008000008 */
[----:B0-----:R-:W2:Y:S04]  /*52370*/  LDL.LU R59, [R1+0x164] ;  /* 0x00016400013b7983 */ /* 0x001ea80000300800 */
[----:B----4-:R-:W-:Y:S04]  /*52380*/  STS.U8 [R8+UR8+0x24a00], R92 ;  /* 0x024a005c08007988 */ /* 0x010fe80008000008 */
[----:B------:R-:W-:Y:S04]  /*52390*/  STS.U8 [R8+UR8+0x24e00], R2 ;  /* 0x024e000208007988 */ /* 0x000fe80008000008 */
[----:B------:R-:W-:Y:S04]  /*523a0*/  STS.U8 [R8+UR8+0x25200], R0 ;  /* 0x0252000008007988 */ /* 0x000fe80008000008 */
[----:B------:R-:W-:Y:S04]  /*523b0*/  STS.U8 [R8+UR8+0x25600], R46 ;  /* 0x0256002e08007988 */ /* 0x000fe80008000008 */
[----:B------:R-:W-:Y:S04]  /*523c0*/  STS.U8 [R8+UR8+0x25a00], R47 ;  /* 0x025a002f08007988 */ /* 0x000fe80008000008 */
[----:B------:R0:W-:Y:S04]  /*523d0*/  STS.U8 [R8+UR8+0x27200], R64 ;  /* 0x0272004008007988 */ /* 0x0001e80008000008 */
[----:B------:R-:W-:Y:S04]  /*523e0*/  STS.U8 [R8+UR8+0x27e00], R88 ;  /* 0x027e005808007988 */ /* 0x000fe80008000008 */
[----:B-1----:R-:W4:Y:S04]  /*523f0*/  LDL.LU R60, [R1+0x144] ;  /* 0x00014400013c7983 */ /* 0x002f280000300800 */
[----:B0-----:R-:W4:Y:S04]  /*52400*/  LDL.LU R64, [R1+0x124] ;  /* 0x0001240001407983 */ /* 0x001f280000300800 */
[----:B------:R0:W-:Y:S04]  /*52410*/  STS.U8 [R9+UR8+0x24280], R65 ;  /* 0x0242804109007988 */ /* 0x0001e80008000008 */
        /* <DEDUP_REMOVED lines=11> */
[----:B---3--:R0:W-:Y:S04]  /*524d0*/  STS.U8 [R9+UR8+0x26e80], R83 ;  /* 0x026e805309007988 */ /* 0x0081e80008000008 */
[----:B--2---:R1:W-:Y:S04]  /*524e0*/  STS.U8 [R9+UR8+0x27280], R11 ;  /* 0x0272800b09007988 */ /* 0x0043e80008000008 */
[----:B0-----:R-:W2:Y:S04]  /*524f0*/  LDL.LU R83, [R1+0x40] ;  /* 0x0000400001537983 */ /* 0x001ea80000300800 */
[----:B-1----:R-:W3:Y:S04]  /*52500*/  LDL.LU R11, [R1+0x20] ;  /* 0x00002000010b7983 */ /* 0x002ee80000300800 */
[----:B------:R0:W-:Y:S02]  /*52510*/  STS.U8 [R9+UR8+0x27a80], R10 ;  /* 0x027a800a09007988 */ /* 0x0001e40008000008 */
[----:B0-----:R-:W0:Y:S02]  /*52520*/  S2R R10, SR_TID.X ;  /* 0x00000000000a7919 */ /* 0x001e240000002100 */
[----:B------:R1:W-:Y:S04]  /*52530*/  STS.U8 [R9+UR8+0x25a80], R77 ;  /* 0x025a804d09007988 */ /* 0x0003e80008000008 */
[----:B------:R1:W-:Y:S04]  /*52540*/  STS.U8 [R9+UR8+0x25e80], R78 ;  /* 0x025e804e09007988 */ /* 0x0003e80008000008 */
[----:B------:R1:W-:Y:S04]  /*52550*/  STS.U8 [R9+UR8+0x26680], R3 ;  /* 0x0266800309007988 */ /* 0x0003e80008000008 */
[----:B-1----:R-:W3:Y:S04]  /*52560*/  LDL.LU R77, [R1+0x1c0] ;  /* 0x0001c000014d7983 */ /* 0x002ee80000300800 */
[----:B------:R-:W3:Y:S04]  /*52570*/  LDL.LU R78, [R1+0x1a0] ;  /* 0x0001a000014e7983 */ /* 0x000ee80000300800 */
[----:B------:R1:W-:Y:S04]  /*52580*/  STS.U8 [R9+UR8+0x26a80], R82 ;  /* 0x026a805209007988 */ /* 0x0003e80008000008 */
[----:B------:R-:W3:Y:S04]  /*52590*/  LDL.LU R3, [R1+0x180] ;  /* 0x0001800001037983 */ /* 0x000ee80000300800 */
[----:B------:R1:W-:Y:S01]  /*525a0*/  STS.U8 [R9+UR8+0x27680], R93 ;  /* 0x0276805d09007988 */ /* 0x0003e20008000008 */
[----:B0-----:R-:W-:-:S03]  /*525b0*/  LOP3.LUT R10, R10, 0x7f, RZ, 0xc0, !PT ;  /* 0x0000007f0a0a7812 */ /* 0x001fc600078ec0ff */
[----:B-1----:R-:W3:Y:S01]  /*525c0*/  LDL.LU R82, [R1+0x160] ;  /* 0x0001600001527983 */ /* 0x002ee20000300800 */
[----:B------:R-:W-:-:S03]  /*525d0*/  LOP3.LUT R10, R10, 0x60, RZ, 0x3c, !PT ;  /* 0x000000600a0a7812 */ /* 0x000fc600078e3cff */
[----:B------:R-:W3:Y:S04]  /*525e0*/  LDL.LU R93, [R1+0x140] ;  /* 0x00014000015d7983 */ /* 0x000ee80000300800 */
[----:B------:R-:W3:Y:S04]  /*525f0*/  LDL.LU R5, [R1+0x120] ;  /* 0x0001200001057983 */ /* 0x000ee80000300800 */
[----:B------:R-:W3:Y:S04]  /*52600*/  LDL.LU R2, [R1+0x100] ;  /* 0x0001000001027983 */ /* 0x000ee80000300800 */
[----:B------:R-:W3:Y:S04]  /*52610*/  LDL.LU R89, [R1+0xe0] ;  /* 0x0000e00001597983 */ /* 0x000ee80000300800 */
[----:B------:R-:W3:Y:S04]  /*52620*/  LDL.LU R91, [R1+0xc0] ;  /* 0x0000c000015b7983 */ /* 0x000ee80000300800 */
[----:B------:R-:W3:Y:S04]  /*52630*/  LDL.LU R92, [R1+0xa0] ;  /* 0x0000a000015c7983 */ /* 0x000ee80000300800 */
[----:B------:R-:W3:Y:S04]  /*52640*/  LDL.LU R0, [R1+0x80] ;  /* 0x0000800001007983 */ /* 0x000ee80000300800 */
[----:B------:R-:W3:Y:S04]  /*52650*/  LDL.LU R46, [R1+0x5c] ;  /* 0x00005c00012e7983 */ /* 0x000ee80000300800 */
[----:B------:R0:W-:Y:S04]  /*52660*/  STS.U8 [R9+UR8+0x26280], R4 ;  /* 0x0262800409007988 */ /* 0x0001e80008000008 */
[----:B------:R-:W3:Y:S04]  /*52670*/  LDL.LU R47, [R1+0x3c] ;  /* 0x00003c00012f7983 */ /* 0x000ee80000300800 */
[----:B------:R-:W-:Y:S04]  /*52680*/  STS.U8 [R9+UR8+0x27e80], R84 ;  /* 0x027e805409007988 */ /* 0x000fe80008000008 */
[----:B0-----:R-:W3:Y:S04]  /*52690*/  LDL.LU R4, [R1+0x1c] ;  /* 0x00001c0001047983 */ /* 0x001ee80000300800 */
[----:B------:R0:W-:Y:S04]  /*526a0*/  STS.U8 [R10+UR8+0x24300], R53 ;  /* 0x024300350a007988 */ /* 0x0001e80008000008 */
[----:B------:R1:W-:Y:S04]  /*526b0*/  STS.U8 [R10+UR8+0x24700], R54 ;  /* 0x024700360a007988 */ /* 0x0003e80008000008 */
[----:B------:R1:W-:Y:S04]  /*526c0*/  STS.U8 [R10+UR8+0x24b00], R58 ;  /* 0x024b003a0a007988 */ /* 0x0003e80008000008 */
[----:B0-----:R-:W3:Y:S04]  /*526d0*/  LDL.LU R53, [R1+0x2bd0] ;  /* 0x002bd00001357983 */ /* 0x001ee80000300800 */
[----:B-1----:R-:W3:Y:S04]  /*526e0*/  LDL.LU R54, [R1+0x2bcc] ;  /* 0x002bcc0001367983 */ /* 0x002ee80000300800 */
[----:B------:R-:W3:Y:S04]  /*526f0*/  LDL.LU R58, [R1+0x2bc8] ;  /* 0x002bc800013a7983 */ /* 0x000ee80000300800 */
[----:B------:R0:W-:Y:S04]  /*52700*/  STS.U8 [R10+UR8+0x24f00], R59 ;  /* 0x024f003b0a007988 */ /* 0x0001e80008000008 */
[----:B----4-:R1:W-:Y:S04]  /*52710*/  STS.U8 [R10+UR8+0x25300], R60 ;  /* 0x0253003c0a007988 */ /* 0x0103e80008000008 */
[----:B------:R4:W-:Y:S04]  /*52720*/  STS.U8 [R10+UR8+0x25700], R64 ;  /* 0x025700400a007988 */ /* 0x0009e80008000008 */
[----:B0-----:R-:W3:Y:S04]  /*52730*/  LDL.LU R59, [R1+0x2bc4] ;  /* 0x002bc400013b7983 */ /* 0x001ee80000300800 */
[----:B-1----:R-:W3:Y:S04]  /*52740*/  LDL.LU R60, [R1+0x2bc0] ;  /* 0x002bc000013c7983 */ /* 0x002ee80000300800 */
[----:B----4-:R-:W4:Y:S04]  /*52750*/  LDL.LU R64, [R1+0x2bbc] ;  /* 0x002bbc0001407983 */ /* 0x010f280000300800 */
        /* <DEDUP_REMOVED lines=12> */
[----:B--2---:R0:W-:Y:S04]  /*52820*/  STS.U8 [R10+UR8+0x27300], R83 ;  /* 0x027300530a007988 */ /* 0x0041e80008000008 */
[----:B---3--:R1:W-:Y:S04]  /*52830*/  STS.U8 [R10+UR8+0x27700], R11 ;  /* 0x0277000b0a007988 */ /* 0x0083e80008000008 */
[----:B0-----:R-:W2:Y:S04]  /*52840*/  LDL.LU R83, [R1+0x2ba0] ;  /* 0x002ba00001537983 */ /* 0x001ea80000300800 */
[----:B-1----:R-:W3:Y:S04]  /*52850*/  LDL.LU R11, [R1+0x2b9c] ;  /* 0x002b9c00010b7983 */ /* 0x002ee80000300800 */
[----:B---3--:R0:W-:Y:S02]  /*52860*/  STS.U8 [R10+UR8+0x27b00], R11 ;  /* 0x027b000b0a007988 */ /* 0x0081e40008000008 */
[----:B0-----:R-:W0:Y:S02]  /*52870*/  S2R R11, SR_TID.X ;  /* 0x00000000000b7919 */ /* 0x001e240000002100 */
[----:B--2---:R-:W-:Y:S01]  /*52880*/  STS.U8 [R10+UR8+0x27f00], R83 ;  /* 0x027f00530a007988 */ /* 0x004fe20008000008 */
[----:B0-----:R-:W-:-:S04]  /*52890*/  LOP3.LUT R11, R11, 0x7f, RZ, 0xc0, !PT ;  /* 0x0000007f0b0b7812 */ /* 0x001fc800078ec0ff */
[----:B------:R-:W-:-:S05]  /*528a0*/  LOP3.LUT R11, R11, 0x70, RZ, 0x3c, !PT ;  /* 0x000000700b0b7812 */ /* 0x000fca00078e3cff */
[----:B------:R0:W-:Y:S04]  /*528b0*/  STS.U8 [R11+UR8+0x24380], R77 ;  /* 0x0243804d0b007988 */ /* 0x0001e80008000008 */
[----:B------:R1:W-:Y:S04]  /*528c0*/  STS.U8 [R11+UR8+0x24780], R78 ;  /* 0x0247804e0b007988 */ /* 0x0003e80008000008 */
[----:B------:R2:W-:Y:S04]  /*528d0*/  STS.U8 [R11+UR8+0x24b80], R3 ;  /* 0x024b80030b007988 */ /* 0x0005e80008000008 */
[----:B0-----:R-:W3:Y:S04]  /*528e0*/  LDL.LU R77, [R1+0x2b98] ;  /* 0x002b9800014d7983 */ /* 0x001ee80000300800 */
[----:B-1----:R-:W3:Y:S04]  /*528f0*/  LDL.LU R78, [R1+0x2b94] ;  /* 0x002b9400014e7983 */ /* 0x002ee80000300800 */
[----:B--2---:R-:W2:Y:S04]  /*52900*/  LDL.LU R3, [R1+0x2b90] ;  /* 0x002b900001037983 */ /* 0x004ea80000300800 */
[----:B------:R0:W-:Y:S04]  /*52910*/  STS.U8 [R11+UR8+0x24f80], R82 ;  /* 0x024f80520b007988 */ /* 0x0001e80008000008 */
[----:B------:R1:W-:Y:S04]  /*52920*/  STS.U8 [R11+UR8+0x25380], R93 ;  /* 0x0253805d0b007988 */ /* 0x0003e80008000008 */
        /* <DEDUP_REMOVED lines=8> */
[----:B----4-:R-:W4:Y:S04]  /*529b0*/  LDL.LU R46, [R1+0x1998] ;  /* 0x00199800012e7983 */ /* 0x010f280000300800 */
[----:B------:R1:W-:Y:S04]  /*529c0*/  STS.U8 [R11+UR8+0x26380], R91 ;  /* 0x0263805b0b007988 */ /* 0x0003e80008000008 */
[----:B------:R-:W4:Y:S01]  /*529d0*/  LDL.LU R92, [R1+0xee0] ;  /* 0x000ee000015c7983 */ /* 0x000f220000300800 */
[----:B0-----:R-:W-:-:S03]  /*529e0*/  LOP3.LUT R2, R2, 0x7f, RZ, 0xc0, !PT ;  /* 0x0000007f02027812 */ /* 0x001fc600078ec0ff */
[----:B------:R0:W-:Y:S04]  /*529f0*/  STS.U8 [R11+UR8+0x26b80], R0 ;  /* 0x026b80000b007988 */ /* 0x0001e80008000008 */
[----:B-1----:R-:W4:Y:S04]  /*52a00*/  LDL.LU R91, [R1+0xee4] ;  /* 0x000ee400015b7983 */ /* 0x002f280000300800 */
[----:B------:R1:W-:Y:S04]  /*52a10*/  STS.U8 [R11+UR8+0x27380], R47 ;  /* 0x0273802f0b007988 */ /* 0x0003e80008000008 */
[----:B0-----:R-:W4:Y:S04]  /*52a20*/  LDL.LU R0, [R1+0x1990] ;  /* 0x0019900001007983 */ /* 0x001f280000300800 */
[----:B------:R-:W-:Y:S04]  /*52a30*/  STS.U8 [R11+UR8+0x25780], R5 ;  /* 0x025780050b007988 */ /* 0x000fe80008000008 */
[----:B------:R0:W-:Y:S04]  /*52a40*/  STS.U8 [R11+UR8+0x25f80], R89 ;  /* 0x025f80590b007988 */ /* 0x0001e80008000008 */
[----:B-1----:R-:W4:Y:S04]  /*52a50*/  LDL.LU R47, [R1+0x1994] ;  /* 0x00199400012f7983 */ /* 0x002f280000300800 */
[----:B0-----:R-:W4:Y:S04]  /*52a60*/  LDL.LU R89, [R1+0x1984] ;  /* 0x0019840001597983 */ /* 0x001f280000300800 */
[----:B--2---:R-:W-:Y:S04]  /*52a70*/  STS.U8 [R11+UR8+0x27f80], R82 ;  /* 0x027f80520b007988 */ /* 0x004fe80008000008 */
[----:B---3--:R-:W-:Y:S04]  /*52a80*/  STS.U8 [R11+UR8+0x27b80], R93 ;  /* 0x027b805d0b007988 */ /* 0x008fe80008000008 */
[----:B------:R0:W-:Y:S04]  /*52a90*/  STS.U8 [R2+UR8+0x1c000], R13 ;  /* 0x01c0000d02007988 */ /* 0x0001e80008000008 */
[----:B------:R1:W-:Y:S04]  /*52aa0*/  STS.U8 [R2+UR8+0x1c400], R12 ;  /* 0x01c4000c02007988 */ /* 0x0003e80008000008 */
[----:B0-----:R-:W2:Y:S04]  /*52ab0*/  LDL.LU R13, [R1+0x19a0] ;  /* 0x0019a000010d7983 */ /* 0x001ea80000300800 */
[----:B-1----:R-:W3:Y:S01]  /*52ac0*/  LDL.LU R12, [R1+0xed8] ;  /* 0x000ed800010c7983 */ /* 0x002ee20000300800 */
[----:B------:R-:W0:Y:S01]  /*52ad0*/  S2R R5, SR_TID.X ;  /* 0x0000000000057919 */ /* 0x000e220000002100 */
[----:B------:R-:W-:-:S02]  /*52ae0*/  PRMT R90, RZ, 0x7610, R90 ;  /* 0x00007610ff5a7816 */ /* 0x000fc4000000005a */
[----:B----4-:R-:W-:Y:S01]  /*52af0*/  IADD3 R46, P3, PT, R46, UR15, RZ ;  /* 0x0000000f2e2e7c10 */ /* 0x010fe2000ff7e0ff */
[----:B------:R-:W-:Y:S04]  /*52b00*/  STS.U8 [R2+UR8+0x10000], R78 ;  /* 0x0100004e02007988 */ /* 0x000fe80008000008 */
[----:B------:R-:W-:Y:S04]  /*52b10*/  STS.U8 [R2+UR8+0x10400], R77 ;  /* 0x0104004d02007988 */ /* 0x000fe80008000008 */
[----:B------:R-:W-:Y:S01]  /*52b20*/  STS.U8 [R2+UR8+0x10800], R76 ;  /* 0x0108004c02007988 */ /* 0x000fe20008000008 */
[----:B0-----:R-:W-:-:S04]  /*52b30*/  LOP3.LUT R5, R5, 0x7f, RZ, 0xc0, !PT ;  /* 0x0000007f05057812 */ /* 0x001fc800078ec0ff */
[----:B------:R-:W-:Y:S01]  /*52b40*/  LOP3.LUT R5, R5, 0x10, RZ, 0x3c, !PT ;  /* 0x0000001005057812 */ /* 0x000fe200078e3cff */
        /* <DEDUP_REMOVED lines=58> */
[----:B------:R-:W-:Y:S01]  /*52ef0*/  STS.U8 [R2+UR8+0x1fc00], R74 ;  /* 0x01fc004a02007988 */ /* 0x000fe20008000008 */
[----:B--2---:R-:W-:-:S04]  /*52f00*/  IADD3 R13, P1, PT, R13, UR15, RZ ;  /* 0x0000000f0d0d7c10 */ /* 0x004fc8000ff3e0ff */
[----:B---3--:R-:W-:Y:S01]  /*52f10*/  IADD3.X R12, PT, PT, R12, UR58, RZ, P1, !PT ;  /* 0x0000003a0c0c7c10 */ /* 0x008fe20008ffe4ff */
[----:B------:R0:W-:Y:S04]  /*52f20*/  STL [R1+0x19a0], R13 ;  /* 0x0019a00d01007387 */ /* 0x0001e80000100800 */
[----:B------:R-:W-:Y:S01]  /*52f30*/  STL [R1+0x1998], R46 ;  /* 0x0019982e01007387 */ /* 0x000fe20000100800 */
[----:B0-----:R-:W-:-:S03]  /*52f40*/  @!P0 LOP3.LUT R13, R13, R12, RZ, 0x3c, !PT ;  /* 0x0000000c0d0d8212 */ /* 0x001fc600078e3cff */
[----:B------:R0:W-:Y:S02]  /*52f50*/  STL [R1+0xed8], R12 ;  /* 0x000ed80c01007387 */ /* 0x0001e40000100800 */
[----:B0-----:R-:W-:-:S04]  /*52f60*/  @!P0 LOP3.LUT R12, R13, R12, RZ, 0x3c, !PT ;  /* 0x0000000c0d0c8212 */ /* 0x001fc800078e3cff */
[----:B------:R-:W-:Y:S01]  /*52f70*/  @!P0 LOP3.LUT R13, R13, R12, RZ, 0x3c, !PT ;  /* 0x0000000c0d0d8212 */ /* 0x000fe200078e3cff */
[----:B------:R-:W-:Y:S04]  /*52f80*/  STS.U8 [R5+UR8+0x10080], R75 ;  /* 0x0100804b05007988 */ /* 0x000fe80008000008 */
[----:B------:R-:W-:Y:S04]  /*52f90*/  STS.U8 [R5+UR8+0x10480], R79 ;  /* 0x0104804f05007988 */ /* 0x000fe80008000008 */
[----:B------:R-:W-:Y:S04]  /*52fa0*/  STS.U8 [R5+UR8+0x10880], R80 ;  /* 0x0108805005007988 */ /* 0x000fe80008000008 */
[----:B------:R-:W-:Y:S04]  /*52fb0*/  STS.U8 [R5+UR8+0x10c80], R81 ;  /* 0x010c805105007988 */ /* 0x000fe80008000008 */
[----:B------:R-:W-:Y:S04]  /*52fc0*/  STS.U8 [R5+UR8+0x11080], R85 ;  /* 0x0110805505007988 */ /* 0x000fe80008000008 */
[----:B------:R-:W-:Y:S04]  /*52fd0*/  STS.U8 [R5+UR8+0x11480], R86 ;  /* 0x0114805605007988 */ /* 0x000fe80008000008 */
[----:B------:R-:W-:Y:S04]  /*52fe0*/  STS.U8 [R5+UR8+0x11880], R87 ;  /* 0x0118805705007988 */ /* 0x000fe80008000008 */
[----:B------:R0:W2:Y:S01]  /*52ff0*/  @!P0 LDG.E.U8 R90, desc[UR20][R12.64] ;  /* 0x000000140c5a8981 */ /* 0x0000a2000c1e1100 */
[----:B------:R-:W-:-:S05]  /*53000*/  IADD3.X R4, PT, PT, R4, UR58, RZ, P3, !PT ;  /* 0x0000003a04047c10 */ /* 0x000fca0009ffe4ff */
[----:B0-----:R-:W-:Y:S02]  /*53010*/  IMAD.MOV.U32 R12, RZ, RZ, R4 ;  /* 0x000000ffff0c7224 */ /* 0x001fe400078e0004 */
[----:B------:R-:W-:Y:S01]  /*53020*/  IMAD.MOV.U32 R13, RZ, RZ, R46 ;  /* 0x000000ffff0d7224 */ /* 0x000fe200078e002e */
[----:B------:R-:W-:-:S04]  /*53030*/  IADD3 R91, P1, PT, R91, UR15, RZ ;  /* 0x0000000f5b5b7c10 */ /* 0x000fc8000ff3e0ff */
[----:B------:R-:W-:-:S04]  /*53040*/  @!P0 LOP3.LUT R13, R13, R12, RZ, 0x3c, !PT ;  /* 0x0000000c0d0d8212 */ /* 0x000fc800078e3cff */
[C---:B------:R-:W-:Y:S01]  /*53050*/  @!P0 LOP3.LUT R12, R13.reuse, R12, RZ, 0x3c, !PT ;  /* 0x0000000c0d0c8212 */ /* 0x040fe200078e3cff */
[----:B------:R-:W-:Y:S01]  /*53060*/  STL [R1+0xee4], R91 ;  /* 0x000ee45b01007387 */ /* 0x000fe20000100800 */
[----:B------:R-:W-:Y:S02]  /*53070*/  PRMT R3, RZ, 0x7610, R3 ;  /* 0x00007610ff037816 */ /* 0x000fe40000000003 */
[----:B------:R-:W-:-:S05]  /*53080*/  @!P0 LOP3.LUT R13, R13, R12, RZ, 0x3c, !PT ;  /* 0x0000000c0d0d8212 */ /* 0x000fca00078e3cff */
[----:B------:R0:W3:Y:S04]  /*53090*/  @!P0 LDG.E.U8 R3, desc[UR20][R12.64] ;  /* 0x000000140c038981 */ /* 0x0000e8000c1e1100 */
[----:B--2---:R1:W-:Y:S04]  /*530a0*/  STL [R1+0x59c], R90 ;  /* 0x00059c5a01007387 */ /* 0x0043e80000100800 */
[----:B-1----:R-:W2:Y:S01]  /*530b0*/  LDL.LU R90, [R1+0x2b84] ;  /* 0x002b8400015a7983 */ /* 0x002ea20000300800 */
[----:B------:R-:W-:Y:S01]  /*530c0*/  IADD3.X R92, PT, PT, R92, UR58, RZ, P1, !PT ;  /* 0x0000003a5c5c7c10 */ /* 0x000fe20008ffe4ff */
[----:B0-----:R-:W-:-:S02]  /*530d0*/  @!P0 IMAD.MOV.U32 R12, RZ, RZ, R91 ;  /* 0x000000ffff0c8224 */ /* 0x001fc400078e005b */
[----:B------:R0:W-:Y:S02]  /*530e0*/  STL [R1+0xedc], R4 ;  /* 0x000edc0401007387 */ /* 0x0001e40000100800 */
[----:B------:R-:W-:Y:S02]  /*530f0*/  IMAD.MOV.U32 R13, RZ, RZ, R92 ;  /* 0x000000ffff0d7224 */ /* 0x000fe400078e005c */
[----:B0-----:R-:W4:Y:S04]  /*53100*/  LDL.LU R4, [R1+0x2b80] ;  /* 0x002b800001047983 */ /* 0x001f280000300800 */
[----:B------:R-:W4:Y:S04]  /*53110*/  LDL.LU R46, [R1+0xee8] ;  /* 0x000ee800012e7983 */ /* 0x000f280000300800 */
[----:B---3--:R0:W-:Y:S04]  /*53120*/  STL [R1+0x598], R3 ;  /* 0x0005980301007387 */ /* 0x0081e80000100800 */
[----:B0-----:R-:W3:Y:S04]  /*53130*/  LDL.LU R3, [R1+0x2b7c] ;  /* 0x002b7c0001037983 */ /* 0x001ee80000300800 */
[----:B------:R0:W-:Y:S04]  /*53140*/  STL [R1+0xee0], R92 ;  /* 0x000ee05c01007387 */ /* 0x0001e80000100800 */
[----:B0-----:R-:W3:Y:S01]  /*53150*/  LDL.LU R92, [R1+0xeec] ;  /* 0x000eec00015c7983 */ /* 0x001ee20000300800 */
[----:B--2---:R-:W-:-:S06]  /*53160*/  PRMT R90, RZ, 0x7610, R90 ;  /* 0x00007610ff5a7816 */ /* 0x004fcc000000005a */
[----:B------:R0:W2:Y:S04]  /*53170*/  @!P0 LDG.E.U8 R90, desc[UR20][R12.64] ;  /* 0x000000140c5a8981 */ /* 0x0000a8000c1e1100 */
[----:B------:R-:W3:Y:S01]  /*53180*/  LDL.LU R12, [R1+0x198c] ;  /* 0x00198c00010c7983 */ /* 0x000ee20000300800 */
[----:B------:R-:W-:Y:S02]  /*53190*/  IADD3 R0, P1, PT, R0, UR15, RZ ;  /* 0x0000000f00007c10 */ /* 0x000fe4000ff3e0ff */
[----:B------:R-:W-:-:S03]  /*531a0*/  IADD3 R47, P3, PT, R47, UR15, RZ ;  /* 0x0000000f2f2f7c10 */ /* 0x000fc6000ff7e0ff */
[----:B0-----:R-:W-:Y:S01]  /*531b0*/  IMAD.MOV.U32 R13, RZ, RZ, R0 ;  /* 0x000000ffff0d7224 */ /* 0x001fe200078e0000 */
[----:B------:R0:W-:Y:S01]  /*531c0*/  STL [R1+0x1990], R0 ;  /* 0x0019900001007387 */ /* 0x0001e20000100800 */
[----:B----4-:R-:W-:-:S03]  /*531d0*/  PRMT R4, RZ, 0x7610, R4 ;  /* 0x00007610ff047816 */ /* 0x010fc60000000004 */
[----:B0-----:R-:W4:Y:S04]  /*531e0*/  LDL.LU R0, [R1+0x1978] ;  /* 0x0019780001007983 */ /* 0x001f280000300800 */
[----:B--2---:R0:W-:Y:S01]  /*531f0*/  STL [R1+0x594], R90 ;  /* 0x0005945a01007387 */ /* 0x0041e20000100800 */
[----:B---3--:R-:W-:-:S03]  /*53200*/  IADD3.X R12, PT, PT, R12, UR58, RZ, P1, !PT ;  /* 0x0000003a0c0c7c10 */ /* 0x008fc60008ffe4ff */
[----:B0-----:R-:W2:Y:S01]  /*53210*/  LDL.LU R90, [R1+0x197c] ;  /* 0x00197c00015a7983 */ /* 0x001ea20000300800 */
[----:B------:R-:W-:-:S03]  /*53220*/  @!P0 LOP3.LUT R13, R13, R12, RZ, 0x3c, !PT ;  /* 0x0000000c0d0d8212 */ /* 0x000fc600078e3cff */
[----:B------:R-:W3:Y:S04]  /*53230*/  LDL.LU R91, [R1+0x1970] ;  /* 0x00197000015b7983 */ /* 0x000ee80000300800 */
[----:B------:R-:W-:Y:S04]  /*53240*/  STL [R1+0x1994], R47 ;  /* 0x0019942f01007387 */ /* 0x000fe80000100800 */
[----:B------:R0:W-:Y:S02]  /*53250*/  STL [R1+0x198c], R12 ;  /* 0x00198c0c01007387 */ /* 0x0001e40000100800 */
[----:B0-----:R-:W-:-:S04]  /*53260*/  @!P0 LOP3.LUT R12, R13, R12, RZ, 0x3c, !PT ;  /* 0x0000000c0d0c8212 */ /* 0x001fc800078e3cff */
[----:B------:R-:W-:-:S05]  /*53270*/  @!P0 LOP3.LUT R13, R13, R12, RZ, 0x3c, !PT ;  /* 0x0000000c0d0d8212 */ /* 0x000fca00078e3cff */
        /* <DEDUP_REMOVED lines=26> */
[----:B----4-:R-:W-:Y:S02]  /*53420*/  IADD3 R0, P1, PT, R0, UR15, RZ ;  /* 0x0000000f00007c10 */ /* 0x010fe4000ff3e0ff */
[----:B------:R-:W-:-:S03]  /*53430*/  IADD3 R90, P3, PT, R90, UR15, RZ ;  /* 0x0000000f5a5a7c10 */ /* 0x000fc6000ff7e0ff */
[----:B0-----:R-:W-:Y:S01]  /*53440*/  IMAD.MOV.U32 R13, RZ, RZ, R0 ;  /* 0x000000ffff0d7224 */ /* 0x001fe200078e0000 */
[----:B------:R0:W-:Y:S01]  /*53450*/  STL [R1+0x1978], R0 ;  /* 0x0019780001007387 */ /* 0x0001e20000100800 */
[----:B------:R-:W-:-:S03]  /*53460*/  PRMT R46, RZ, 0x7610, R46 ;  /* 0x00007610ff2e7816 */ /* 0x000fc6000000002e */
        /* <DEDUP_REMOVED lines=326> */
[----:B------:R-:W-:Y:S01]  /*548d0*/  STL [R1+0x18e4], R0 ;  /* 0x0018e40001007387 */ /* 0x000fe20000100800 */
[----:B------:R-:W-:-:S03]  /*548e0*/  PRMT R46, RZ, 0x7610, R46 ;  /* 0x00007610ff2e7816 */ /* 0x000fc6000000002e */
[----:B--2---:R0:W-:Y:S01]  /*548f0*/  STL [R1+0x528], R4 ;  /* 0x0005280401007387 */ /* 0x0041e20000100800 */
[----:B---3--:R-:W-:-:S03]  /*54900*/  IADD3.X R12, PT, PT, R12, UR58, RZ, P1, !PT ;  /* 0x0000003a0c0c7c10 */ /* 0x008fc60008ffe4ff */
[----:B0-----:R-:W2:Y:S01]  /*54910*/  LDL.LU R4, [R1+0x18cc] ;  /* 0x0018cc0001047983 */ /* 0x001ea20000300800 */
[----:B------:R-:W-:-:S03]  /*54920*/  @!P0 LOP3.LUT R13, R13, R12, RZ, 0x3c, !PT ;  /* 0x0000000c0d0d8212 */ /* 0x000fc600078e3cff */
[----:B------:R-:W3:Y:S04]  /*54930*/  LDL.LU R0, [R1+0x18c4] ;  /* 0x0018c40001007983 */ /* 0x000ee80000300800 */
[----:B------:R-:W4:Y:S04]  /*54940*/  LDL.LU R89, [R1+0x18b8] ;  /* 0x0018b80001597983 */ /* 0x000f280000300800 */
        /* <DEDUP_REMOVED lines=33> */
[----:B------:R-:W-:Y:S01]  /*54b60*/  STL [R1+0x18cc], R4 ;  /* 0x0018cc0401007387 */ /* 0x000fe20000100800 */
[----:B----4-:R-:W-:-:S03]  /*54b70*/  PRMT R47, RZ, 0x7610, R47 ;  /* 0x00007610ff2f7816 */ /* 0x010fc6000000002f */
        /* <DEDUP_REMOVED lines=42> */
[----:B------:R-:W4:Y:S04]  /*54e20*/  LDL.LU R89, [R1+0x1884] ;  /* 0x0018840001597983 */ /* 0x000f280000300800 */
[----:B--2---:R0:W-:Y:S01]  /*54e30*/  STL [R1+0x510], R47 ;  /* 0x0005102f01007387 */ /* 0x0041e20000100800 */
[----:B---3--:R-:W-:-:S03]  /*54e40*/  IADD3.X R12, PT, PT, R12, UR58, RZ, P1, !PT ;  /* 0x0000003a0c0c7c10 */ /* 0x008fc60008ffe4ff */
[----:B0-----:R-:W2:Y:S01]  /*54e50*/  LDL.LU R47, [R1+0x187c] ;  /* 0x00187c00012f7983 */ /* 0x001ea20000300800 */
[----:B------:R-:W-:-:S03]  /*54e60*/  @!P0 LOP3.LUT R13, R13, R12, RZ, 0x3c, !PT ;  /* 0x0000000c0d0d8212 */ /* 0x000fc600078e3cff */
[----:B------:R-:W-:Y:S04]  /*54e70*/  STL [R1+0x18a0], R4 ;  /* 0x0018a00401007387 */ /* 0x000fe80000100800 */
[----:B------:R0:W-:Y:S02]  /*54e80*/  STL [R1+0x1898], R12 ;  /* 0x0018980c01007387 */ /* 0x0001e40000100800 */
[----:B0-----:R-:W-:-:S04]  /*54e90*/  @!P0 LOP3.LUT R12, R13, R12, RZ, 0x3c, !PT ;  /* 0x0000000c0d0c8212 */ /* 0x001fc800078e3cff */
[----:B------:R-:W-:-:S05]  /*54ea0*/  @!P0 LOP3.LUT R13, R13, R12, RZ, 0x3c, !PT ;  /* 0x0000000c0d0d8212 */ /* 0x000fca00078e3cff */
[----:B------:R0:W3:Y:S01]  /*54eb0*/  @!P0 LDG.E.U8 R90, desc[UR20][R12.64] ;  /* 0x000000140c5a8981 */ /* 0x0000e2000c1e1100 */
        /* <DEDUP_REMOVED lines=9> */
[----:B------:R0:W2:Y:S04]  /*54f50*/  @!P0 LDG.E.U8 R3, desc[UR20][R12.64] ;  /* 0x000000140c038981 */ /* 0x0000a8000c1e1100 */
[----:B---3--:R1:W-:Y:S04]  /*54f60*/  STL [R1+0x50c], R90 ;  /* 0x00050c5a01007387 */ /* 0x0083e80000100800 */
[----:B-1----:R-:W3:Y:S01]  /*54f70*/  LDL.LU R90, [R1+0x2af4] ;  /* 0x002af400015a7983 */ /* 0x002ee20000300800 */
[----:B------:R-:W-:Y:S01]  /*54f80*/  IADD3.X R92, PT, PT, R92, UR58, RZ, P1, !PT ;  /* 0x0000003a5c5c7c10 */ /* 0x000fe20008ffe4ff */
[----:B0-----:R-:W-:-:S02]  /*54f90*/  @!P0 IMAD.MOV.U32 R12, RZ, RZ, R91 ;  /* 0x000000ffff0c8224 */ /* 0x001fc400078e005b */
[----:B------:R0:W-:Y:S02]  /*54fa0*/  STL [R1+0x1888], R0 ;  /* 0x0018880001007387 */ /* 0x0001e40000100800 */
[----:B------:R-:W-:Y:S02]  /*54fb0*/  IMAD.MOV.U32 R13, RZ, RZ, R92 ;  /* 0x000000ffff0d7224 */ /* 0x000fe400078e005c */
[----:B0-----:R-:W4:Y:S04]  /*54fc0*/  LDL.LU R0, [R1+0x2af0] ;  /* 0x002af00001007983 */ /* 0x001f280000300800 */
[----:B------:R-:W4:Y:S04]  /*54fd0*/  LDL.LU R4, [R1+0x1878] ;  /* 0x0018780001047983 */ /* 0x000f280000300800 */
[----:B--2---:R0:W-:Y:S04]  /*54fe0*/  STL [R1+0x508], R3 ;  /* 0x0005080301007387 */ /* 0x0041e80000100800 */
[----:B0-----:R-:W2:Y:S04]  /*54ff0*/  LDL.LU R3, [R1+0x2aec] ;  /* 0x002aec0001037983 */ /* 0x001ea80000300800 */
[----:B------:R0:W-:Y:S04]  /*55000*/  STL [R1+0x188c], R92 ;  /* 0x00188c5c01007387 */ /* 0x0001e80000100800 */
[----:B0-----:R-:W2:Y:S01]  /*55010*/  LDL.LU R92, [R1+0x1874] ;  /* 0x00187400015c7983 */ /* 0x001ea20000300800 */
[----:B---3--:R-:W-:-:S06]  /*55020*/  PRMT R90, RZ, 0x7610, R90 ;  /* 0x00007610ff5a7816 */ /* 0x008fcc000000005a */
[----:B------:R0:W3:Y:S04]  /*55030*/  @!P0 LDG.E.U8 R90, desc[UR20][R12.64] ;  /* 0x000000140c5a8981 */ /* 0x0000e8000c1e1100 */
[----:B------:R-:W2:Y:S01]  /*55040*/  LDL.LU R12, [R1+0x1880] ;  /* 0x00188000010c7983 */ /* 0x000ea20000300800 */
[----:B----4-:R-:W-:Y:S02]  /*55050*/  IADD3 R46, P1, PT, R46, UR15, RZ ;  /* 0x0000000f2e2e7c10 */ /* 0x010fe4000ff3e0ff */
[----:B------:R-:W-:-:S03]  /*55060*/  IADD3 R89, P3, PT, R89, UR15, RZ ;  /* 0x0000000f59597c10 */ /* 0x000fc6000ff7e0ff */
[----:B0-----:R-:W-:Y:S01]  /*55070*/  IMAD.MOV.U32 R13, RZ, RZ, R46 ;  /* 0x000000ffff0d7224 */ /* 0x001fe200078e002e */
[----:B------:R-:W-:Y:S01]  /*55080*/  STL [R1+0x1894], R46 ;  /* 0x0018942e01007387 */ /* 0x000fe20000100800 */
[----:B------:R-:W-:-:S03]  /*55090*/  PRMT R0, RZ, 0x7610, R0 ;  /* 0x00007610ff007816 */ /* 0x000fc60000000000 */
[----:B---3--:R0:W-:Y:S01]  /*550a0*/  STL [R1+0x504], R90 ;  /* 0x0005045a01007387 */ /* 0x0081e20000100800 */
[----:B--2---:R-:W-:-:S03]  /*550b0*/  IADD3.X R12, PT, PT, R12, UR58, RZ, P1, !PT ;  /* 0x0000003a0c0c7c10 */ /* 0x004fc60008ffe4ff */
        /* <DEDUP_REMOVED lines=9> */
[----:B------:R-:W-:Y:S02]  /*55150*/  IADD3.X R4, PT, PT, R4, UR58, RZ, P3, !PT ;  /* 0x0000003a04047c10 */ /* 0x000fe40009ffe4ff */
[----:B------:R-:W-:-:S03]  /*55160*/  IADD3 R47, P1, PT, R47, UR15, RZ ;  /* 0x0000000f2f2f7c10 */ /* 0x000fc6000ff3e0ff */
[----:B0-----:R-:W-:Y:S02]  /*55170*/  IMAD.MOV.U32 R12, RZ, RZ, R4 ;  /* 0x000000ffff0c7224 */ /* 0x001fe400078e0004 */
[----:B------:R-:W-:-:S05]  /*55180*/  IMAD.MOV.U32 R13, RZ, RZ, R89 ;  /* 0x000000ffff0d7224 */ /* 0x000fca00078e0059 */
[-C--:B------:R-:W-:Y:S01]  /*55190*/  @!P0 LOP3.LUT R13, R13, R12.reuse, RZ, 0x3c, !PT ;  /* 0x0000000c0d0d8212 */ /* 0x080fe200078e3cff */
[----:B------:R-:W-:Y:S03]  /*551a0*/  STL [R1+0x187c], R47 ;  /* 0x00187c2f01007387 */ /* 0x000fe60000100800 */
[C---:B------:R-:W-:Y:S02]  /*551b0*/  @!P0 LOP3.LUT R12, R13.reuse, R12, RZ, 0x3c, !PT ;  /* 0x0000000c0d0c8212 */ /* 0x040fe400078e3cff */
        /* <DEDUP_REMOVED lines=8> */
[----:B------:R-:W-:Y:S02]  /*55240*/  @!P0 IMAD.MOV.U32 R13, RZ, RZ, R92 ;  /* 0x000000ffff0d8224 */ /* 0x000fe400078e005c */
[----:B0-----:R-:W4:Y:S04]  /*55250*/  LDL.LU R4, [R1+0x2ae4] ;  /* 0x002ae40001047983 */ /* 0x001f280000300800 */
[----:B------:R-:W4:Y:S04]  /*55260*/  LDL.LU R89, [R1+0x184c] ;  /* 0x00184c0001597983 */ /* 0x000f280000300800 */
[----:B------:R-:W-:Y:S04]  /*55270*/  STL [R1+0x1874], R92 ;  /* 0x0018745c01007387 */ /* 0x000fe80000100800 */
[----:B---3--:R0:W-:Y:S04]  /*55280*/  STL [R1+0x4fc], R3 ;  /* 0x0004fc0301007387 */ /* 0x0081e80000100800 */
[----:B0-----:R-:W3:Y:S01]  /*55290*/  LDL.LU R3, [R1+0x1850] ;  /* 0x0018500001037983 */ /* 0x001ee20000300800 */
[----:B--2---:R-:W-:-:S06]  /*552a0*/  PRMT R0, RZ, 0x7610, R0 ;  /* 0x00007610ff007816 */ /* 0x004fcc0000000000 */
[----:B------:R0:W2:Y:S04]  /*552b0*/  @!P0 LDG.E.U8 R0, desc[UR20][R12.64] ;  /* 0x000000140c008981 */ /* 0x0000a8000c1e1100 */
[----:B------:R-:W3:Y:S01]  /*552c0*/  LDL.LU R13, [R1+0x1868] ;  /* 0x00186800010d7983 */ /* 0x000ee20000300800 */
[----:B------:R-:W-:Y:S02]  /*552d0*/  IADD3 R90, P1, PT, R90, UR15, RZ ;  /* 0x0000000f5a5a7c10 */ /* 0x000fe4000ff3e0ff */
[----:B------:R-:W-:Y:S02]  /*552e0*/  IADD3 R46, P3, PT, R46, UR15, RZ ;  /* 0x0000000f2e2e7c10 */ /* 0x000fe4000ff7e0ff */
[----:B------:R-:W-:Y:S01]  /*552f0*/  PRMT R32, RZ, 0x7610, R32 ;  /* 0x00007610ff207816 */ /* 0x000fe20000000020 */
[----:B0-----:R-:W-:Y:S01]  /*55300*/  @!P0 IMAD.MOV.U32 R12, RZ, RZ, R90 ;  /* 0x000000ffff0c8224 */ /* 0x001fe200078e005a */
[----:B----4-:R-:W-:-:S02]  /*55310*/  IADD3.X R89, PT, PT, R89, UR58, RZ, P3, !PT ;  /* 0x0000003a59597c10 */ /* 0x010fc40009ffe4ff */
[----:B------:R-:W-:Y:S01]  /*55320*/  PRMT R4, RZ, 0x7610, R4 ;  /* 0x00007610ff047816 */ /* 0x000fe20000000004 */
[----:B--2---:R0:W-:Y:S04]  /*55330*/  STL [R1+0x4f8], R0 ;  /* 0x0004f80001007387 */ /* 0x0041e80000100800 */
[----:B0-----:R-:W2:Y:S01]  /*55340*/  LDL.LU R0, [R1+0x1858] ;  /* 0x0018580001007983 */ /* 0x001ea20000300800 */
[----:B---3--:R-:W-:-:S03]  /*55350*/  IADD3.X R13, PT, PT, R13, UR58, RZ, P1, !PT ;  /* 0x0000003a0d0d7c10 */ /* 0x008fc60008ffe4ff */
[----:B------:R-:W-:Y:S04]  /*55360*/  STL [R1+0x186c], R90 ;  /* 0x00186c5a01007387 */ /* 0x000fe80000100800 */
[----:B------:R-:W3:Y:S04]  /*55370*/  LDL.LU R47, [R1+0x1848] ;  /* 0x00184800012f7983 */ /* 0x000ee80000300800 */
[----:B------:R-:W4:Y:S04]  /*55380*/  LDL.LU R92, [R1+0xf64] ;  /* 0x000f6400015c7983 */ /* 0x000f280000300800 */
[----:B------:R-:W-:Y:S04]  /*55390*/  STL [R1+0x1870], R46 ;  /* 0x0018702e01007387 */ /* 0x000fe80000100800 */
[----:B------:R0:W-:Y:S04]  /*553a0*/  STL [R1+0x1868], R13 ;  /* 0x0018680d01007387 */ /* 0x0001e80000100800 */
[----:B------:R1:W2:Y:S02]  /*553b0*/  @!P0 LDG.E.U8 R32, desc[UR20][R12.64] ;  /* 0x000000140c208981 */ /* 0x0002a4000c1e1100 */
[----:B-1----:R-:W-:-:S02]  /*553c0*/  IMAD.MOV.U32 R12, RZ, RZ, R89 ;  /* 0x000000ffff0c7224 */ /* 0x002fc400078e0059 */
[----:B0-----:R-:W-:-:S05]  /*553d0*/  IMAD.MOV.U32 R13, RZ, RZ, R46 ;  /* 0x000000ffff0d7224 */ /* 0x001fca00078e002e */
[----:B------:R-:W-:-:S04]  /*553e0*/  @!P0 LOP3.LUT R13, R13, R12, RZ, 0x3c, !PT ;  /* 0x0000000c0d0d8212 */ /* 0x000fc800078e3cff */
[----:B------:R-:W-:-:S04]  /*553f0*/  @!P0 LOP3.LUT R12, R13, R12, RZ, 0x3c, !PT ;  /* 0x0000000c0d0c8212 */ /* 0x000fc800078e3cff */
[----:B------:R-:W-:-:S05]  /*55400*/  @!P0 LOP3.LUT R13, R13, R12, RZ, 0x3c, !PT ;  /* 0x0000000c0d0d8212 */ /* 0x000fca00078e3cff */
[----:B------:R0:W2:Y:S01]  /*55410*/  @!P0 LDG.E.U8 R4, desc[UR20][R12.64] ;  /* 0x000000140c048981 */ /* 0x0000a2000c1e1100 */
[----:B------:R-:W-:-:S04]  /*55420*/  IADD3 R91, P1, PT, R91, UR15, RZ ;  /* 0x0000000f5b5b7c10 */ /* 0x000fc8000ff3e0ff */
[----:B------:R-:W-:Y:S01]  /*55430*/  IADD3.X R3, PT, PT, R3, UR58, RZ, P1, !PT ;  /* 0x0000003a03037c10 */ /* 0x000fe20008ffe4ff */
[----:B------:R-:W-:Y:S01]  /*55440*/  STL [R1+0x1854], R91 ;  /* 0x0018545b01007387 */ /* 0x000fe20000100800 */
[----:B------:R-:W-:-:S03]  /*55450*/  PRMT R6, RZ, 0x7610, R6 ;  /* 0x00007610ff067816 */ /* 0x000fc60000000006 */
[----:B------:R-:W3:Y:S01]  /*55460*/  LDL.LU R90, [R1+0x1840] ;  /* 0x00184000015a7983 */ /* 0x000ee20000300800 */
[----:B0-----:R-:W-:Y:S02]  /*55470*/  IMAD.MOV.U32 R13, RZ, RZ, R3 ;  /* 0x000000ffff0d7224 */ /* 0x001fe400078e0003 */
[----:B------:R-:W-:Y:S01]  /*55480*/  @!P0 IMAD.MOV.U32 R12, RZ, RZ, R91 ;  /* 0x000000ffff0c8224 */ /* 0x000fe200078e005b */
[----:B------:R0:W-:Y:S04]  /*55490*/  STL [R1+0x184c], R89 ;  /* 0x00184c5901007387 */ /* 0x0001e80000100800 */
[----:B------:R1:W3:Y:S04]  /*554a0*/  @!P0 LDG.E.U8 R6, desc[UR20][R12.64] ;  /* 0x000000140c068981 */ /* 0x0002e8000c1e1100 */
[----:B0-----:R-:W3:Y:S04]  /*554b0*/  LDL.LU R89, [R1+0x2ae0] ;  /* 0x002ae00001597983 */ /* 0x001ee80000300800 */
[----:B------:R-:W3:Y:S04]  /*554c0*/  LDL.LU R46, [R1+0x2adc] ;  /* 0x002adc00012e7983 */ /* 0x000ee80000300800 */
[----:B--2---:R0:W-:Y:S04]  /*554d0*/  STL [R1+0x4f0], R4 ;  /* 0x0004f00401007387 */ /* 0x0041e80000100800 */
[----:B0-----:R-:W2:Y:S04]  /*554e0*/  LDL.LU R4, [R1+0x2ad8] ;  /* 0x002ad80001047983 */ /* 0x001ea80000300800 */
[----:B------:R0:W-:Y:S04]  /*554f0*/  STL [R1+0x1850], R3 ;  /* 0x0018500301007387 */ /* 0x0001e80000100800 */
[----:B0-----:R-:W4:Y:S04]  /*55500*/  LDL.LU R3, [R1+0xf60] ;  /* 0x000f600001037983 */ /* 0x001f280000300800 */
[----:B------:R-:W4:Y:S01]  /*55510*/  LDL.LU R12, [R1+0x1844] ;  /* 0x00184400010c7983 */ /* 0x000f220000300800 */
[----:B------:R-:W-:-:S02]  /*55520*/  IADD3 R0, P1, PT, R0, UR15, RZ ;  /* 0x0000000f00007c10 */ /* 0x000fc4000ff3e0ff */
[----:B---3--:R-:W-:-:S03]  /*55530*/  IADD3 R47, P3, PT, R47, UR15, RZ ;  /* 0x0000000f2f2f7c10 */ /* 0x008fc6000ff7e0ff */
[----:B-1----:R-:W-:Y:S01]  /*55540*/  IMAD.MOV.U32 R13, RZ, RZ, R0 ;  /* 0x000000ffff0d7224 */ /* 0x002fe200078e0000 */
[----:B------:R0:W-:Y:S04]  /*55550*/  STL [R1+0x1858], R0 ;  /* 0x0018580001007387 */ /* 0x0001e80000100800 */
[----:B0-----:R-:W3:Y:S04]  /*55560*/  LDL.LU R0, [R1+0xf6c] ;  /* 0x000f6c0001007983 */ /* 0x001ee80000300800 */
[----:B------:R0:W-:Y:S04]  /*55570*/  STL [R1+0x4ec], R6 ;  /* 0x0004ec0601007387 */ /* 0x0001e80000100800 */
[----:B0-----:R-:W3:Y:S04]  /*55580*/  LDL.LU R6, [R1+0xf7c] ;  /* 0x000f7c0001067983 */ /* 0x001ee80000300800 */
[----:B------:R-:W3:Y:S04]  /*55590*/  LDL.LU R91, [R1+0xf84] ;  /* 0x000f8400015b7983 */ /* 0x000ee80000300800 */
[----:B------:R-:W-:Y:S01]  /*555a0*/  STL [R1+0x1848], R47 ;  /* 0x0018482f01007387 */ /* 0x000fe20000100800 */
[----:B--2---:R-:W-:-:S02]  /*555b0*/  PRMT R4, RZ, 0x7610, R4 ;  /* 0x00007610ff047816 */ /* 0x004fc40000000004 */
[----:B----4-:R-:W-:-:S04]  /*555c0*/  IADD3.X R12, PT, PT, R12, UR58, RZ, P1, !PT ;  /* 0x0000003a0c0c7c10 */ /* 0x010fc80008ffe4ff */
[-C--:B------:R-:W-:Y:S01]  /*555d0*/  @!P0 LOP3.LUT R13, R13, R12.reuse, RZ, 0x3c, !PT ;  /* 0x0000000c0d0d8212 */ /* 0x080fe200078e3cff */
[----:B------:R0:W-:Y:S03]  /*555e0*/  STL [R1+0x1844], R12 ;  /* 0x0018440c01007387 */ /* 0x0001e60000100800 */
        /* <DEDUP_REMOVED lines=12> */
[----:B------:R0:W4:Y:S04]  /*556b0*/  @!P0 LDG.E.U8 R46, desc[UR20][R12.64] ;  /* 0x000000140c2e8981 */ /* 0x000128000c1e1100 */
[----:B--2---:R1:W-:Y:S04]  /*556c0*/  STL [R1+0x4e8], R4 ;  /* 0x0004e80401007387 */ /* 0x0043e80000100800 */
[----:B-1----:R-:W2:Y:S01]  /*556d0*/  LDL.LU R4, [R1+0x2ad4] ;  /* 0x002ad40001047983 */ /* 0x002ea20000300800 */
[----:B------:R-:W-:Y:S01]  /*556e0*/  IADD3.X R3, PT, PT, R3, UR58, RZ, P1, !PT ;  /* 0x0000003a03037c10 */ /* 0x000fe20008ffe4ff */
[----:B0-----:R-:W-:-:S02]  /*556f0*/  @!P0 IMAD.MOV.U32 R12, RZ, RZ, R92 ;  /* 0x000000ffff0c8224 */ /* 0x001fc400078e005c */
[----:B------:R0:W-:Y:S02]  /*55700*/  STL [R1+0x1840], R90 ;  /* 0x0018405a01007387 */ /* 0x0001e40000100800 */
[----:B------:R-:W-:Y:S02]  /*55710*/  IMAD.MOV.U32 R13, RZ, RZ, R3 ;  /* 0x000000ffff0d7224 */ /* 0x000fe400078e0003 */
[----:B0-----:R-:W3:Y:S04]  /*55720*/  LDL.LU R90, [R1+0x2ad0] ;  /* 0x002ad000015a7983 */ /* 0x001ee80000300800 */
[----:B------:R-:W3:Y:S04]  /*55730*/  LDL.LU R47, [R1+0xf78] ;  /* 0x000f7800012f7983 */ /* 0x000ee80000300800 */
[----:B----4-:R0:W-:Y:S04]  /*55740*/  STL [R1+0x4e4], R46 ;  /* 0x0004e42e01007387 */ /* 0x0101e80000100800 */
[----:B0-----:R-:W4:Y:S04]  /*55750*/  LDL.LU R46, [R1+0x2acc] ;  /* 0x002acc00012e7983 */ /* 0x001f280000300800 */
[----:B------:R0:W-:Y:S04]  /*55760*/  STL [R1+0xf60], R3 ;  /* 0x000f600301007387 */ /* 0x0001e80000100800 */
[----:B0-----:R-:W4:Y:S01]  /*55770*/  LDL.LU R3, [R1+0xf80] ;  /* 0x000f800001037983 */ /* 0x001f220000300800 */
[----:B--2---:R-:W-:-:S06]  /*55780*/  PRMT R4, RZ, 0x7610, R4 ;  /* 0x00007610ff047816 */ /* 0x004fcc0000000004 */
[----:B------:R0:W2:Y:S04]  /*55790*/  @!P0 LDG.E.U8 R4, desc[UR20][R12.64] ;  /* 0x000000140c048981 */ /* 0x0000a8000c1e1100 */
[----:B------:R-:W2:Y:S01]  /*557a0*/  LDL.LU R12, [R1+0xf68] ;  /* 0x000f6800010c7983 */ /* 0x000ea20000300800 */
[----:B---3--:R-:W-:Y:S02]  /*557b0*/  IADD3 R0, P1, PT, R0, UR15, RZ ;  /* 0x0000000f00007c10 */ /* 0x008fe4000ff3e0ff */
[----:B------:R-:W-:-:S03]  /*557c0*/  IADD3 R6, P3, PT, R6, UR15, RZ ;  /* 0x0000000f06067c10 */ /* 0x000fc6000ff7e0ff */
[----:B0-----:R-:W-:Y:S01]  /*557d0*/  IMAD.MOV.U32 R13, RZ, RZ, R0 ;  /* 0x000000ffff0d7224 */ /* 0x001fe200078e0000 */
[----:B------:R0:W-:Y:S04]  /*557e0*/  STL [R1+0xf6c], R0 ;  /* 0x000f6c0001007387 */ /* 0x0001e80000100800 */
[----:B0-----:R-:W3:Y:S01]  /*557f0*/  LDL.LU R0, [R1+0xf8c] ;  /* 0x000f8c0001007983 */ /* 0x001ee20000300800 */
[----:B----4-:R-:W-:-:S03]  /*55800*/  PRMT R46, RZ, 0x7610, R46 ;  /* 0x00007610ff2e7816 */ /* 0x010fc6000000002e */
[----:B--2---:R0:W-:Y:S01]  /*55810*/  STL [R1+0x4e0], R4 ;  /* 0x0004e00401007387 */ /* 0x0041e20000100800 */
[----:B------:R-:W-:-:S03]  /*55820*/  IADD3.X R12, PT, PT, R12, UR58, RZ, P1, !PT ;  /* 0x0000003a0c0c7c10 */ /* 0x000fc60008ffe4ff */
[----:B0-----:R-:W2:Y:S01]  /*55830*/  LDL.LU R4, [R1+0xf94] ;  /* 0x000f940001047983 */ /* 0x001ea20000300800 */
[----:B------:R-:W-:-:S03]  /*55840*/  @!P0 LOP3.LUT R13, R13, R12, RZ, 0x3c, !PT ;  /* 0x0000000c0d0d8212 */ /* 0x000fc600078e3cff */
[----:B------:R-:W4:Y:S04]  /*55850*/  LDL.LU R92, [R1+0xf9c] ;  /* 0x000f9c00015c7983 */ /* 0x000f280000300800 */
[----:B------:R-:W-:Y:S04]  /*55860*/  STL [R1+0xf7c], R6 ;  /* 0x000f7c0601007387 */ /* 0x000fe80000100800 */
[----:B------:R0:W-:Y:S02]  /*55870*/  STL [R1+0xf68], R12 ;  /* 0x000f680c01007387 */ /* 0x0001e40000100800 */
[----:B0-----:R-:W-:-:S04]  /*55880*/  @!P0 LOP3.LUT R12, R13, R12, RZ, 0x3c, !PT ;  /* 0x0000000c0d0c8212 */ /* 0x001fc800078e3cff */
[----:B------:R-:W-:-:S05]  /*55890*/  @!P0 LOP3.LUT R13, R13, R12, RZ, 0x3c, !PT ;  /* 0x0000000c0d0d8212 */ /* 0x000fca00078e3cff */
[----:B------:R-:W2:Y:S01]  /*558a0*/  @!P0 LDG.E.U8 R46, desc[UR20][R12.64] ;  /* 0x000000140c2e8981 */ /* 0x000ea2000c1e1100 */
[----:B------:R-:W-:-:S05]  /*558b0*/  IADD3 R91, P1, PT, R91, UR15, RZ ;  /* 0x0000000f5b5b7c10 */ /* 0x000fca000ff3e0ff */
[----:B------:R-:W-:Y:S01]  /*558c0*/  STL [R1+0xf84], R91 ;  /* 0x000f845b01007387 */ /* 0x000fe20000100800 */
[----:B------:R-:W-:-:S03]  /*558d0*/  IADD3.X R47, PT, PT, R47, UR58, RZ, P3, !PT ;  /* 0x0000003a2f2f7c10 */ /* 0x000fc60009ffe4ff */
[----:B--2---:R0:W-:Y:S04]  /*558e0*/  STL [R1+0x4dc], R46 ;  /* 0x0004dc2e01007387 */ /* 0x0041e80000100800 */
[----:B0-----:R-:W2:Y:S01]  /*558f0*/  LDL.LU R46, [R1+0x2ac8] ;  /* 0x002ac800012e7983 */ /* 0x001ea20000300800 */
[----:B------:R-:W-:Y:S01]  /*55900*/  PRMT R37, RZ, 0x7610, R37 ;  /* 0x00007610ff257816 */ /* 0x000fe20000000025 */
[----:B------:R-:W-:Y:S01]  /*55910*/  IMAD.MOV.U32 R13, RZ, RZ, R47 ;  /* 0x000000ffff0d7224 */ /* 0x000fe200078e002f */
[----:B------:R-:W-:Y:S01]  /*55920*/  IADD3.X R3, PT, PT, R3, UR58, RZ, P1, !PT ;  /* 0x0000003a03037c10 */ /* 0x000fe20008ffe4ff */
[----:B------:R-:W-:Y:S01]  /*55930*/  @!P0 IMAD.MOV.U32 R12, RZ, RZ, R6 ;  /* 0x000000ffff0c8224 */ /* 0x000fe200078e0006 */
[----:B------:R0:W-:Y:S04]  /*55940*/  STL [R1+0xf78], R47 ;  /* 0x000f782f01007387 */ /* 0x0001e80000100800 */
[----:B------:R1:W3:Y:S04]  /*55950*/  @!P0 LDG.E.U8 R37, desc[UR20][R12.64] ;  /* 0x000000140c258981 */ /* 0x0002e8000c1e1100 */
[----:B0-----:R-:W3:Y:S01]  /*55960*/  LDL.LU R47, [R1+0xf90] ;  /* 0x000f9000012f7983 */ /* 0x001ee20000300800 */
[----:B-1----:R-:W-:-:S03]  /*55970*/  IMAD.MOV.U32 R13, RZ, RZ, R3 ;  /* 0x000000ffff0d7224 */ /* 0x002fc600078e0003 */
[----:B------:R-:W4:Y:S01]  /*55980*/  LDL.LU R6, [R1+0xf98] ;  /* 0x000f980001067983 */ /* 0x000f220000300800 */
[----:B------:R-:W-:-:S03]  /*55990*/  @!P0 IMAD.MOV.U32 R12, RZ, RZ, R91 ;  /* 0x000000ffff0c8224 */ /* 0x000fc600078e005b */
        /* <DEDUP_REMOVED lines=8> */
[----:B------:R-:W-:Y:S01]  /*55a20*/  STL [R1+0xf8c], R0 ;  /* 0x000f8c0001007387 */ /* 0x000fe20000100800 */
[----:B------:R-:W-:Y:S02]  /*55a30*/  PRMT R90, RZ, 0x7610, R90 ;  /* 0x00007610ff5a7816 */ /* 0x000fe4000000005a */
[----:B------:R-:W-:Y:S02]  /*55a40*/  IADD3.X R47, PT, PT, R47, UR58, RZ, P3, !PT ;  /* 0x0000003a2f2f7c10 */ /* 0x000fe40009ffe4ff */
[----:B----4-:R-:W-:Y:S01]  /*55a50*/  PRMT R3, RZ, 0x7610, R3 ;  /* 0x00007610ff037816 */ /* 0x010fe20000000003 */
[----:B--2---:R0:W-:Y:S01]  /*55a60*/  STL [R1+0x4d4], R46 ;  /* 0x0004d42e01007387 */ /* 0x0041e20000100800 */
[----:B------:R-:W-:-:S03]  /*55a70*/  IADD3.X R12, PT, PT, R12, UR58, RZ, P1, !PT ;  /* 0x0000003a0c0c7c10 */ /* 0x000fc60008ffe4ff */
        /* <DEDUP_REMOVED lines=8> */
[----:B------:R0:W2:Y:S02]  /*55b00*/  @!P0 LDG.E.U8 R90, desc[UR20][R12.64] ;  /* 0x000000140c5a8981 */ /* 0x0000a4000c1e1100 */
[----:B0-----:R-:W-:Y:S02]  /*55b10*/  IMAD.MOV.U32 R12, RZ, RZ, R47 ;  /* 0x000000ffff0c7224 */ /* 0x001fe400078e002f */
[----:B------:R-:W-:-:S05]  /*55b20*/  IMAD.MOV.U32 R13, RZ, RZ, R4 ;  /* 0x000000ffff0d7224 */ /* 0x000fca00078e0004 */
[----:B------:R-:W-:-:S04]  /*55b30*/  @!P0 LOP3.LUT R13, R13, R12, RZ, 0x3c, !PT ;  /* 0x0000000c0d0d8212 */ /* 0x000fc800078e3cff */
[----:B------:R-:W-:-:S04]  /*55b40*/  @!P0 LOP3.LUT R12, R13, R12, RZ, 0x3c, !PT ;  /* 0x0000000c0d0c8212 */ /* 0x000fc800078e3cff */
[----:B------:R-:W-:-:S05]  /*55b50*/  @!P0 LOP3.LUT R13, R13, R12, RZ, 0x3c, !PT ;  /* 0x0000000c0d0d8212 */ /* 0x000fca00078e3cff */
[----:B------:R0:W3:Y:S01]  /*55b60*/  @!P0 LDG.E.U8 R3, desc[UR20][R12.64] ;  /* 0x000000140c038981 */ /* 0x0000e2000c1e1100 */
[----:B------:R-:W-:-:S04]  /*55b70*/  IADD3 R92, P1, PT, R92, UR15, RZ ;  /* 0x0000000f5c5c7c10 */ /* 0x000fc8000ff3e0ff */
[----:B------:R-:W-:Y:S01]  /*55b80*/  IADD3.X R6, PT, PT, R6, UR58, RZ, P1, !PT ;  /* 0x0000003a06067c10 */ /* 0x000fe20008ffe4ff */
[----:B------:R-:W-:Y:S01]  /*55b90*/  STL [R1+0xf9c], R92 ;  /* 0x000f9c5c01007387 */ /* 0x000fe20000100800 */
[----:B------:R-:W-:-:S03]  /*55ba0*/  PRMT R89, RZ, 0x7610, R89 ;  /* 0x00007610ff597816 */ /* 0x000fc60000000059 */
[----:B0-----:R-:W-:Y:S02]  /*55bb0*/  IMAD.MOV.U32 R13, RZ, RZ, R6 ;  /* 0x000000ffff0d7224 */ /* 0x001fe400078e0006 */
[----:B------:R-:W-:-:S05]  /*55bc0*/  @!P0 IMAD.MOV.U32 R12, RZ, RZ, R92 ;  /* 0x000000ffff0c8224 */ /* 0x000fca00078e005c */
[----:B------:R0:W4:Y:S04]  /*55bd0*/  @!P0 LDG.E.U8 R89, desc[UR20][R12.64] ;  /* 0x000000140c598981 */ /* 0x000128000c1e1100 */
[----:B--2---:R1:W-:Y:S04]  /*55be0*/  STL [R1+0x4d0], R90 ;  /* 0x0004d05a01007387 */ /* 0x0043e80000100800 */
[----:B-1----:R-:W2:Y:S04]  /*55bf0*/  LDL.LU R90, [R1+0x2ac0] ;  /* 0x002ac000015a7983 */ /* 0x002ea80000300800 */
[----:B------:R1:W-:Y:S04]  /*55c00*/  STL [R1+0xf90], R47 ;  /* 0x000f902f01007387 */ /* 0x0003e80000100800 */
[----:B-1----:R-:W2:Y:S04]  /*55c10*/  LDL.LU R47, [R1+0x2abc] ;  /* 0x002abc00012f7983 */ /* 0x002ea80000300800 */
[----:B------:R-:W2:Y:S04]  /*55c20*/  LDL.LU R4, [R1+0xfa8] ;  /* 0x000fa80001047983 */ /* 0x000ea80000300800 */
[----:B---3--:R1:W-:Y:S04]  /*55c30*/  STL [R1+0x4cc], R3 ;  /* 0x0004cc0301007387 */ /* 0x0083e80000100800 */
[----:B-1----:R-:W3:Y:S04]  /*55c40*/  LDL.LU R3, [R1+0x2ab8] ;  /* 0x002ab80001037983 */ /* 0x002ee80000300800 */
[----:B------:R1:W-:Y:S04]  /*55c50*/  STL [R1+0xf98], R6 ;  /* 0x000f980601007387 */ /* 0x0003e80000100800 */
[----:B-1----:R-:W3:Y:S04]  /*55c60*/  LDL.LU R6, [R1+0xfb8] ;  /* 0x000fb80001067983 */ /* 0x002ee80000300800 */
[----:B------:R-:W3:Y:S01]  /*55c70*/  LDL.LU R12, [R1+0xfa0] ;  /* 0x000fa000010c7983 */ /* 0x000ee20000300800 */
[----:B------:R-:W-:-:S02]  /*55c80*/  IADD3 R46, P1, PT, R46, UR15, RZ ;  /* 0x0000000f2e2e7c10 */ /* 0x000fc4000ff3e0ff */
[----:B------:R-:W-:-:S03]  /*55c90*/  IADD3 R91, P3, PT, R91, UR15, RZ ;  /* 0x0000000f5b5b7c10 */ /* 0x000fc6000ff7e0ff */
[----:B0-----:R-:W-:Y:S01]  /*55ca0*/  IMAD.MOV.U32 R13, RZ, RZ, R46 ;  /* 0x000000ffff0d7224 */ /* 0x001fe200078e002e */
[----:B------:R-:W-:Y:S04]  /*55cb0*/  STL [R1+0xfa4], R46 ;  /* 0x000fa42e01007387 */ /* 0x000fe80000100800 */
[----:B----4-:R0:W-:Y:S04]  /*55cc0*/  STL [R1+0x4c8], R89 ;  /* 0x0004c85901007387 */ /* 0x0101e80000100800 */
[----:B0-----:R-:W4:Y:S04]  /*55cd0*/  LDL.LU R89, [R1+0xfc4] ;  /* 0x000fc40001597983 */ /* 0x001f280000300800 */
[----:B------:R-:W4:Y:S04]  /*55ce0*/  LDL.LU R46, [R1+0xfcc] ;  /* 0x000fcc00012e7983 */ /* 0x000f280000300800 */
[----:B------:R-:W4:Y:S04]  /*55cf0*/  LDL.LU R92, [R1+0xfd4] ;  /* 0x000fd400015c7983 */ /* 0x000f280000300800 */
[----:B------:R-:W-:Y:S01]  /*55d00*/  STL [R1+0xfac], R91 ;  /* 0x000fac5b01007387 */ /* 0x000fe20000100800 */
[----:B--2---:R-:W-:-:S02]  /*55d10*/  PRMT R47, RZ, 0x7610, R47 ;  /* 0x00007610ff2f7816 */ /* 0x004fc4000000002f */
[----:B------:R-:W-:Y:S02]  /*55d20*/  IADD3.X R4, PT, PT, R4, UR58, RZ, P3, !PT ;  /* 0x0000003a04047c10 */ /* 0x000fe40009ffe4ff */
[----:B---3--:R-:W-:Y:S02]  /*55d30*/  PRMT R3, RZ, 0x7610, R3 ;  /* 0x00007610ff037816 */ /* 0x008fe40000000003 */
[----:B------:R-:W-:-:S04]  /*55d40*/  IADD3.X R12, PT, PT, R12, UR58, RZ, P1, !PT ;  /* 0x0000003a0c0c7c10 */ /* 0x000fc80008ffe4ff */
[-C--:B------:R-:W-:Y:S01]  /*55d50*/  @!P0 LOP3.LUT R13, R13, R12.reuse, RZ, 0x3c, !PT ;  /* 0x0000000c0d0d8212 */ /* 0x080fe200078e3cff */
[----:B------:R0:W-:Y:S03]  /*55d60*/  STL [R1+0xfa0], R12 ;  /* 0x000fa00c01007387 */ /* 0x0001e60000100800 */
[----:B0-----:R-:W-:-:S04]  /*55d70*/  @!P0 LOP3.LUT R12, R13, R12, RZ, 0x3c, !PT ;  /* 0x0000000c0d0c8212 */ /* 0x001fc800078e3cff */
[----:B------:R-:W-:-:S05]  /*55d80*/  @!P0 LOP3.LUT R13, R13, R12, RZ, 0x3c, !PT ;  /* 0x0000000c0d0d8212 */ /* 0x000fca00078e3cff */
[----:B------:R0:W2:Y:S02]  /*55d90*/  @!P0 LDG.E.U8 R3, desc[UR20][R12.64] ;  /* 0x000000140c038981 */ /* 0x0000a4000c1e1100 */
[----:B0-----:R-:W-:Y:S02]  /*55da0*/  IMAD.MOV.U32 R13, RZ, RZ, R4 ;  /* 0x000000ffff0d7224 */ /* 0x001fe400078e0004 */
[----:B------:R-:W-:-:S05]  /*55db0*/  @!P0 IMAD.MOV.U32 R12, RZ, RZ, R91 ;  /* 0x000000ffff0c8224 */ /* 0x000fca00078e005b */
[----:B------:R0:W3:Y:S01]  /*55dc0*/  @!P0 LDG.E.U8 R47, desc[UR20][R12.64] ;  /* 0x000000140c2f8981 */ /* 0x0000e2000c1e1100 */
[----:B------:R-:W-:-:S04]  /*55dd0*/  IADD3 R0, P1, PT, R0, UR15, RZ ;  /* 0x0000000f00007c10 */ /* 0x000fc8000ff3e0ff */
[----:B------:R-:W-:Y:S01]  /*55de0*/  IADD3.X R6, PT, PT, R6, UR58, RZ, P1, !PT ;  /* 0x0000003a06067c10 */ /* 0x000fe20008ffe4ff */
[----:B------:R-:W-:Y:S01]  /*55df0*/  STL [R1+0xfbc], R0 ;  /* 0x000fbc0001007387 */ /* 0x000fe20000100800 */
[----:B------:R-:W-:Y:S02]  /*55e00*/  PRMT R44, RZ, 0x7610, R44 ;  /* 0x00007610ff2c7816 */ /* 0x000fe4000000002c */
[----:B----4-:R-:W-:Y:S01]  /*55e10*/  IADD3 R89, P1, PT, R89, UR15, RZ ;  /* 0x0000000f59597c10 */ /* 0x010fe2000ff3e0ff */
[----:B0-----:R-:W-:Y:S02]  /*55e20*/  @!P0 IMAD.MOV.U32 R12, RZ, RZ, R0 ;  /* 0x000000ffff0c8224 */ /* 0x001fe400078e0000 */
[----:B------:R-:W-:-:S05]  /*55e30*/  @!P0 IMAD.MOV.U32 R13, RZ, RZ, R6 ;  /* 0x000000ffff0d8224 */ /* 0x000fca00078e0006 */
[----:B------:R0:W4:Y:S02]  /*55e40*/  @!P0 LDG.E.U8 R44, desc[UR20][R12.64] ;  /* 0x000000140c2c8981 */ /* 0x000124000c1e1100 */
[----:B0-----:R-:W-:Y:S02]  /*55e50*/  IMAD.MOV.U32 R13, RZ, RZ, R89 ;  /* 0x000000ffff0d7224 */ /* 0x001fe400078e0059 */
[----:B--2---:R0:W-:Y:S04]  /*55e60*/  STL [R1+0x4c4], R3 ;  /* 0x0004c40301007387 */ /* 0x0041e80000100800 */
[----:B0-----:R-:W2:Y:S04]  /*55e70*/  LDL.LU R3, [R1+0x2ab4] ;  /* 0x002ab40001037983 */ /* 0x001ea80000300800 */
[----:B------:R0:W-:Y:S04]  /*55e80*/  STL [R1+0xfa8], R4 ;  /* 0x000fa80401007387 */ /* 0x0001e80000100800 */
[----:B0-----:R-:W2:Y:S04]  /*55e90*/  LDL.LU R4, [R1+0xfc8] ;  /* 0x000fc80001047983 */ /* 0x001ea80000300800 */
[----:B------:R0:W-:Y:S04]  /*55ea0*/  STL [R1+0xfb8], R6 ;  /* 0x000fb80601007387 */ /* 0x0001e80000100800 */
[----:B------:R-:W2:Y:S04]  /*55eb0*/  LDL.LU R91, [R1+0xfd0] ;  /* 0x000fd000015b7983 */ /* 0x000ea80000300800 */
[----:B------:R-:W2:Y:S04]  /*55ec0*/  LDL.LU R0, [R1+0xfdc] ;  /* 0x000fdc0001007983 */ /* 0x000ea80000300800 */
[----:B0-----:R-:W2:Y:S04]  /*55ed0*/  LDL.LU R6, [R1+0xfe4] ;  /* 0x000fe40001067983 */ /* 0x001ea80000300800 */
[----:B------:R-:W-:Y:S04]  /*55ee0*/  STL [R1+0xfc4], R89 ;  /* 0x000fc45901007387 */ /* 0x000fe80000100800 */
[----:B---3--:R0:W-:Y:S04]  /*55ef0*/  STL [R1+0x4c0], R47 ;  /* 0x0004c02f01007387 */ /* 0x0081e80000100800 */
[----:B0-----:R-:W3:Y:S04]  /*55f00*/  LDL.LU R47, [R1+0xfec] ;  /* 0x000fec00012f7983 */ /* 0x001ee80000300800 */
[----:B------:R-:W2:Y:S04]  /*55f10*/  LDL.LU R89, [R1+0x2ab0] ;  /* 0x002ab00001597983 */ /* 0x000ea80000300800 */
[----:B------:R-:W2:Y:S01]  /*55f20*/  LDL.LU R12, [R1+0xfc0] ;  /* 0x000fc000010c7983 */ /* 0x000ea20000300800 */
[----:B------:R-:W-:-:S05]  /*55f30*/  IADD3 R46, P3, PT, R46, UR15, RZ ;  /* 0x0000000f2e2e7c10 */ /* 0x000fca000ff7e0ff */
[----:B------:R-:W-:Y:S01]  /*55f40*/  STL [R1+0xfcc], R46 ;  /* 0x000fcc2e01007387 */ /* 0x000fe20000100800 */
[----:B------:R-:W-:Y:S02]  /*55f50*/  PRMT R90, RZ, 0x7610, R90 ;  /* 0x00007610ff5a7816 */ /* 0x000fe4000000005a */
[----:B--2---:R-:W-:-:S04]  /*55f60*/  IADD3.X R12, PT, PT, R12, UR58, RZ, P1, !PT ;  /* 0x0000003a0c0c7c10 */ /* 0x004fc80008ffe4ff */
        /* <DEDUP_REMOVED lines=163> */
[----:B------:R0:W2:Y:S01]  /*569a0*/  @!P0 LDG.E.U8 R0, desc[UR20][R12.64] ;  /* 0x000000140c008981 */ /* 0x0000a2000c1e1100 */
[----:B------:R-:W-:Y:S02]  /*569b0*/  IADD3.X R47, PT, PT, R47, UR58, RZ, P3, !PT ;  /* 0x0000003a2f2f7c10 */ /* 0x000fe40009ffe4ff */
[----:B------:R-:W-:Y:S02]  /*569c0*/  IADD3 R92, P1, PT, R92, UR15, RZ ;  /* 0x0000000f5c5c7c10 */ /* 0x000fe4000ff3e0ff */
[----:B------:R-:W-:Y:S02]  /*569d0*/  PRMT R41, RZ, 0x7610, R41 ;  /* 0x00007610ff297816 */ /* 0x000fe40000000029 */
[----:B------:R-:W-:Y:S01]  /*569e0*/  IADD3.X R3, PT, PT, R3, UR58, RZ, P1, !PT ;  /* 0x0000003a03037c10 */ /* 0x000fe20008ffe4ff */
[----:B0-----:R-:W-:Y:S02]  /*569f0*/  IMAD.MOV.U32 R13, RZ, RZ, R47 ;  /* 0x000000ffff0d7224 */ /* 0x001fe400078e002f */
[----:B------:R-:W-:Y:S01]  /*56a00*/  @!P0 IMAD.MOV.U32 R12, RZ, RZ, R7 ;  /* 0x000000ffff0c8224 */ /* 0x000fe200078e0007 */
[----:B------:R-:W-:Y:S01]  /*56a10*/  STL [R1+0x17a8], R92 ;  /* 0x0017a85c01007387 */ /* 0x000fe20000100800 */
[----:B------:R-:W-:-:S03]  /*56a20*/  PRMT R6, RZ, 0x7610, R6 ;  /* 0x00007610ff067816 */ /* 0x000fc60000000006 */
[----:B------:R0:W3:Y:S02]  /*56a30*/  @!P0 LDG.E.U8 R41, desc[UR20][R12.64] ;  /* 0x000000140c298981 */ /* 0x0000e4000c1e1100 */
[----:B0-----:R-:W-:Y:S02]  /*56a40*/  IMAD.MOV.U32 R13, RZ, RZ, R3 ;  /* 0x000000ffff0d7224 */ /* 0x001fe400078e0003 */
[----:B------:R-:W-:-:S05]  /*56a50*/  @!P0 IMAD.MOV.U32 R12, RZ, RZ, R92 ;  /* 0x000000ffff0c8224 */ /* 0x000fca00078e005c */
[----:B------:R0:W3:Y:S04]  /*56a60*/  @!P0 LDG.E.U8 R6, desc[UR20][R12.64] ;  /* 0x000000140c068981 */ /* 0x0000e8000c1e1100 */
[----:B--2---:R1:W-:Y:S04]  /*56a70*/  STL [R1+0x488], R0 ;  /* 0x0004880001007387 */ /* 0x0043e80000100800 */
[----:B-1----:R-:W2:Y:S04]  /*56a80*/  LDL.LU R0, [R1+0x2a80] ;  /* 0x002a800001007983 */ /* 0x002ea80000300800 */
[----:B------:R1:W-:Y:S04]  /*56a90*/  STL [R1+0x179c], R47 ;  /* 0x00179c2f01007387 */ /* 0x0003e80000100800 */
[----:B-1----:R-:W4:Y:S04]  /*56aa0*/  LDL.LU R47, [R1+0x17b4] ;  /* 0x0017b400012f7983 */ /* 0x002f280000300800 */
[----:B------:R-:W4:Y:S04]  /*56ab0*/  LDL.LU R7, [R1+0x17bc] ;  /* 0x0017bc0001077983 */ /* 0x000f280000300800 */
[----:B------:R1:W-:Y:S04]  /*56ac0*/  STL [R1+0x17a4], R3 ;  /* 0x0017a40301007387 */ /* 0x0003e80000100800 */
[----:B-1----:R-:W4:Y:S04]  /*56ad0*/  LDL.LU R3, [R1+0x2a7c] ;  /* 0x002a7c0001037983 */ /* 0x002f280000300800 */
[----:B------:R-:W4:Y:S01]  /*56ae0*/  LDL.LU R12, [R1+0x17ac] ;  /* 0x0017ac00010c7983 */ /* 0x000f220000300800 */
[----:B---3--:R-:W-:-:S02]  /*56af0*/  IADD3 R4, P1, PT, R4, UR15, RZ ;  /* 0x0000000f04047c10 */ /* 0x008fc4000ff3e0ff */
[----:B------:R-:W-:-:S03]  /*56b00*/  IADD3 R46, P3, PT, R46, UR15, RZ ;  /* 0x0000000f2e2e7c10 */ /* 0x000fc6000ff7e0ff */
[----:B0-----:R-:W-:Y:S01]  /*56b10*/  IMAD.MOV.U32 R13, RZ, RZ, R4 ;  /* 0x000000ffff0d7224 */ /* 0x001fe200078e0004 */
[----:B------:R0:W-:Y:S04]  /*56b20*/  STL [R1+0x17b0], R4 ;  /* 0x0017b00401007387 */ /* 0x0001e80000100800 */
[----:B0-----:R-:W3:Y:S04]  /*56b30*/  LDL.LU R4, [R1+0x17c8] ;  /* 0x0017c80001047983 */ /* 0x001ee80000300800 */
[----:B------:R-:W3:Y:S04]  /*56b40*/  LDL.LU R92, [R1+0x17d0] ;  /* 0x0017d000015c7983 */ /* 0x000ee80000300800 */
[----:B------:R0:W-:Y:S04]  /*56b50*/  STL [R1+0x480], R6 ;  /* 0x0004800601007387 */ /* 0x0001e80000100800 */
[----:B0-----:R-:W3:Y:S04]  /*56b60*/  LDL.LU R6, [R1+0x17e0] ;  /* 0x0017e00001067983 */ /* 0x001ee80000300800 */
[----:B------:R-:W-:Y:S01]  /*56b70*/  STL [R1+0x17b8], R46 ;  /* 0x0017b82e01007387 */ /* 0x000fe20000100800 */
[----:B--2---:R-:W-:-:S02]  /*56b80*/  PRMT R0, RZ, 0x7610, R0 ;  /* 0x00007610ff007816 */ /* 0x004fc40000000000 */
[----:B----4-:R-:W-:Y:S02]  /*56b90*/  IADD3.X R47, PT, PT, R47, UR58, RZ, P3, !PT ;  /* 0x0000003a2f2f7c10 */ /* 0x010fe40009ffe4ff */
[----:B------:R-:W-:-:S04]  /*56ba0*/  IADD3.X R12, PT, PT, R12, UR58, RZ, P1, !PT ;  /* 0x0000003a0c0c7c10 */ /* 0x000fc80008ffe4ff */
[-C--:B------:R-:W-:Y:S01]  /*56bb0*/  @!P0 LOP3.LUT R13, R13, R12.reuse, RZ, 0x3c, !PT ;  /* 0x0000000c0d0d8212 */ /* 0x080fe200078e3cff */
[----:B------:R0:W-:Y:S03]  /*56bc0*/  STL [R1+0x17ac], R12 ;  /* 0x0017ac0c01007387 */ /* 0x0001e60000100800 */
[----:B0-----:R-:W-:-:S04]  /*56bd0*/  @!P0 LOP3.LUT R12, R13, R12, RZ, 0x3c, !PT ;  /* 0x0000000c0d0c8212 */ /* 0x001fc800078e3cff */
[----:B------:R-:W-:-:S05]  /*56be0*/  @!P0 LOP3.LUT R13, R13, R12, RZ, 0x3c, !PT ;  /* 0x0000000c0d0d8212 */ /* 0x000fca00078e3cff */
[----:B------:R0:W2:Y:S02]  /*56bf0*/  @!P0 LDG.E.U8 R0, desc[UR20][R12.64] ;  /* 0x000000140c008981 */ /* 0x0000a4000c1e1100 */
[----:B0-----:R-:W-:Y:S02]  /*56c00*/  IMAD.MOV.U32 R12, RZ, RZ, R47 ;  /* 0x000000ffff0c7224 */ /* 0x001fe400078e002f */
[----:B------:R-:W-:-:S05]  /*56c10*/  IMAD.MOV.U32 R13, RZ, RZ, R46 ;  /* 0x000000ffff0d7224 */ /* 0x000fca00078e002e */
[----:B------:R-:W-:-:S04]  /*56c20*/  @!P0 LOP3.LUT R13, R13, R12, RZ, 0x3c, !PT ;  /* 0x0000000c0d0d8212 */ /* 0x000fc800078e3cff */
[C---:B------:R-:W-:Y:S02]  /*56c30*/  @!P0 LOP3.LUT R12, R13.reuse, R12, RZ, 0x3c, !PT ;  /* 0x0000000c0d0c8212 */ /* 0x040fe400078e3cff */
[----:B------:R-:W-:Y:S02]  /*56c40*/  PRMT R3, RZ, 0x7610, R3 ;  /* 0x00007610ff037816 */ /* 0x000fe40000000003 */
[----:B------:R-:W-:-:S05]  /*56c50*/  @!P0 LOP3.LUT R13, R13, R12, RZ, 0x3c, !PT ;  /* 0x0000000c0d0d8212 */ /* 0x000fca00078e3cff */
[----:B------:R0:W4:Y:S01]  /*56c60*/  @!P0 LDG.E.U8 R3, desc[UR20][R12.64] ;  /* 0x000000140c038981 */ /* 0x000122000c1e1100 */
[----:B------:R-:W-:-:S04]  /*56c70*/  IADD3 R91, P1, PT, R91, UR15, RZ ;  /* 0x0000000f5b5b7c10 */ /* 0x000fc8000ff3e0ff */
[----:B------:R-:W-:Y:S01]  /*56c80*/  IADD3.X R7, PT, PT, R7, UR58, RZ, P1, !PT ;  /* 0x0000003a07077c10 */ /* 0x000fe20008ffe4ff */
[----:B------:R-:W-:Y:S01]  /*56c90*/  STL [R1+0x17c0], R91 ;  /* 0x0017c05b01007387 */ /* 0x000fe20000100800 */
[----:B------:R-:W-:-:S03]  /*56ca0*/  PRMT R89, RZ, 0x7610, R89 ;  /* 0x00007610ff597816 */ /* 0x000fc60000000059 */
[----:B0-----:R-:W-:Y:S02]  /*56cb0*/  IMAD.MOV.U32 R13, RZ, RZ, R7 ;  /* 0x000000ffff0d7224 */ /* 0x001fe400078e0007 */
[----:B------:R-:W-:-:S05]  /*56cc0*/  @!P0 IMAD.MOV.U32 R12, RZ, RZ, R91 ;  /* 0x000000ffff0c8224 */ /* 0x000fca00078e005b */
[----:B------:R0:W3:Y:S04]  /*56cd0*/  @!P0 LDG.E.U8 R89, desc[UR20][R12.64] ;  /* 0x000000140c598981 */ /* 0x0000e8000c1e1100 */
[----:B--2---:R1:W-:Y:S04]  /*56ce0*/  STL [R1+0x47c], R0 ;  /* 0x00047c0001007387 */ /* 0x0043e80000100800 */
[----:B-1----:R-:W2:Y:S04]  /*56cf0*/  LDL.LU R0, [R1+0x2a78] ;  /* 0x002a780001007983 */ /* 0x002ea80000300800 */
[----:B------:R1:W-:Y:S04]  /*56d00*/  STL [R1+0x17b4], R47 ;  /* 0x0017b42f01007387 */ /* 0x0003e80000100800 */
[----:B-1----:R-:W2:Y:S04]  /*56d10*/  LDL.LU R47, [R1+0x2a74] ;  /* 0x002a7400012f7983 */ /* 0x002ea80000300800 */
[----:B------:R-:W2:Y:S04]  /*56d20*/  LDL.LU R46, [R1+0x17cc] ;  /* 0x0017cc00012e7983 */ /* 0x000ea80000300800 */
[----:B----4-:R1:W-:Y:S04]  /*56d30*/  STL [R1+0x478], R3 ;  /* 0x0004780301007387 */ /* 0x0103e80000100800 */
[----:B-1----:R-:W4:Y:S04]  /*56d40*/  LDL.LU R3, [R1+0x2a70] ;  /* 0x002a700001037983 */ /* 0x002f280000300800 */
[----:B------:R1:W-:Y:S04]  /*56d50*/  STL [R1+0x17bc], R7 ;  /* 0x0017bc0701007387 */ /* 0x0003e80000100800 */
[----:B-1----:R-:W4:Y:S04]  /*56d60*/  LDL.LU R7, [R1+0x17dc] ;  /* 0x0017dc0001077983 */ /* 0x002f280000300800 */
[----:B------:R-:W4:Y:S01]  /*56d70*/  LDL.LU R12, [R1+0x17c4] ;  /* 0x0017c400010c7983 */ /* 0x000f220000300800 */
[----:B---3--:R-:W-:-:S02]  /*56d80*/  IADD3 R4, P1, PT, R4, UR15, RZ ;  /* 0x0000000f04047c10 */ /* 0x008fc4000ff3e0ff */
[----:B------:R-:W-:-:S03]  /*56d90*/  IADD3 R92, P3, PT, R92, UR15, RZ ;  /* 0x0000000f5c5c7c10 */ /* 0x000fc6000ff7e0ff */
[----:B0-----:R-:W-:Y:S01]  /*56da0*/  IMAD.MOV.U32 R13, RZ, RZ, R4 ;  /* 0x000000ffff0d7224 */ /* 0x001fe200078e0004 */
[----:B------:R-:W-:Y:S04]  /*56db0*/  STL [R1+0x17c8], R4 ;  /* 0x0017c80401007387 */ /* 0x000fe80000100800 */
[----:B------:R0:W-:Y:S04]  /*56dc0*/  STL [R1+0x474], R89 ;  /* 0x0004745901007387 */ /* 0x0001e80000100800 */
[----:B0-----:R-:W3:Y:S04]  /*56dd0*/  LDL.LU R89, [R1+0x17e8] ;  /* 0x0017e80001597983 */ /* 0x001ee80000300800 */
[----:B------:R-:W3:Y:S04]  /*56de0*/  LDL.LU R4, [R1+0x17f0] ;  /* 0x0017f00001047983 */ /* 0x000ee80000300800 */
[----:B------:R-:W3:Y:S04]  /*56df0*/  LDL.LU R91, [R1+0x17f8] ;  /* 0x0017f800015b7983 */ /* 0x000ee80000300800 */
[----:B------:R-:W-:Y:S01]  /*56e00*/  STL [R1+0x17d0], R92 ;  /* 0x0017d05c01007387 */ /* 0x000fe20000100800 */
[----:B------:R-:W-:-:S02]  /*56e10*/  PRMT R90, RZ, 0x7610, R90 ;  /* 0x00007610ff5a7816 */ /* 0x000fc4000000005a */
[----:B--2---:R-:W-:Y:S02]  /*56e20*/  IADD3.X R46, PT, PT, R46, UR58, RZ, P3, !PT ;  /* 0x0000003a2e2e7c10 */ /* 0x004fe40009ffe4ff */
[----:B----4-:R-:W-:Y:S02]  /*56e30*/  PRMT R3, RZ, 0x7610, R3 ;  /* 0x00007610ff037816 */ /* 0x010fe40000000003 */
        /* <DEDUP_REMOVED lines=8> */
[----:B------:R0:W4:Y:S01]  /*56ec0*/  @!P0 LDG.E.U8 R90, desc[UR20][R12.64] ;  /* 0x000000140c5a8981 */ /* 0x000122000c1e1100 */
[----:B------:R-:W-:-:S04]  /*56ed0*/  IADD3 R6, P1, PT, R6, UR15, RZ ;  /* 0x0000000f06067c10 */ /* 0x000fc8000ff3e0ff */
[----:B------:R-:W-:Y:S01]  /*56ee0*/  IADD3.X R7, PT, PT, R7, UR58, RZ, P1, !PT ;  /* 0x0000003a07077c10 */ /* 0x000fe20008ffe4ff */
[----:B------:R-:W-:Y:S01]  /*56ef0*/  STL [R1+0x17e0], R6 ;  /* 0x0017e00601007387 */ /* 0x000fe20000100800 */
[----:B------:R-:W-:Y:S02]  /*56f00*/  PRMT R47, RZ, 0x7610, R47 ;  /* 0x00007610ff2f7816 */ /* 0x000fe4000000002f */
[----:B---3--:R-:W-:Y:S01]  /*56f10*/  IADD3 R89, P1, PT, R89, UR15, RZ ;  /* 0x0000000f59597c10 */ /* 0x008fe2000ff3e0ff */
[----:B0-----:R-:W-:Y:S02]  /*56f20*/  @!P0 IMAD.MOV.U32 R12, RZ, RZ, R6 ;  /* 0x000000ffff0c8224 */ /* 0x001fe400078e0006 */
[----:B------:R-:W-:-:S05]  /*56f30*/  @!P0 IMAD.MOV.U32 R13, RZ, RZ, R7 ;  /* 0x000000ffff0d8224 */ /* 0x000fca00078e0007 */
[----:B------:R0:W3:Y:S02]  /*56f40*/  @!P0 LDG.E.U8 R47, desc[UR20][R12.64] ;  /* 0x000000140c2f8981 */ /* 0x0000e4000c1e1100 */
[----:B0-----:R-:W-:Y:S02]  /*56f50*/  IMAD.MOV.U32 R13, RZ, RZ, R89 ;  /* 0x000000ffff0d7224 */ /* 0x001fe400078e0059 */
[----:B--2---:R0:W-:Y:S04]  /*56f60*/  STL [R1+0x470], R3 ;  /* 0x0004700301007387 */ /* 0x0041e80000100800 */
[----:B0-----:R-:W2:Y:S04]  /*56f70*/  LDL.LU R3, [R1+0x2a6c] ;  /* 0x002a6c0001037983 */ /* 0x001ea80000300800 */
[----:B------:R0:W-:Y:S04]  /*56f80*/  STL [R1+0x17cc], R46 ;  /* 0x0017cc2e01007387 */ /* 0x0001e80000100800 */
[----:B0-----:R-:W2:Y:S04]  /*56f90*/  LDL.LU R46, [R1+0x17ec] ;  /* 0x0017ec00012e7983 */ /* 0x001ea80000300800 */
[----:B------:R0:W-:Y:S04]  /*56fa0*/  STL [R1+0x17dc], R7 ;  /* 0x0017dc0701007387 */ /* 0x0001e80000100800 */
[----:B------:R-:W3:Y:S04]  /*56fb0*/  LDL.LU R92, [R1+0x17f4] ;  /* 0x0017f400015c7983 */ /* 0x000ee80000300800 */
[----:B------:R-:W3:Y:S04]  /*56fc0*/  LDL.LU R6, [R1+0x1800] ;  /* 0x0018000001067983 */ /* 0x000ee80000300800 */
[----:B0-----:R-:W3:Y:S04]  /*56fd0*/  LDL.LU R7, [R1+0x1808] ;  /* 0x0018080001077983 */ /* 0x001ee80000300800 */
[----:B------:R-:W-:Y:S04]  /*56fe0*/  STL [R1+0x17e8], R89 ;  /* 0x0017e85901007387 */ /* 0x000fe80000100800 */
[----:B----4-:R0:W-:Y:S04]  /*56ff0*/  STL [R1+0x46c], R90 ;  /* 0x00046c5a01007387 */ /* 0x0101e80000100800 */
[----:B0-----:R-:W4:Y:S04]  /*57000*/  LDL.LU R90, [R1+0x1810] ;  /* 0x00181000015a7983 */ /* 0x001f280000300800 */
[----:B------:R-:W3:Y:S04]  /*57010*/  LDL.LU R89, [R1+0x2a68] ;  /* 0x002a680001597983 */ /* 0x000ee80000300800 */
[----:B------:R-:W3:Y:S01]  /*57020*/  LDL.LU R12, [R1+0x17e4] ;  /* 0x0017e400010c7983 */ /* 0x000ee20000300800 */
[----:B------:R-:W-:-:S05]  /*57030*/  IADD3 R4, P3, PT, R4, UR15, RZ ;  /* 0x0000000f04047c10 */ /* 0x000fca000ff7e0ff */
[----:B------:R-:W-:Y:S01]  /*57040*/  STL [R1+0x17f0], R4 ;  /* 0x0017f00401007387 */ /* 0x000fe20000100800 */
[----:B------:R-:W-:Y:S02]  /*57050*/  PRMT R0, RZ, 0x7610, R0 ;  /* 0x00007610ff007816 */ /* 0x000fe40000000000 */
[----:B--2---:R-:W-:Y:S02]  /*57060*/  IADD3.X R46, PT, PT, R46, UR58, RZ, P3, !PT ;  /* 0x0000003a2e2e7c10 */ /* 0x004fe40009ffe4ff */
[----:B------:R-:W-:Y:S02]  /*57070*/  PRMT R3, RZ, 0x7610, R3 ;  /* 0x00007610ff037816 */ /* 0x000fe40000000003 */
[----:B---3--:R-:W-:-:S04]  /*57080*/  IADD3.X R12, PT, PT, R12, UR58, RZ, P1, !PT ;  /* 0x0000003a0c0c7c10 */ /* 0x008fc80008ffe4ff */
        /* <DEDUP_REMOVED lines=51> */
[----:B------:R0:W3:Y:S01]  /*573c0*/  @!P0 LDG.E.U8 R3, desc[UR20][R12.64] ;  /* 0x000000140c038981 */ /* 0x0000e2000c1e1100 */
[----:B------:R-:W-:-:S04]  /*573d0*/  IADD3 R90, P1, PT, R90, UR15, RZ ;  /* 0x0000000f5a5a7c10 */ /* 0x000fc8000ff3e0ff */
[----:B------:R-:W-:Y:S01]  /*573e0*/  IADD3.X R92, PT, PT, R92, UR58, RZ, P1, !PT ;  /* 0x0000003a5c5c7c10 */ /* 0x000fe20008ffe4ff */
[----:B------:R-:W-:Y:S01]  /*573f0*/  STL [R1+0x1810], R90 ;  /* 0x0018105a01007387 */ /* 0x000fe20000100800 */
[----:B------:R-:W-:Y:S01]  /*57400*/  PRMT R0, RZ, 0x7610, R0 ;  /* 0x00007610ff007816 */ /* 0x000fe20000000000 */
[----:B0-----:R-:W-:Y:S02]  /*57410*/  @!P0 IMAD.MOV.U32 R12, RZ, RZ, R90 ;  /* 0x000000ffff0c8224 */ /* 0x001fe400078e005a */
[----:B------:R-:W-:-:S05]  /*57420*/  @!P0 IMAD.MOV.U32 R13, RZ, RZ, R92 ;  /* 0x000000ffff0d8224 */ /* 0x000fca00078e005c */
[----:B------:R-:W4:Y:S04]  /*57430*/  @!P0 LDG.E.U8 R0, desc[UR20][R12.64] ;  /* 0x000000140c008981 */ /* 0x000f28000c1e1100 */
[----:B--2---:R0:W-:Y:S04]  /*57440*/  STL [R1+0x458], R46 ;  /* 0x0004582e01007387 */ /* 0x0041e80000100800 */
[----:B0-----:R-:W2:Y:S04]  /*57450*/  LDL.LU R46, [R1+0x2a58] ;  /* 0x002a5800012e7983 */ /* 0x001ea80000300800 */
[----:B------:R0:W-:Y:S04]  /*57460*/  STL [R1+0x1804], R4 ;  /* 0x0018040401007387 */ /* 0x0001e80000100800 */
[----:B0-----:R-:W2:Y:S04]  /*57470*/  LDL.LU R4, [R1+0x2a54] ;  /* 0x002a540001047983 */ /* 0x001ea80000300800 */
[----:B------:R-:W2:Y:S04]  /*57480*/  LDL.LU R7, [R1+0x1824] ;  /* 0x0018240001077983 */ /* 0x000ea80000300800 */
[----:B------:R-:W-:Y:S04]  /*57490*/  STL [R1+0x180c], R92 ;  /* 0x00180c5c01007387 */ /* 0x000fe80000100800 */
[----:B---3--:R0:W-:Y:S04]  /*574a0*/  STL [R1+0x454], R3 ;  /* 0x0004540301007387 */ /* 0x0081e80000100800 */
[----:B0-----:R-:W3:Y:S04]  /*574b0*/  LDL.LU R3, [R1+0x182c] ;  /* 0x00182c0001037983 */ /* 0x001ee80000300800 */
[----:B------:R-:W3:Y:S01]  /*574c0*/  LDL.LU R13, [R1+0x181c] ;  /* 0x00181c00010d7983 */ /* 0x000ee20000300800 */
[----:B----4-:R-:W-:-:S02]  /*574d0*/  IADD3 R89, P1, PT, R89, UR15, RZ ;  /* 0x0000000f59597c10 */ /* 0x010fc4000ff3e0ff */
[----:B------:R-:W-:Y:S01]  /*574e0*/  IADD3 R6, P3, PT, R6, UR15, RZ ;  /* 0x0000000f06067c10 */ /* 0x000fe2000ff7e0ff */
[----:B------:R0:W-:Y:S02]  /*574f0*/  STL [R1+0x450], R0 ;  /* 0x0004500001007387 */ /* 0x0001e40000100800 */
[----:B------:R-:W-:Y:S02]  /*57500*/  @!P0 IMAD.MOV.U32 R12, RZ, RZ, R89 ;  /* 0x000000ffff0c8224 */ /* 0x000fe400078e0059 */
[----:B0-----:R-:W4:Y:S04]  /*57510*/  LDL.LU R0, [R1+0x1838] ;  /* 0x0018380001007983 */ /* 0x001f280000300800 */
[----:B------:R-:W-:Y:S04]  /*57520*/  STL [R1+0x1820], R89 ;  /* 0x0018205901007387 */ /* 0x000fe80000100800 */
[----:B------:R-:W4:Y:S04]  /*57530*/  LDL.LU R90, [R1+0x183c] ;  /* 0x00183c00015a7983 */ /* 0x000f280000300800 */
[----:B------:R-:W4:Y:S04]  /*57540*/  LDL.LU R92, [R1+0x1780] ;  /* 0x00178000015c7983 */ /* 0x000f280000300800 */
[----:B------:R-:W-:Y:S01]  /*57550*/  STL [R1+0x1828], R6 ;  /* 0x0018280601007387 */ /* 0x000fe20000100800 */
[----:B--2---:R-:W-:-:S02]  /*57560*/  PRMT R46, RZ, 0x7610, R46 ;  /* 0x00007610ff2e7816 */ /* 0x004fc4000000002e */
[----:B------:R-:W-:Y:S02]  /*57570*/  IADD3.X R7, PT, PT, R7, UR58, RZ, P3, !PT ;  /* 0x0000003a07077c10 */ /* 0x000fe40009ffe4ff */
[----:B------:R-:W-:Y:S02]  /*57580*/  PRMT R4, RZ, 0x7610, R4 ;  /* 0x00007610ff047816 */ /* 0x000fe40000000004 */
[----:B---3--:R-:W-:-:S05]  /*57590*/  IADD3.X R13, PT, PT, R13, UR58, RZ, P1, !PT ;  /* 0x0000003a0d0d7c10 */ /* 0x008fca0008ffe4ff */
[----:B------:R0:W-:Y:S04]  /*575a0*/  STL [R1+0x181c], R13 ;  /* 0x00181c0d01007387 */ /* 0x0001e80000100800 */
[----:B------:R1:W2:Y:S02]  /*575b0*/  @!P0 LDG.E.U8 R46, desc[UR20][R12.64] ;  /* 0x000000140c2e8981 */ /* 0x0002a4000c1e1100 */
[----:B-1----:R-:W-:Y:S02]  /*575c0*/  IMAD.MOV.U32 R12, RZ, RZ, R7 ;  /* 0x000000ffff0c7224 */ /* 0x002fe400078e0007 */
[----:B0-----:R-:W-:-:S05]  /*575d0*/  IMAD.MOV.U32 R13, RZ, RZ, R6 ;  /* 0x000000ffff0d7224 */ /* 0x001fca00078e0006 */
        /* <DEDUP_REMOVED lines=8> */
[----:B------:R-:W2:Y:S01]  /*57660*/  LDL.LU R89, [R1+0x1778] ;  /* 0x0017780001597983 */ /* 0x000ea20000300800 */
[----:B0-----:R-:W-:Y:S02]  /*57670*/  IMAD.MOV.U32 R13, RZ, RZ, R3 ;  /* 0x000000ffff0d7224 */ /* 0x001fe400078e0003 */
[----:B------:R-:W-:Y:S01]  /*57680*/  @!P0 IMAD.MOV.U32 R12, RZ, RZ, R91 ;  /* 0x000000ffff0c8224 */ /* 0x000fe200078e005b */
[----:B------:R0:W-:Y:S04]  /*57690*/  STL [R1+0x1824], R7 ;  /* 0x0018240701007387 */ /* 0x0001e80000100800 */
[----:B------:R1:W2:Y:S04]  /*576a0*/  @!P0 LDG.E.U8 R88, desc[UR20][R12.64] ;  /* 0x000000140c588981 */ /* 0x0002a8000c1e1100 */
[----:B0-----:R-:W2:Y:S04]  /*576b0*/  LDL.LU R7, [R1+0x2a50] ;  /* 0x002a500001077983 */ /* 0x001ea80000300800 */
[----:B------:R-:W2:Y:S04]  /*576c0*/  LDL.LU R6, [R1+0x2a4c] ;  /* 0x002a4c0001067983 */ /* 0x000ea80000300800 */
[----:B---3--:R0:W-:Y:S04]  /*576d0*/  STL [R1+0x448], R4 ;  /* 0x0004480401007387 */ /* 0x0081e80000100800 */
[----:B0-----:R-:W3:Y:S04]  /*576e0*/  LDL.LU R4, [R1+0x2a48] ;  /* 0x002a480001047983 */ /* 0x001ee80000300800 */
[----:B------:R0:W-:Y:S04]  /*576f0*/  STL [R1+0x182c], R3 ;  /* 0x00182c0301007387 */ /* 0x0001e80000100800 */
[----:B0-----:R-:W3:Y:S04]  /*57700*/  LDL.LU R3, [R1+0x177c] ;  /* 0x00177c0001037983 */ /* 0x001ee80000300800 */
[----:B------:R-:W3:Y:S01]  /*57710*/  LDL.LU R12, [R1+0x1834] ;  /* 0x00183400010c7983 */ /* 0x000ee20000300800 */
[----:B----4-:R-:W-:-:S02]  /*57720*/  IADD3 R0, P1, PT, R0, UR15, RZ ;  /* 0x0000000f00007c10 */ /* 0x010fc4000ff3e0ff */
[----:B------:R-:W-:-:S03]  /*57730*/  IADD3 R90, P3, PT, R90, UR15, RZ ;  /* 0x0000000f5a5a7c10 */ /* 0x000fc6000ff7e0ff */
[----:B-1----:R-:W-:Y:S01]  /*57740*/  IMAD.MOV.U32 R13, RZ, RZ, R0 ;  /* 0x000000ffff0d7224 */ /* 0x002fe200078e0000 */
[----:B------:R0:W-:Y:S04]  /*57750*/  STL [R1+0x1838], R0 ;  /* 0x0018380001007387 */ /* 0x0001e80000100800 */
[----:B0-----:R-:W4:Y:S04]  /*57760*/  LDL.LU R0, [R1+0x1768] ;  /* 0x0017680001007983 */ /* 0x001f280000300800 */
[----:B--2---:R0:W-:Y:S04]  /*57770*/  STL [R1+0x444], R88 ;  /* 0x0004445801007387 */ /* 0x0041e80000100800 */
[----:B0-----:R-:W2:Y:S04]  /*57780*/  LDL.LU R88, [R1+0x1764] ;  /* 0x0017640001587983 */ /* 0x001ea80000300800 */
[----:B------:R-:W2:Y:S04]  /*57790*/  LDL.LU R91, [R1+0x1750] ;  /* 0x00175000015b7983 */ /* 0x000ea80000300800 */
[----:B------:R-:W-:Y:S01]  /*577a0*/  STL [R1+0x183c], R90 ;  /* 0x00183c5a01007387 */ /* 0x000fe20000100800 */
[----:B---3--:R-:W-:-:S02]  /*577b0*/  PRMT R4, RZ, 0x7610, R4 ;  /* 0x00007610ff047816 */ /* 0x008fc40000000004 */
[----:B------:R-:W-:-:S04]  /*577c0*/  IADD3.X R12, PT, PT, R12, UR58, RZ, P1, !PT ;  /* 0x0000003a0c0c7c10 */ /* 0x000fc80008ffe4ff */
[-C--:B------:R-:W-:Y:S01]  /*577d0*/  @!P0 LOP3.LUT R13, R13, R12.reuse, RZ, 0x3c, !PT ;  /* 0x0000000c0d0d8212 */ /* 0x080fe200078e3cff */
[----:B------:R0:W-:Y:S03]  /*577e0*/  STL [R1+0x1834], R12 ;  /* 0x0018340c01007387 */ /* 0x0001e60000100800 */
        /* <DEDUP_REMOVED lines=27> */
[----:B------:R-:W3:Y:S01]  /*579a0*/  LDL.LU R12, [R1+0x175c] ;  /* 0x00175c00010c7983 */ /* 0x000ee20000300800 */
[----:B----4-:R-:W-:Y:S02]  /*579b0*/  IADD3 R0, P1, PT, R0, UR15, RZ ;  /* 0x0000000f00007c10 */ /* 0x010fe4000ff3e0ff */
[----:B------:R-:W-:-:S03]  /*579c0*/  IADD3 R88, P3, PT, R88, UR15, RZ ;  /* 0x0000000f58587c10 */ /* 0x000fc6000ff7e0ff */
[----:B0-----:R-:W-:Y:S01]  /*579d0*/  IMAD.MOV.U32 R13, RZ, RZ, R0 ;  /* 0x000000ffff0d7224 */ /* 0x001fe200078e0000 */
[----:B------:R-:W-:Y:S01]  /*579e0*/  STL [R1+0x1768], R0 ;  /* 0x0017680001007387 */ /* 0x000fe20000100800 */
[----:B--2---:R-:W-:-:S03]  /*579f0*/  PRMT R6, RZ, 0x7610, R6 ;  /* 0x00007610ff067816 */ /* 0x004fc60000000006 */
[----:B---3--:R0:W-:Y:S01]  /*57a00*/  STL [R1+0x438], R4 ;  /* 0x0004380401007387 */ /* 0x0081e20000100800 */
        /* <DEDUP_REMOVED lines=30> */
[----:B------:R-:W-:Y:S02]  /*57bf0*/  IADD3 R4, P1, PT, R4, UR15, RZ ;  /* 0x0000000f04047c10 */ /* 0x000fe4000ff3e0ff */
[----:B---3--:R-:W-:-:S03]  /*57c00*/  IADD3 R0, P3, PT, R0, UR15, RZ ;  /* 0x0000000f00007c10 */ /* 0x008fc6000ff7e0ff */
[----:B0-----:R-:W-:Y:S01]  /*57c10*/  IMAD.MOV.U32 R13, RZ, RZ, R4 ;  /* 0x000000ffff0d7224 */ /* 0x001fe200078e0004 */
[----:B------:R0:W-:Y:S01]  /*57c20*/  STL [R1+0x1758], R4 ;  /* 0x0017580401007387 */ /* 0x0001e20000100800 */
[----:B------:R-:W-:-:S03]  /*57c30*/  PRMT R89, RZ, 0x7610, R89 ;  /* 0x00007610ff597816 */ /* 0x000fc60000000059 */
[----:B0-----:R-:W3:Y:S04]  /*57c40*/  LDL.LU R4, [R1+0x1740] ;  /* 0x0017400001047983 */ /* 0x001ee80000300800 */
[----:B------:R-:W3:Y:S01]  /*57c50*/  LDL.LU R91, [R1+0x1734] ;  /* 0x00173400015b7983 */ /* 0x000ee20000300800 */
[----:B------:R-:W-:Y:S02]  /*57c60*/  IADD3.X R90, PT, PT, R90, UR58, RZ, P3, !PT ;  /* 0x0000003a5a5a7c10 */ /* 0x000fe40009ffe4ff */
[----:B----4-:R-:W-:Y:S01]  /*57c70*/  PRMT R3, RZ, 0x7610, R3 ;  /* 0x00007610ff037816 */ /* 0x010fe20000000003 */
[----:B--2---:R0:W-:Y:S01]  /*57c80*/  STL [R1+0x42c], R6 ;  /* 0x00042c0601007387 */ /* 0x0041e20000100800 */
[----:B------:R-:W-:-:S03]  /*57c90*/  IADD3.X R12, PT, PT, R12, UR58, RZ, P1, !PT ;  /* 0x0000003a0c0c7c10 */ /* 0x000fc60008ffe4ff */
[----:B0-----:R-:W2:Y:S01]  /*57ca0*/  LDL.LU R6, [R1+0x1728] ;  /* 0x0017280001067983 */ /* 0x001ea20000300800 */
[----:B------:R-:W-:-:S03]  /*57cb0*/  @!P0 LOP3.LUT R13, R13, R12, RZ, 0x3c, !PT ;  /* 0x0000000c0d0d8212 */ /* 0x000fc600078e3cff */
[----:B------:R-:W-:Y:S04]  /*57cc0*/  STL [R1+0x1744], R0 ;  /* 0x0017440001007387 */ /* 0x000fe80000100800 */
[----:B------:R0:W-:Y:S02]  /*57cd0*/  STL [R1+0x1754], R12 ;  /* 0x0017540c01007387 */ /* 0x0001e40000100800 */
[----:B0-----:R-:W-:-:S04]  /*57ce0*/  @!P0 LOP3.LUT R12, R13, R12, RZ, 0x3c, !PT ;  /* 0x0000000c0d0c8212 */ /* 0x001fc800078e3cff */
[----:B------:R-:W-:-:S05]  /*57cf0*/  @!P0 LOP3.LUT R13, R13, R12, RZ, 0x3c, !PT ;  /* 0x0000000c0d0d8212 */ /* 0x000fca00078e3cff */
[----:B------:R0:W4:Y:S02]  /*57d00*/  @!P0 LDG.E.U8 R89, desc[UR20][R12.64] ;  /* 0x000000140c598981 */ /* 0x000124000c1e1100 */
[----:B0-----:R-:W-:Y:S02]  /*57d10*/  IMAD.MOV.U32 R12, RZ, RZ, R90 ;  /* 0x000000ffff0c7224 */ /* 0x001fe400078e005a */
[----:B------:R-:W-:-:S05]  /*57d20*/  IMAD.MOV.U32 R13, RZ, RZ, R0 ;  /* 0x000000ffff0d7224 */ /* 0x000fca00078e0000 */
        /* <DEDUP_REMOVED lines=8> */
[----:B0-----:R-:W-:Y:S02]  /*57db0*/  IMAD.MOV.U32 R13, RZ, RZ, R88 ;  /* 0x000000ffff0d7224 */ /* 0x001fe400078e0058 */
[----:B------:R-:W-:-:S05]  /*57dc0*/  @!P0 IMAD.MOV.U32 R12, RZ, RZ, R92 ;  /* 0x000000ffff0c8224 */ /* 0x000fca00078e005c */
[----:B------:R0:W3:Y:S04]  /*57dd0*/  @!P0 LDG.E.U8 R7, desc[UR20][R12.64] ;  /* 0x000000140c078981 */ /* 0x0000e8000c1e1100 */
[----:B----4-:R1:W-:Y:S04]  /*57de0*/  STL [R1+0x428], R89 ;  /* 0x0004285901007387 */ /* 0x0103e80000100800 */
[----:B-1----:R-:W4:Y:S04]  /*57df0*/  LDL.LU R89, [R1+0x2a30] ;  /* 0x002a300001597983 */ /* 0x002f280000300800 */
[----:B------:R1:W-:Y:S04]  /*57e00*/  STL [R1+0x172c], R90 ;  /* 0x00172c5a01007387 */ /* 0x0003e80000100800 */
[----:B-1----:R-:W4:Y:S04]  /*57e10*/  LDL.LU R90, [R1+0x2a2c] ;  /* 0x002a2c00015a7983 */ /* 0x002f280000300800 */
[----:B------:R-:W4:Y:S04]  /*57e20*/  LDL.LU R0, [R1+0x1730] ;  /* 0x0017300001007983 */ /* 0x000f280000300800 */
[----:B--2---:R1:W-:Y:S04]  /*57e30*/  STL [R1+0x424], R3 ;  /* 0x0004240301007387 */ /* 0x0043e80000100800 */
[----:B-1----:R-:W2:Y:S04]  /*57e40*/  LDL.LU R3, [R1+0x2a28] ;  /* 0x002a280001037983 */ /* 0x002ea80000300800 */
[----:B------:R1:W-:Y:S04]  /*57e50*/  STL [R1+0x1738], R88 ;  /* 0x0017385801007387 */ /* 0x0003e80000100800 */
[----:B-1----:R-:W2:Y:S04]  /*57e60*/  LDL.LU R88, [R1+0x1724] ;  /* 0x0017240001587983 */ /* 0x002ea80000300800 */
[----:B------:R-:W2:Y:S01]  /*57e70*/  LDL.LU R12, [R1+0x173c] ;  /* 0x00173c00010c7983 */ /* 0x000ea20000300800 */
        /* <DEDUP_REMOVED lines=9> */
[----:B----4-:R-:W-:-:S02]  /*57f10*/  PRMT R90, RZ, 0x7610, R90 ;  /* 0x00007610ff5a7816 */ /* 0x010fc4000000005a */
[----:B------:R-:W-:Y:S02]  /*57f20*/  IADD3.X R0, PT, PT, R0, UR58, RZ, P3, !PT ;  /* 0x0000003a00007c10 */ /* 0x000fe40009ffe4ff */
[----:B--2---:R-:W-:Y:S02]  /*57f30*/  PRMT R3, RZ, 0x7610, R3 ;  /* 0x00007610ff037816 */ /* 0x004fe40000000003 */
        /* <DEDUP_REMOVED lines=27> */
[----:B----4-:R0:W-:Y:S04]  /*580f0*/  STL [R1+0x418], R90 ;  /* 0x0004185a01007387 */ /* 0x0101e80000100800 */
[----:B0-----:R-:W4:Y:S04]  /*58100*/  LDL.LU R90, [R1+0x16f8] ;  /* 0x0016f800015a7983 */ /* 0x001f280000300800 */
        /* <DEDUP_REMOVED lines=158> */
[----:B----4-:R-:W-:-:S03]  /*58af0*/  PRMT R6, RZ, 0x7610, R6 ;  /* 0x00007610ff067816 */ /* 0x010fc60000000006 */
        /* <DEDUP_REMOVED lines=30> */
[----:B------:R-:W4:Y:S01]  /*58ce0*/  LDL.LU R12, [R1+0x1060] ;  /* 0x00106000010c7983 */ /* 0x000f220000300800 */
[----:B------:R-:W-:Y:S02]  /*58cf0*/  IADD3 R4, P1, PT, R4, UR15, RZ ;  /* 0x0000000f04047c10 */ /* 0x000fe4000ff3e0ff */
[----:B---3--:R-:W-:-:S03]  /*58d00*/  IADD3 R0, P3, PT, R0, UR15, RZ ;  /* 0x0000000f00007c10 */ /* 0x008fc6000ff7e0ff */
[----:B0-----:R-:W-:Y:S01]  /*58d10*/  IMAD.MOV.U32 R13, RZ, RZ, R4 ;  /* 0x000000ffff0d7224 */ /* 0x001fe200078e0004 */
[----:B------:R0:W-:Y:S01]  /*58d20*/  STL [R1+0x1064], R4 ;  /* 0x0010640401007387 */ /* 0x0001e20000100800 */
[----:B------:R-:W-:-:S03]  /*58d30*/  PRMT R89, RZ, 0x7610, R89 ;  /* 0x00007610ff597816 */ /* 0x000fc60000000059 */
[----:B0-----:R-:W3:Y:S04]  /*58d40*/  LDL.LU R4, [R1+0x107c] ;  /* 0x00107c0001047983 */ /* 0x001ee80000300800 */
[----:B------:R-:W3:Y:S04]  /*58d50*/  LDL.LU R92, [R1+0x1084] ;  /* 0x00108400015c7983 */ /* 0x000ee80000300800 */
[----:B--2---:R0:W-:Y:S01]  /*58d60*/  STL [R1+0x3d8], R6 ;  /* 0x0003d80601007387 */ /* 0x0041e20000100800 */
[----:B----4-:R-:W-:-:S03]  /*58d70*/  IADD3.X R12, PT, PT, R12, UR58, RZ, P1, !PT ;  /* 0x0000003a0c0c7c10 */ /* 0x010fc60008ffe4ff */
[----:B0-----:R-:W2:Y:S01]  /*58d80*/  LDL.LU R6, [R1+0x1094] ;  /* 0x0010940001067983 */ /* 0x001ea20000300800 */
[----:B------:R-:W-:-:S03]  /*58d90*/  @!P0 LOP3.LUT R13, R13, R12, RZ, 0x3c, !PT ;  /* 0x0000000c0d0d8212 */ /* 0x000fc600078e3cff */
[----:B------:R-:W-:Y:S04]  /*58da0*/  STL [R1+0x106c], R0 ;  /* 0x00106c0001007387 */ /* 0x000fe80000100800 */
[----:B------:R0:W-:Y:S02]  /*58db0*/  STL [R1+0x1060], R12 ;  /* 0x0010600c01007387 */ /* 0x0001e40000100800 */
[----:B0-----:R-:W-:-:S04]  /*58dc0*/  @!P0 LOP3.LUT R12, R13, R12, RZ, 0x3c, !PT ;  /* 0x0000000c0d0c8212 */ /* 0x001fc800078e3cff */
[----:B------:R-:W-:-:S05]  /*58dd0*/  @!P0 LOP3.LUT R13, R13, R12, RZ, 0x3c, !PT ;  /* 0x0000000c0d0d8212 */ /* 0x000fca00078e3cff */
[----:B------:R0:W4:Y:S01]  /*58de0*/  @!P0 LDG.E.U8 R89, desc[UR20][R12.64] ;  /* 0x000000140c598981 */ /* 0x000122000c1e1100 */
        /* <DEDUP_REMOVED lines=10> */
[----:B----4-:R1:W-:Y:S04]  /*58e90*/  STL [R1+0x3d4], R89 ;  /* 0x0003d45901007387 */ /* 0x0103e80000100800 */
[----:B-1----:R-:W4:Y:S01]  /*58ea0*/  LDL.LU R89, [R1+0x29e8] ;  /* 0x0029e80001597983 */ /* 0x002f220000300800 */
[----:B------:R-:W-:Y:S01]  /*58eb0*/  IADD3.X R7, PT, PT, R7, UR58, RZ, P1, !PT ;  /* 0x0000003a07077c10 */ /* 0x000fe20008ffe4ff */
[----:B0-----:R-:W-:-:S02]  /*58ec0*/  @!P0 IMAD.MOV.U32 R12, RZ, RZ, R91 ;  /* 0x000000ffff0c8224 */ /* 0x001fc400078e005b */
[----:B------:R0:W-:Y:S02]  /*58ed0*/  STL [R1+0x1068], R90 ;  /* 0x0010685a01007387 */ /* 0x0001e40000100800 */
[----:B------:R-:W-:Y:S02]  /*58ee0*/  IMAD.MOV.U32 R13, RZ, RZ, R7 ;  /* 0x000000ffff0d7224 */ /* 0x000fe400078e0007 */
[----:B0-----:R-:W3:Y:S04]  /*58ef0*/  LDL.LU R90, [R1+0x29e4] ;  /* 0x0029e400015a7983 */ /* 0x001ee80000300800 */
[----:B------:R-:W3:Y:S04]  /*58f00*/  LDL.LU R0, [R1+0x1080] ;  /* 0x0010800001007983 */ /* 0x000ee80000300800 */
[----:B--2---:R0:W-:Y:S04]  /*58f10*/  STL [R1+0x3d0], R3 ;  /* 0x0003d00301007387 */ /* 0x0041e80000100800 */
[----:B0-----:R-:W2:Y:S04]  /*58f20*/  LDL.LU R3, [R1+0x29e0] ;  /* 0x0029e00001037983 */ /* 0x001ea80000300800 */
[----:B------:R0:W-:Y:S04]  /*58f30*/  STL [R1+0x1070], R7 ;  /* 0x0010700701007387 */ /* 0x0001e80000100800 */
[----:B0-----:R-:W2:Y:S01]  /*58f40*/  LDL.LU R7, [R1+0x1090] ;  /* 0x0010900001077983 */ /* 0x001ea20000300800 */
[----:B----4-:R-:W-:-:S06]  /*58f50*/  PRMT R89, RZ, 0x7610, R89 ;  /* 0x00007610ff597816 */ /* 0x010fcc0000000059 */
[----:B------:R0:W4:Y:S04]  /*58f60*/  @!P0 LDG.E.U8 R89, desc[UR20][R12.64] ;  /* 0x000000140c598981 */ /* 0x000128000c1e1100 */
[----:B------:R-:W4:Y:S01]  /*58f70*/  LDL.LU R12, [R1+0x1078] ;  /* 0x00107800010c7983 */ /* 0x000f220000300800 */
[----:B---3--:R-:W-:Y:S02]  /*58f80*/  IADD3 R4, P1, PT, R4, UR15, RZ ;  /* 0x0000000f04047c10 */ /* 0x008fe4000ff3e0ff */
[----:B------:R-:W-:-:S03]  /*58f90*/  IADD3 R92, P3, PT, R92, UR15, RZ ;  /* 0x0000000f5c5c7c10 */ /* 0x000fc6000ff7e0ff */
[----:B0-----:R-:W-:Y:S01]  /*58fa0*/  IMAD.MOV.U32 R13, RZ, RZ, R4 ;  /* 0x000000ffff0d7224 */ /* 0x001fe200078e0004 */
[----:B------:R-:W-:Y:S01]  /*58fb0*/  STL [R1+0x107c], R4 ;  /* 0x00107c0401007387 */ /* 0x000fe20000100800 */
[----:B------:R-:W-:Y:S02]  /*58fc0*/  IADD3.X R0, PT, PT, R0, UR58, RZ, P3, !PT ;  /* 0x0000003a00007c10 */ /* 0x000fe40009ffe4ff */
[----:B--2---:R-:W-:Y:S02]  /*58fd0*/  PRMT R3, RZ, 0x7610, R3 ;  /* 0x00007610ff037816 */ /* 0x004fe40000000003 */
[----:B------:R-:W-:Y:S01]  /*58fe0*/  PRMT R88, RZ, 0x7610, R88 ;  /* 0x00007610ff587816 */ /* 0x000fe20000000058 */
[----:B----4-:R0:W-:Y:S01]  /*58ff0*/  STL [R1+0x3cc], R89 ;  /* 0x0003cc5901007387 */ /* 0x0101e20000100800 */
        /* <DEDUP_REMOVED lines=9> */
[----:B------:R0:W3:Y:S02]  /*59090*/  @!P0 LDG.E.U8 R3, desc[UR20][R12.64] ;  /* 0x000000140c038981 */ /* 0x0000e4000c1e1100 */
[----:B0-----:R-:W-:Y:S02]  /*590a0*/  IMAD.MOV.U32 R13, RZ, RZ, R0 ;  /* 0x000000ffff0d7224 */ /* 0x001fe400078e0000 */
[----:B------:R-:W-:-:S05]  /*590b0*/  @!P0 IMAD.MOV.U32 R12, RZ, RZ, R92 ;  /* 0x000000ffff0c8224 */ /* 0x000fca00078e005c */
[----:B------:R0:W4:Y:S01]  /*590c0*/  @!P0 LDG.E.U8 R88, desc[UR20][R12.64] ;  /* 0x000000140c588981 */ /* 0x000122000c1e1100 */
[----:B------:R-:W-:-:S04]  /*590d0*/  IADD3 R6, P1, PT, R6, UR15, RZ ;  /* 0x0000000f06067c10 */ /* 0x000fc8000ff3e0ff */
[----:B------:R-:W-:Y:S01]  /*590e0*/  IADD3.X R7, PT, PT, R7, UR58, RZ, P1, !PT ;  /* 0x0000003a07077c10 */ /* 0x000fe20008ffe4ff */
[----:B------:R-:W-:Y:S01]  /*590f0*/  STL [R1+0x1094], R6 ;  /* 0x0010940601007387 */ /* 0x000fe20000100800 */
[----:B------:R-:W-:Y:S01]  /*59100*/  PRMT R39, RZ, 0x7610, R39 ;  /* 0x00007610ff277816 */ /* 0x000fe20000000027 */
[----:B0-----:R-:W-:Y:S02]  /*59110*/  @!P0 IMAD.MOV.U32 R12, RZ, RZ, R6 ;  /* 0x000000ffff0c8224 */ /* 0x001fe400078e0006 */
[----:B------:R-:W-:-:S05]  /*59120*/  @!P0 IMAD.MOV.U32 R13, RZ, RZ, R7 ;  /* 0x000000ffff0d8224 */ /* 0x000fca00078e0007 */
[----:B------:R0:W4:Y:S01]  /*59130*/  @!P0 LDG.E.U8 R39, desc[UR20][R12.64] ;  /* 0x000000140c278981 */ /* 0x000122000c1e1100 */
[----:B--2---:R-:W-:-:S05]  /*59140*/  IADD3 R89, P1, PT, R89, UR15, RZ ;  /* 0x0000000f59597c10 */ /* 0x004fca000ff3e0ff */
[----:B0-----:R-:W-:Y:S01]  /*59150*/  IMAD.MOV.U32 R13, RZ, RZ, R89 ;  /* 0x000000ffff0d7224 */ /* 0x001fe200078e0059 */
[----:B---3--:R0:W-:Y:S04]  /*59160*/  STL [R1+0x3c8], R3 ;  /* 0x0003c80301007387 */ /* 0x0081e80000100800 */
[----:B0-----:R-:W2:Y:S04]  /*59170*/  LDL.LU R3, [R1+0x29dc] ;  /* 0x0029dc0001037983 */ /* 0x001ea80000300800 */
[----:B------:R0:W-:Y:S04]  /*59180*/  STL [R1+0x1080], R0 ;  /* 0x0010800001007387 */ /* 0x0001e80000100800 */
[----:B0-----:R-:W3:Y:S04]  /*59190*/  LDL.LU R0, [R1+0x10a0] ;  /* 0x0010a00001007983 */ /* 0x001ee80000300800 */
[----:B------:R0:W-:Y:S04]  /*591a0*/  STL [R1+0x1090], R7 ;  /* 0x0010900701007387 */ /* 0x0001e80000100800 */
[----:B------:R-:W2:Y:S04]  /*591b0*/  LDL.LU R92, [R1+0x10a8] ;  /* 0x0010a800015c7983 */ /* 0x000ea80000300800 */
[----:B0-----:R-:W2:Y:S04]  /*591c0*/  LDL.LU R7, [R1+0x10b4] ;  /* 0x0010b40001077983 */ /* 0x001ea80000300800 */
[----:B----4-:R0:W-:Y:S04]  /*591d0*/  STL [R1+0x3c4], R88 ;  /* 0x0003c45801007387 */ /* 0x0101e80000100800 */
[----:B0-----:R-:W4:Y:S04]  /*591e0*/  LDL.LU R88, [R1+0x10bc] ;  /* 0x0010bc0001587983 */ /* 0x001f280000300800 */
[----:B------:R0:W-:Y:S04]  /*591f0*/  STL [R1+0x109c], R89 ;  /* 0x00109c5901007387 */ /* 0x0001e80000100800 */
[----:B------:R-:W4:Y:S04]  /*59200*/  LDL.LU R6, [R1+0x10c4] ;  /* 0x0010c40001067983 */ /* 0x000f280000300800 */
[----:B0-----:R-:W4:Y:S04]  /*59210*/  LDL.LU R89, [R1+0x29d8] ;  /* 0x0029d80001597983 */ /* 0x001f280000300800 */
[----:B------:R-:W4:Y:S01]  /*59220*/  LDL.LU R12, [R1+0x1098] ;  /* 0x00109800010c7983 */ /* 0x000f220000300800 */
[----:B------:R-:W-:-:S05]  /*59230*/  IADD3 R4, P3, PT, R4, UR15, RZ ;  /* 0x0000000f04047c10 */ /* 0x000fca000ff7e0ff */
[----:B------:R-:W-:Y:S01]  /*59240*/  STL [R1+0x10a4], R4 ;  /* 0x0010a40401007387 */ /* 0x000fe20000100800 */
[----:B------:R-:W-:Y:S02]  /*59250*/  PRMT R90, RZ, 0x7610, R90 ;  /* 0x00007610ff5a7816 */ /* 0x000fe4000000005a */
[----:B---3--:R-:W-:Y:S02]  /*59260*/  IADD3.X R0, PT, PT, R0, UR58, RZ, P3, !PT ;  /* 0x0000003a00007c10 */ /* 0x008fe40009ffe4ff */
[----:B--2---:R-:W-:Y:S02]  /*59270*/  PRMT R3, RZ, 0x7610, R3 ;  /* 0x00007610ff037816 */ /* 0x004fe40000000003 */
[----:B----4-:R-:W-:-:S04]  /*59280*/  IADD3.X R12, PT, PT, R12, UR58, RZ, P1, !PT ;  /* 0x0000003a0c0c7c10 */ /* 0x010fc80008ffe4ff */
        /* <DEDUP_REMOVED lines=31> */
[----:B------:R0:W-:Y:S04]  /*59480*/  STL [R1+0x10b4], R7 ;  /* 0x0010b40701007387 */ /* 0x0001e80000100800 */
[----:B0-----:R-:W3:Y:S04]  /*59490*/  LDL.LU R7, [R1+0x10d4] ;  /* 0x0010d40001077983 */ /* 0x001ee80000300800 */
[----:B----4-:R0:W-:Y:S04]  /*594a0*/  STL [R1+0x3b4], R89 ;  /* 0x0003b45901007387 */ /* 0x0101e80000100800 */
[----:B0-----:R-:W4:Y:S04]  /*594b0*/  LDL.LU R89, [R1+0x10dc] ;  /* 0x0010dc0001597983 */ /* 0x001f280000300800 */
[----:B------:R-:W4:Y:S04]  /*594c0*/  LDL.LU R91, [R1+0x10e4] ;  /* 0x0010e400015b7983 */ /* 0x000f280000300800 */
[----:B------:R-:W-:Y:S01]  /*594d0*/  STL [R1+0x10bc], R88 ;  /* 0x0010bc5801007387 */ /* 0x000fe20000100800 */
[----:B--2---:R-:W-:-:S02]  /*594e0*/  PRMT R0, RZ, 0x7610, R0 ;  /* 0x00007610ff007816 */ /* 0x004fc40000000000 */
[----:B---3--:R-:W-:-:S04]  /*594f0*/  IADD3.X R12, PT, PT, R12, UR58, RZ, P1, !PT ;  /* 0x0000003a0c0c7c10 */ /* 0x008fc80008ffe4ff */
[-C--:B------:R-:W-:Y:S01]  /*59500*/  @!P0 LOP3.LUT R13, R13, R12.reuse, RZ, 0x3c, !PT ;  /* 0x0000000c0d0d8212 */ /* 0x080fe200078e3cff */
[----:B------:R0:W-:Y:S03]  /*59510*/  STL [R1+0x10b0], R12 ;  /* 0x0010b00c01007387 */ /* 0x0001e60000100800 */
        /* <DEDUP_REMOVED lines=28> */
[----:B----4-:R-:W-:Y:S02]  /*596e0*/  IADD3 R89, P3, PT, R89, UR15, RZ ;  /* 0x0000000f59597c10 */ /* 0x010fe4000ff7e0ff */
[----:B------:R-:W-:Y:S01]  /*596f0*/  PRMT R33, RZ, 0x7610, R33 ;  /* 0x00007610ff217816 */ /* 0x000fe20000000021 */
[----:B0-----:R-:W-:Y:S01]  /*59700*/  @!P0 IMAD.MOV.U32 R12, RZ, RZ, R7 ;  /* 0x000000ffff0c8224 */ /* 0x001fe200078e0007 */
[----:B------:R-:W-:-:S02]  /*59710*/  IADD3.X R88, PT, PT, R88, UR58, RZ, P3, !PT ;  /* 0x0000003a58587c10 */ /* 0x000fc40009ffe4ff */
        /* <DEDUP_REMOVED lines=30> */
[----:B0-----:R-:W2:Y:S04]  /*59900*/  LDL.LU R3, [R1+0x10f8] ;  /* 0x0010f80001037983 */ /* 0x001ea80000300800 */
[----:B------:R-:W2:Y:S01]  /*59910*/  LDL.LU R12, [R1+0x10e8] ;  /* 0x0010e800010c7983 */ /* 0x000ea20000300800 */
[----:B------:R-:W-:-:S02]  /*59920*/  IADD3 R0, P1, PT, R0, UR15, RZ ;  /* 0x0000000f00007c10 */ /* 0x000fc4000ff3e0ff */
[----:B---3--:R-:W-:-:S03]  /*59930*/  IADD3 R6, P3, PT, R6, UR15, RZ ;  /* 0x0000000f06067c10 */ /* 0x008fc6000ff7e0ff */
[----:B-1----:R-:W-:Y:S01]  /*59940*/  IMAD.MOV.U32 R13, RZ, RZ, R0 ;  /* 0x000000ffff0d7224 */ /* 0x002fe200078e0000 */
[----:B------:R0:W-:Y:S01]  /*59950*/  STL [R1+0x10ec], R0 ;  /* 0x0010ec0001007387 */ /* 0x0001e20000100800 */
[----:B------:R-:W-:-:S03]  /*59960*/  PRMT R89, RZ, 0x7610, R89 ;  /* 0x00007610ff597816 */ /* 0x000fc60000000059 */
[----:B0-----:R-:W3:Y:S04]  /*59970*/  LDL.LU R0, [R1+0x1104] ;  /* 0x0011040001007983 */ /* 0x001ee80000300800 */
[----:B------:R-:W3:Y:S04]  /*59980*/  LDL.LU R91, [R1+0x1114] ;  /* 0x00111400015b7983 */ /* 0x000ee80000300800 */
[----:B------:R0:W-:Y:S04]  /*59990*/  STL [R1+0x39c], R90 ;  /* 0x00039c5a01007387 */ /* 0x0001e80000100800 */
[----:B0-----:R-:W3:Y:S04]  /*599a0*/  LDL.LU R90, [R1+0x111c] ;  /* 0x00111c00015a7983 */ /* 0x001ee80000300800 */
[----:B------:R-:W-:Y:S01]  /*599b0*/  STL [R1+0x10f4], R6 ;  /* 0x0010f40601007387 */ /* 0x000fe20000100800 */
        /* <DEDUP_REMOVED lines=9> */
[----:B----4-:R-:W-:-:S04]  /*59a50*/  IADD3 R92, P1, PT, R92, UR15, RZ ;  /* 0x0000000f5c5c7c10 */ /* 0x010fc8000ff3e0ff */
        /* <DEDUP_REMOVED lines=97> */
[----:B------:R-:W4:Y:S01]  /*5a070*/  LDL.LU R12, [R1+0x1138] ;  /* 0x00113800010c7983 */ /* 0x000f220000300800 */
[----:B---3--:R-:W-:Y:S02]  /*5a080*/  IADD3 R0, P1, PT, R0, UR15, RZ ;  /* 0x0000000f00007c10 */ /* 0x008fe4000ff3e0ff */
[----:B------:R-:W-:-:S03]  /*5a090*/  IADD3 R7, P3, PT, R7, UR15, RZ ;  /* 0x0000000f07077c10 */ /* 0x000fc6000ff7e0ff */
[----:B0-----:R-:W-:Y:S01]  /*5a0a0*/  IMAD.MOV.U32 R13, RZ, RZ, R0 ;  /* 0x000000ffff0d7224 */ /* 0x001fe200078e0000 */
[----:B------:R0:W-:Y:S01]  /*5a0b0*/  STL [R1+0x113c], R0 ;  /* 0x00113c0001007387 */ /* 0x0001e20000100800 */
[----:B------:R-:W-:-:S03]  /*5a0c0*/  PRMT R6, RZ, 0x7610, R6 ;  /* 0x00007610ff067816 */ /* 0x000fc60000000006 */
[----:B0-----:R-:W3:Y:S04]  /*5a0d0*/  LDL.LU R0, [R1+0x115c] ;  /* 0x00115c0001007983 */ /* 0x001ee80000300800 */
[----:B--2---:R0:W-:Y:S01]  /*5a0e0*/  STL [R1+0x378], R4 ;  /* 0x0003780401007387 */ /* 0x0041e20000100800 */
[----:B----4-:R-:W-:-:S03]  /*5a0f0*/  IADD3.X R12, PT, PT, R12, UR58, RZ, P1, !PT ;  /* 0x0000003a0c0c7c10 */ /* 0x010fc60008ffe4ff */
        /* <DEDUP_REMOVED lines=463> */
[-C--:B------:R-:W-:Y:S02]  /*5bdf0*/  @!P0 LOP3.LUT R13, R13, R12.reuse, RZ, 0x3c, !PT ;  /* 0x0000000c0d0d8212 */ /* 0x080fe400078e3cff */
[----:B------:R-:W-:Y:S02]  /*5be00*/  PRMT R3, RZ, 0x7610, R3 ;  /* 0x00007610ff037816 */ /* 0x000fe40000000003 */
[C---:B------:R-:W-:Y:S01]  /*5be10*/  @!P0 LOP3.LUT R12, R13.reuse, R12, RZ, 0x3c, !PT ;  /* 0x0000000c0d0c8212 */ /* 0x040fe200078e3cff */
[----:B------:R-:W-:Y:S03]  /*5be20*/  STL [R1+0x127c], R92 ;  /* 0x00127c5c01007387 */ /* 0x000fe60000100800 */
[----:B------:R-:W-:-:S05]  /*5be30*/  @!P0 LOP3.LUT R13, R13, R12, RZ, 0x3c, !PT ;  /* 0x0000000c0d0d8212 */ /* 0x000fca00078e3cff */
[----:B------:R0:W3:Y:S04]  /*5be40*/  @!P0 LDG.E.U8 R3, desc[UR20][R12.64] ;  /* 0x000000140c038981 */ /* 0x0000e8000c1e1100 */
[----:B--2---:R1:W-:Y:S04]  /*5be50*/  STL [R1+0x2f0], R4 ;  /* 0x0002f00401007387 */ /* 0x0043e80000100800 */
[----:B-1----:R-:W2:Y:S01]  /*5be60*/  LDL.LU R4, [R1+0x2910] ;  /* 0x0029100001047983 */ /* 0x002ea20000300800 */
[----:B------:R-:W-:-:S03]  /*5be70*/  IADD3.X R91, PT, PT, R91, UR58, RZ, P1, !PT ;  /* 0x0000003a5b5b7c10 */ /* 0x000fc60008ffe4ff */
[----:B------:R1:W-:Y:S01]  /*5be80*/  STL [R1+0x1270], R6 ;  /* 0x0012700601007387 */ /* 0x0003e20000100800 */
[----:B0-----:R-:W-:Y:S02]  /*5be90*/  @!P0 IMAD.MOV.U32 R12, RZ, RZ, R92 ;  /* 0x000000ffff0c8224 */ /* 0x001fe400078e005c */
[----:B------:R-:W-:Y:S01]  /*5bea0*/  IMAD.MOV.U32 R13, RZ, RZ, R91 ;  /* 0x000000ffff0d7224 */ /* 0x000fe200078e005b */
[----:B-1----:R-:W4:Y:S04]  /*5beb0*/  LDL.LU R6, [R1+0x290c] ;  /* 0x00290c0001067983 */ /* 0x002f280000300800 */
        /* <DEDUP_REMOVED lines=16> */
[----:B0-----:R-:W2:Y:S04]  /*5bfc0*/  LDL.LU R4, [R1+0x12ac] ;  /* 0x0012ac0001047983 */ /* 0x001ea80000300800 */
[----:B------:R-:W3:Y:S01]  /*5bfd0*/  LDL.LU R92, [R1+0x12b4] ;  /* 0x0012b400015c7983 */ /* 0x000ee20000300800 */
[----:B------:R-:W-:-:S03]  /*5bfe0*/  @!P0 LOP3.LUT R13, R13, R12, RZ, 0x3c, !PT ;  /* 0x0000000c0d0d8212 */ /* 0x000fc600078e3cff */
        /* <DEDUP_REMOVED lines=1423> */
[----:B------:R-:W2:Y:S01]  /*618e0*/  LDL.LU R12, [R1+0x1570] ;  /* 0x00157000010c7983 */ /* 0x000ea20000300800 */
[----:B----4-:R-:W-:Y:S02]  /*618f0*/  IADD3 R0, P1, PT, R0, UR15, RZ ;  /* 0x0000000f00007c10 */ /* 0x010fe4000ff3e0ff */
[----:B------:R-:W-:-:S03]  /*61900*/  IADD3 R89, P3, PT, R89, UR15, RZ ;  /* 0x0000000f59597c10 */ /* 0x000fc6000ff7e0ff */
[----:B0-----:R-:W-:Y:S01]  /*61910*/  IMAD.MOV.U32 R13, RZ, RZ, R0 ;  /* 0x000000ffff0d7224 */ /* 0x001fe200078e0000 */
[----:B------:R0:W-:Y:S04]  /*61920*/  STL [R1+0x1574], R0 ;  /* 0x0015740001007387 */ /* 0x0001e80000100800 */
[----:B0-----:R-:W4:Y:S01]  /*61930*/  LDL.LU R0, [R1+0x9f0] ;  /* 0x0009f00001007983 */ /* 0x001f220000300800 */
[----:B---3--:R-:W-:-:S03]  /*61940*/  PRMT R3, RZ, 0x7610, R3 ;  /* 0x00007610ff037816 */ /* 0x008fc60000000003 */
[----:B--2---:R0:W-:Y:S01]  /*61950*/  STL [R1+0x144], R7 ;  /* 0x0001440701007387 */ /* 0x0041e20000100800 */
[----:B------:R-:W-:-:S03]  /*61960*/  IADD3.X R12, PT, PT, R12, UR58, RZ, P1, !PT ;  /* 0x0000003a0c0c7c10 */ /* 0x000fc60008ffe4ff */
        /* <DEDUP_REMOVED lines=40> */
[----:B0-----:R-:W2:Y:S04]  /*61bf0*/  LDL.LU R3, [R1+0x9e0] ;  /* 0x0009e00001037983 */ /* 0x001ea80000300800 */
[----:B------:R-:W3:Y:S04]  /*61c00*/  LDL.LU R0, [R1+0x9d8] ;  /* 0x0009d80001007983 */ /* 0x000ee80000300800 */
[----:B------:R-:W4:Y:S01]  /*61c10*/  LDL.LU R92, [R1+0x9d0] ;  /* 0x0009d000015c7983 */ /* 0x000f220000300800 */
        /* <DEDUP_REMOVED lines=75> */
[----:B------:R0:W-:Y:S01]  /*620d0*/  STL [R1+0x9c8], R3 ;  /* 0x0009c80301007387 */ /* 0x0001e20000100800 */
[----:B------:R-:W-:-:S03]  /*620e0*/  PRMT R7, RZ, 0x7610, R7 ;  /* 0x00007610ff077816 */ /* 0x000fc60000000007 */
[----:B0-----:R-:W4:Y:S04]  /*620f0*/  LDL.LU R3, [R1+0x9b8] ;  /* 0x0009b80001037983 */ /* 0x001f280000300800 */
[----:B------:R-:W4:Y:S01]  /*62100*/  LDL.LU R92, [R1+0x159c] ;  /* 0x00159c00015c7983 */ /* 0x000f220000300800 */
[----:B------:R-:W-:Y:S02]  /*62110*/  IADD3.X R0, PT, PT, R0, UR58, RZ, P3, !PT ;  /* 0x0000003a00007c10 */ /* 0x000fe40009ffe4ff */
[----:B---3--:R-:W-:Y:S01]  /*62120*/  PRMT R4, RZ, 0x7610, R4 ;  /* 0x00007610ff047816 */ /* 0x008fe20000000004 */
[----:B--2---:R0:W-:Y:S01]  /*62130*/  STL [R1+0x120], R89 ;  /* 0x0001205901007387 */ /* 0x0041e20000100800 */
[----:B------:R-:W-:-:S03]  /*62140*/  IADD3.X R12, PT, PT, R12, UR58, RZ, P1, !PT ;  /* 0x0000003a0c0c7c10 */ /* 0x000fc60008ffe4ff */
[----:B0-----:R-:W2:Y:S04]  /*62150*/  LDL.LU R89, [R1+0x9b0] ;  /* 0x0009b00001597983 */ /* 0x001ea80000300800 */
[----:B------:R-:W-:Y:S01]  /*62160*/  STL [R1+0x1594], R6 ;  /* 0x0015940601007387 */ /* 0x000fe20000100800 */
[----:B------:R-:W-:-:S03]  /*62170*/  @!P0 LOP3.LUT R13, R13, R12, RZ, 0x3c, !PT ;  /* 0x0000000c0d0d8212 */ /* 0x000fc600078e3cff */
[----:B------:R0:W-:Y:S02]  /*62180*/  STL [R1+0x9c4], R12 ;  /* 0x0009c40c01007387 */ /* 0x0001e40000100800 */
[----:B0-----:R-:W-:-:S04]  /*62190*/  @!P0 LOP3.LUT R12, R13, R12, RZ, 0x3c, !PT ;  /* 0x0000000c0d0c8212 */ /* 0x001fc800078e3cff */
[----:B------:R-:W-:-:S05]  /*621a0*/  @!P0 LOP3.LUT R13, R13, R12, RZ, 0x3c, !PT ;  /* 0x0000000c0d0d8212 */ /* 0x000fca00078e3cff */
[----:B------:R0:W3:Y:S02]  /*621b0*/  @!P0 LDG.E.U8 R7, desc[UR20][R12.64] ;  /* 0x000000140c078981 */ /* 0x0000e4000c1e1100 */
        /* <DEDUP_REMOVED lines=12> */
[----:B------:R0:W4:Y:S04]  /*62280*/  @!P0 LDG.E.U8 R8, desc[UR20][R12.64] ;  /* 0x000000140c088981 */ /* 0x000128000c1e1100 */
[----:B---3--:R1:W-:Y:S04]  /*62290*/  STL [R1+0x11c], R7 ;  /* 0x00011c0701007387 */ /* 0x0083e80000100800 */
[----:B-1----:R-:W3:Y:S04]  /*622a0*/  LDL.LU R7, [R1+0x273c] ;  /* 0x00273c0001077983 */ /* 0x002ee80000300800 */
[----:B------:R1:W-:Y:S04]  /*622b0*/  STL [R1+0x1590], R0 ;  /* 0x0015900001007387 */ /* 0x0003e80000100800 */
[----:B-1----:R-:W3:Y:S04]  /*622c0*/  LDL.LU R0, [R1+0x2738] ;  /* 0x0027380001007983 */ /* 0x002ee80000300800 */
[----:B------:R-:W3:Y:S04]  /*622d0*/  LDL.LU R6, [R1+0x1598] ;  /* 0x0015980001067983 */ /* 0x000ee80000300800 */
[----:B--2---:R1:W-:Y:S04]  /*622e0*/  STL [R1+0x118], R4 ;  /* 0x0001180401007387 */ /* 0x0043e80000100800 */
[----:B-1----:R-:W2:Y:S04]  /*622f0*/  LDL.LU R4, [R1+0x2734] ;  /* 0x0027340001047983 */ /* 0x002ea80000300800 */
[----:B------:R1:W-:Y:S04]  /*62300*/  STL [R1+0x9bc], R91 ;  /* 0x0009bc5b01007387 */ /* 0x0003e80000100800 */
[----:B-1----:R-:W3:Y:S04]  /*62310*/  LDL.LU R91, [R1+0x9ac] ;  /* 0x0009ac00015b7983 */ /* 0x002ee80000300800 */
[----:B------:R-:W3:Y:S01]  /*62320*/  LDL.LU R12, [R1+0x9b4] ;  /* 0x0009b400010c7983 */ /* 0x000ee20000300800 */
[----:B----4-:R-:W-:-:S02]  /*62330*/  IADD3 R3, P1, PT, R3, UR15, RZ ;  /* 0x0000000f03037c10 */ /* 0x010fc4000ff3e0ff */
[----:B------:R-:W-:-:S03]  /*62340*/  IADD3 R92, P3, PT, R92, UR15, RZ ;  /* 0x0000000f5c5c7c10 */ /* 0x000fc6000ff7e0ff */
[----:B0-----:R-:W-:Y:S01]  /*62350*/  IMAD.MOV.U32 R13, RZ, RZ, R3 ;  /* 0x000000ffff0d7224 */ /* 0x001fe200078e0003 */
[----:B------:R0:W-:Y:S04]  /*62360*/  STL [R1+0x9b8], R3 ;  /* 0x0009b80301007387 */ /* 0x0001e80000100800 */
[----:B0-----:R-:W4:Y:S04]  /*62370*/  LDL.LU R3, [R1+0x15a4] ;  /* 0x0015a40001037983 */ /* 0x001f280000300800 */
[----:B------:R-:W4:Y:S04]  /*62380*/  LDL.LU R90, [R1+0x9a0] ;  /* 0x0009a000015a7983 */ /* 0x000f280000300800 */
[----:B------:R0:W-:Y:S04]  /*62390*/  STL [R1+0x114], R8 ;  /* 0x0001140801007387 */ /* 0x0001e80000100800 */
[----:B0-----:R-:W4:Y:S04]  /*623a0*/  LDL.LU R8, [R1+0x998] ;  /* 0x0009980001087983 */ /* 0x001f280000300800 */
        /* <DEDUP_REMOVED lines=70> */
[----:B0-----:R-:W4:Y:S01]  /*62810*/  LDL.LU R91, [R1+0x5ac] ;  /* 0x0005ac00015b7983 */ /* 0x001f220000300800 */
[----:B--2---:R-:W-:-:S06]  /*62820*/  PRMT R6, RZ, 0x7610, R6 ;  /* 0x00007610ff067816 */ /* 0x004fcc0000000006 */
[----:B------:R0:W2:Y:S04]  /*62830*/  @!P0 LDG.E.U8 R6, desc[UR20][R12.64] ;  /* 0x000000140c068981 */ /* 0x0000a8000c1e1100 */
[----:B------:R-:W4:Y:S01]  /*62840*/  LDL.LU R12, [R1+0x15a8] ;  /* 0x0015a800010c7983 */ /* 0x000f220000300800 */
[----:B------:R-:W-:Y:S02]  /*62850*/  IADD3 R4, P1, PT, R4, UR15, RZ ;  /* 0x0000000f04047c10 */ /* 0x000fe4000ff3e0ff */
[----:B------:R-:W-:-:S03]  /*62860*/  IADD3 R3, P3, PT, R3, UR15, RZ ;  /* 0x0000000f03037c10 */ /* 0x000fc6000ff7e0ff */
[----:B0-----:R-:W-:Y:S01]  /*62870*/  IMAD.MOV.U32 R13, RZ, RZ, R4 ;  /* 0x000000ffff0d7224 */ /* 0x001fe200078e0004 */
[----:B------:R0:W-:Y:S04]  /*62880*/  STL [R1+0x15ac], R4 ;  /* 0x0015ac0401007387 */ /* 0x0001e80000100800 */
[----:B0-----:R-:W4:Y:S04]  /*62890*/  LDL.LU R4, [R1+0x5b8] ;  /* 0x0005b80001047983 */ /* 0x001f280000300800 */
[----:B------:R-:W4:Y:S01]  /*628a0*/  LDL.LU R8, [R1+0x5c8] ;  /* 0x0005c80001087983 */ /* 0x000f220000300800 */
[----:B---3--:R-:W-:-:S03]  /*628b0*/  PRMT R0, RZ, 0x7610, R0 ;  /* 0x00007610ff007816 */ /* 0x008fc60000000000 */
[----:B--2---:R0:W-:Y:S01]  /*628c0*/  STL [R1+0xfc], R6 ;  /* 0x0000fc0601007387 */ /* 0x0041e20000100800 */
[----:B----4-:R-:W-:-:S03]  /*628d0*/  IADD3.X R12, PT, PT, R12, UR58, RZ, P1, !PT ;  /* 0x0000003a0c0c7c10 */ /* 0x010fc60008ffe4ff */
[----:B0-----:R-:W2:Y:S04]  /*628e0*/  LDL.LU R6, [R1+0x5d0] ;  /* 0x0005d00001067983 */ /* 0x001ea80000300800 */
[----:B------:R-:W-:Y:S01]  /*628f0*/  STL [R1+0x5a8], R3 ;  /* 0x0005a80301007387 */ /* 0x000fe20000100800 */
[----:B------:R-:W-:-:S03]  /*62900*/  @!P0 LOP3.LUT R13, R13, R12, RZ, 0x3c, !PT ;  /* 0x0000000c0d0d8212 */ /* 0x000fc600078e3cff */
[----:B------:R0:W-:Y:S02]  /*62910*/  STL [R1+0x15a8], R12 ;  /* 0x0015a80c01007387 */ /* 0x0001e40000100800 */
[----:B0-----:R-:W-:-:S04]  /*62920*/  @!P0 LOP3.LUT R12, R13, R12, RZ, 0x3c, !PT ;  /* 0x0000000c0d0c8212 */ /* 0x001fc800078e3cff */
[----:B------:R-:W-:-:S05]  /*62930*/  @!P0 LOP3.LUT R13, R13, R12, RZ, 0x3c, !PT ;  /* 0x0000000c0d0d8212 */ /* 0x000fca00078e3cff */
[----:B------:R0:W3:Y:S01]  /*62940*/  @!P0 LDG.E.U8 R0, desc[UR20][R12.64] ;  /* 0x000000140c008981 */ /* 0x0000e2000c1e1100 */
        /* <DEDUP_REMOVED lines=9> */
[----:B------:R0:W4:Y:S04]  /*629e0*/  @!P0 LDG.E.U8 R92, desc[UR20][R12.64] ;  /* 0x000000140c5c8981 */ /* 0x000128000c1e1100 */
[----:B---3--:R1:W-:Y:S04]  /*629f0*/  STL [R1+0xf8], R0 ;  /* 0x0000f80001007387 */ /* 0x0083e80000100800 */
[----:B-1----:R-:W3:Y:S01]  /*62a00*/  LDL.LU R0, [R1+0x2718] ;  /* 0x0027180001007983 */ /* 0x002ee20000300800 */
[----:B------:R-:W-:-:S03]  /*62a10*/  IADD3.X R91, PT, PT, R91, UR58, RZ, P1, !PT ;  /* 0x0000003a5b5b7c10 */ /* 0x000fc60008ffe4ff */
[----:B------:R1:W-:Y:S01]  /*62a20*/  STL [R1+0x5a4], R90 ;  /* 0x0005a45a01007387 */ /* 0x0003e20000100800 */
[----:B0-----:R-:W-:Y:S02]  /*62a30*/  @!P0 IMAD.MOV.U32 R12, RZ, RZ, R89 ;  /* 0x000000ffff0c8224 */ /* 0x001fe400078e0059 */
[----:B------:R-:W-:Y:S01]  /*62a40*/  IMAD.MOV.U32 R13, RZ, RZ, R91 ;  /* 0x000000ffff0d7224 */ /* 0x000fe200078e005b */
[----:B-1----:R-:W2:Y:S04]  /*62a50*/  LDL.LU R90, [R1+0x2714] ;  /* 0x00271400015a7983 */ /* 0x002ea80000300800 */
[----:B------:R-:W2:Y:S04]  /*62a60*/  LDL.LU R3, [R1+0x5c4] ;  /* 0x0005c40001037983 */ /* 0x000ea80000300800 */
[----:B----4-:R0:W-:Y:S04]  /*62a70*/  STL [R1+0xf4], R92 ;  /* 0x0000f45c01007387 */ /* 0x0101e80000100800 */
[----:B0-----:R-:W4:Y:S04]  /*62a80*/  LDL.LU R92, [R1+0x2710] ;  /* 0x00271000015c7983 */ /* 0x001f280000300800 */
[----:B------:R0:W-:Y:S04]  /*62a90*/  STL [R1+0x5ac], R91 ;  /* 0x0005ac5b01007387 */ /* 0x0001e80000100800 */
[----:B0-----:R-:W4:Y:S01]  /*62aa0*/  LDL.LU R91, [R1+0x5cc] ;  /* 0x0005cc00015b7983 */ /* 0x001f220000300800 */
[----:B---3--:R-:W-:-:S06]  /*62ab0*/  PRMT R0, RZ, 0x7610, R0 ;  /* 0x00007610ff007816 */ /* 0x008fcc0000000000 */
[----:B------:R0:W3:Y:S04]  /*62ac0*/  @!P0 LDG.E.U8 R0, desc[UR20][R12.64] ;  /* 0x000000140c008981 */ /* 0x0000e8000c1e1100 */
[----:B------:R-:W3:Y:S01]  /*62ad0*/  LDL.LU R13, [R1+0x5b4] ;  /* 0x0005b400010d7983 */ /* 0x000ee20000300800 */
[----:B------:R-:W-:Y:S02]  /*62ae0*/  IADD3 R4, P1, PT, R4, UR15, RZ ;  /* 0x0000000f04047c10 */ /* 0x000fe4000ff3e0ff */
[----:B--2---:R-:W-:-:S03]  /*62af0*/  PRMT R90, RZ, 0x7610, R90 ;  /* 0x00007610ff5a7816 */ /* 0x004fc6000000005a */
[----:B0-----:R-:W-:Y:S01]  /*62b00*/  @!P0 IMAD.MOV.U32 R12, RZ, RZ, R4 ;  /* 0x000000ffff0c8224 */ /* 0x001fe200078e0004 */
[----:B---3--:R-:W-:-:S05]  /*62b10*/  IADD3.X R13, PT, PT, R13, UR58, RZ, P1, !PT ;  /* 0x0000003a0d0d7c10 */ /* 0x008fca0008ffe4ff */
[----:B------:R-:W2:Y:S01]  /*62b20*/  @!P0 LDG.E.U8 R90, desc[UR20][R12.64] ;  /* 0x000000140c5a8981 */ /* 0x000ea2000c1e1100 */
[----:B------:R-:W-:-:S03]  /*62b30*/  IADD3 R8, P3, PT, R8, UR15, RZ ;  /* 0x0000000f08087c10 */ /* 0x000fc6000ff7e0ff */
[----:B------:R0:W-:Y:S01]  /*62b40*/  STL [R1+0xf0], R0 ;  /* 0x0000f00001007387 */ /* 0x0001e20000100800 */
[----:B------:R-:W-:Y:S02]  /*62b50*/  IADD3 R6, P1, PT, R6, UR15, RZ ;  /* 0x0000000f06067c10 */ /* 0x000fe4000ff3e0ff */
[----:B------:R-:W-:Y:S01]  /*62b60*/  IADD3.X R3, PT, PT, R3, UR58, RZ, P3, !PT ;  /* 0x0000003a03037c10 */ /* 0x000fe20009ffe4ff */
[----:B0-----:R-:W3:Y:S04]  /*62b70*/  LDL.LU R0, [R1+0x5d8] ;  /* 0x0005d80001007983 */ /* 0x001ee80000300800 */
[----:B------:R0:W-:Y:S04]  /*62b80*/  STL [R1+0x5b8], R4 ;  /* 0x0005b80401007387 */ /* 0x0001e80000100800 */
[----:B------:R-:W3:Y:S04]  /*62b90*/  LDL.LU R89, [R1+0x5e0] ;  /* 0x0005e00001597983 */ /* 0x000ee80000300800 */
[----:B------:R-:W-:Y:S04]  /*62ba0*/  STL [R1+0x5c8], R8 ;  /* 0x0005c80801007387 */ /* 0x000fe80000100800 */
[----:B------:R-:W-:Y:S04]  /*62bb0*/  STL [R1+0x5b4], R13 ;  /* 0x0005b40d01007387 */ /* 0x000fe80000100800 */
[----:B------:R-:W-:Y:S04]  /*62bc0*/  STL [R1+0x5d0], R6 ;  /* 0x0005d00601007387 */ /* 0x000fe80000100800 */
[----:B0-----:R-:W3:Y:S04]  /*62bd0*/  LDL.LU R4, [R1+0x5e8] ;  /* 0x0005e80001047983 */ /* 0x001ee80000300800 */
[----:B------:R-:W-:Y:S04]  /*62be0*/  STL [R1+0x5c4], R3 ;  /* 0x0005c40301007387 */ /* 0x000fe80000100800 */
[----:B--2---:R0:W-:Y:S04]  /*62bf0*/  STL [R1+0xec], R90 ;  /* 0x0000ec5a01007387 */ /* 0x0041e80000100800 */
[----:B0-----:R-:W2:Y:S01]  /*62c00*/  LDL.LU R90, [R1+0x270c] ;  /* 0x00270c00015a7983 */ /* 0x001ea20000300800 */
[----:B----4-:R-:W-:Y:S01]  /*62c10*/  PRMT R92, RZ, 0x7610, R92 ;  /* 0x00007610ff5c7816 */ /* 0x010fe2000000005c */
[----:B------:R-:W-:-:S02]  /*62c20*/  IMAD.MOV.U32 R13, RZ, RZ, R3 ;  /* 0x000000ffff0d7224 */ /* 0x000fc400078e0003 */
[----:B------:R-:W-:Y:S01]  /*62c30*/  @!P0 IMAD.MOV.U32 R12, RZ, RZ, R8 ;  /* 0x000000ffff0c8224 */ /* 0x000fe200078e0008 */
[----:B------:R-:W-:Y:S02]  /*62c40*/  IADD3.X R91, PT, PT, R91, UR58, RZ, P1, !PT ;  /* 0x0000003a5b5b7c10 */ /* 0x000fe40008ffe4ff */
[----:B---3--:R-:W-:Y:S01]  /*62c50*/  IADD3 R0, P1, PT, R0, UR15, RZ ;  /* 0x0000000f00007c10 */ /* 0x008fe2000ff3e0ff */
[----:B------:R-:W3:Y:S04]  /*62c60*/  LDL.LU R3, [R1+0x2708] ;  /* 0x0027080001037983 */ /* 0x000ee80000300800 */
[----:B------:R0:W4:Y:S04]  /*62c70*/  @!P0 LDG.E.U8 R92, desc[UR20][R12.64] ;  /* 0x000000140c5c8981 */ /* 0x000128000c1e1100 */
[----:B------:R-:W3:Y:S04]  /*62c80*/  LDL.LU R8, [R1+0x5dc] ;  /* 0x0005dc0001087983 */ /* 0x000ee80000300800 */
[----:B------:R-:W-:Y:S01]  /*62c90*/  STL [R1+0x5cc], R91 ;  /* 0x0005cc5b01007387 */ /* 0x000fe20000100800 */
[----:B0-----:R-:W-:-:S02]  /*62ca0*/  @!P0 IMAD.MOV.U32 R12, RZ, RZ, R6 ;  /* 0x000000ffff0c8224 */ /* 0x001fc400078e0006 */
[----:B------:R-:W-:Y:S01]  /*62cb0*/  @!P0 IMAD.MOV.U32 R13, RZ, RZ, R91 ;  /* 0x000000ffff0d8224 */ /* 0x000fe200078e005b */
[----:B------:R-:W4:Y:S04]  /*62cc0*/  LDL.LU R6, [R1+0x5e4] ;  /* 0x0005e40001067983 */ /* 0x000f280000300800 */
[----:B------:R-:W-:Y:S01]  /*62cd0*/  STL [R1+0x5d8], R0 ;  /* 0x0005d80001007387 */ /* 0x000fe20000100800 */
[----:B--2---:R-:W-:-:S06]  /*62ce0*/  PRMT R90, RZ, 0x7610, R90 ;  /* 0x00007610ff5a7816 */ /* 0x004fcc000000005a */
[----:B------:R0:W2:Y:S04]  /*62cf0*/  @!P0 LDG.E.U8 R90, desc[UR20][R12.64] ;  /* 0x000000140c5a8981 */ /* 0x0000a8000c1e1100 */
[----:B------:R-:W4:Y:S01]  /*62d00*/  LDL.LU R12, [R1+0x5d4] ;  /* 0x0005d400010c7983 */ /* 0x000f220000300800 */
[----:B0-----:R-:W-:Y:S01]  /*62d10*/  IMAD.MOV.U32 R13, RZ, RZ, R0 ;  /* 0x000000ffff0d7224 */ /* 0x001fe200078e0000 */
[----:B------:R-:W-:Y:S02]  /*62d20*/  IADD3 R89, P3, PT, R89, UR15, RZ ;  /* 0x0000000f59597c10 */ /* 0x000fe4000ff7e0ff */
[----:B---3--:R-:W-:Y:S01]  /*62d30*/  PRMT R3, RZ, 0x7610, R3 ;  /* 0x00007610ff037816 */ /* 0x008fe20000000003 */
[----:B--2---:R0:W-:Y:S01]  /*62d40*/  STL [R1+0xe4], R90 ;  /* 0x0000e45a01007387 */ /* 0x0041e20000100800 */
[----:B----4-:R-:W-:-:S03]  /*62d50*/  IADD3.X R12, PT, PT, R12, UR58, RZ, P1, !PT ;  /* 0x0000003a0c0c7c10 */ /* 0x010fc60008ffe4ff */
[----:B0-----:R-:W2:Y:S04]  /*62d60*/  LDL.LU R90, [R1+0x5f0] ;  /* 0x0005f000015a7983 */ /* 0x001ea80000300800 */
[----:B------:R-:W3:Y:S04]  /*62d70*/  LDL.LU R91, [R1+0x5f4] ;  /* 0x0005f400015b7983 */ /* 0x000ee80000300800 */
[----:B------:R0:W-:Y:S01]  /*62d80*/  STL [R1+0xe8], R92 ;  /* 0x0000e85c01007387 */ /* 0x0001e20000100800 */
[----:B------:R-:W-:-:S03]  /*62d90*/  @!P0 LOP3.LUT R13, R13, R12, RZ, 0x3c, !PT ;  /* 0x0000000c0d0d8212 */ /* 0x000fc600078e3cff */
[----:B0-----:R-:W4:Y:S04]  /*62da0*/  LDL.LU R92, [R1+0x5f8] ;  /* 0x0005f800015c7983 */ /* 0x001f280000300800 */
[----:B------:R-:W2:Y:S04]  /*62db0*/  LDL.LU R0, [R1+0x608] ;  /* 0x0006080001007983 */ /* 0x000ea80000300800 */
[----:B------:R-:W-:Y:S04]  /*62dc0*/  STL [R1+0x5e0], R89 ;  /* 0x0005e05901007387 */ /* 0x000fe80000100800 */
[----:B------:R0:W-:Y:S02]  /*62dd0*/  STL [R1+0x5d4], R12 ;  /* 0x0005d40c01007387 */ /* 0x0001e40000100800 */
[----:B0-----:R-:W-:-:S04]  /*62de0*/  @!P0 LOP3.LUT R12, R13, R12, RZ, 0x3c, !PT ;  /* 0x0000000c0d0c8212 */ /* 0x001fc800078e3cff */
[----:B------:R-:W-:-:S05]  /*62df0*/  @!P0 LOP3.LUT R13, R13, R12, RZ, 0x3c, !PT ;  /* 0x0000000c0d0d8212 */ /* 0x000fca00078e3cff */
[----:B------:R0:W2:Y:S01]  /*62e00*/  @!P0 LDG.E.U8 R3, desc[UR20][R12.64] ;  /* 0x000000140c038981 */ /* 0x0000a2000c1e1100 */
[----:B------:R-:W-:-:S05]  /*62e10*/  IADD3 R4, P1, PT, R4, UR15, RZ ;  /* 0x0000000f04047c10 */ /* 0x000fca000ff3e0ff */
[----:B------:R-:W-:Y:S01]  /*62e20*/  STL [R1+0x5e8], R4 ;  /* 0x0005e80401007387 */ /* 0x000fe20000100800 */
[----:B------:R-:W-:Y:S02]  /*62e30*/  IADD3.X R8, PT, PT, R8, UR58, RZ, P3, !PT ;  /* 0x0000003a08087c10 */ /* 0x000fe40009ffe4ff */
[----:B------:R-:W-:Y:S02]  /*62e40*/  PRMT R7, RZ, 0x7610, R7 ;  /* 0x00007610ff077816 */ /* 0x000fe40000000007 */
[----:B------:R-:W-:Y:S01]  /*62e50*/  IADD3.X R6, PT, PT, R6, UR58, RZ, P1, !PT ;  /* 0x0000003a06067c10 */ /* 0x000fe20008ffe4ff */
[----:B0-----:R-:W-:Y:S02]  /*62e60*/  @!P0 IMAD.MOV.U32 R12, RZ, RZ, R89 ;  /* 0x000000ffff0c8224 */ /* 0x001fe400078e0059 */
[----:B------:R-:W-:-:S05]  /*62e70*/  @!P0 IMAD.MOV.U32 R13, RZ, RZ, R8 ;  /* 0x000000ffff0d8224 */ /* 0x000fca00078e0008 */
[----:B------:R0:W3:Y:S04]  /*62e80*/  @!P0 LDG.E.U8 R7, desc[UR20][R12.64] ;  /* 0x000000140c078981 */ /* 0x0000e8000c1e1100 */
[----:B--2---:R1:W-:Y:S04]  /*62e90*/  STL [R1+0xe0], R3 ;  /* 0x0000e00301007387 */ /* 0x0043e80000100800 */
[----:B-1----:R-:W2:Y:S01]  /*62ea0*/  LDL.LU R3, [R1+0x2704] ;  /* 0x0027040001037983 */ /* 0x002ea20000300800 */
[----:B0-----:R-:W-:Y:S02]  /*62eb0*/  IMAD.MOV.U32 R12, RZ, RZ, R6 ;  /* 0x000000ffff0c7224 */ /* 0x001fe400078e0006 */
[----:B------:R-:W-:-:S05]  /*62ec0*/  IMAD.MOV.U32 R13, RZ, RZ, R4 ;  /* 0x000000ffff0d7224 */ /* 0x000fca00078e0004 */
[----:B------:R-:W-:-:S04]  /*62ed0*/  @!P0 LOP3.LUT R13, R13, R12, RZ, 0x3c, !PT ;  /* 0x0000000c0d0d8212 */ /* 0x000fc800078e3cff */
[----:B------:R-:W-:-:S04]  /*62ee0*/  @!P0 LOP3.LUT R12, R13, R12, RZ, 0x3c, !PT ;  /* 0x0000000c0d0c8212 */ /* 0x000fc800078e3cff */
[----:B------:R-:W-:Y:S02]  /*62ef0*/  @!P0 LOP3.LUT R13, R13, R12, RZ, 0x3c, !PT ;  /* 0x0000000c0d0d8212 */ /* 0x000fe400078e3cff */
[----:B--2---:R-:W-:-:S06]  /*62f00*/  PRMT R3, RZ, 0x7610, R3 ;  /* 0x00007610ff037816 */ /* 0x004fcc0000000003 */
[----:B------:R0:W2:Y:S04]  /*62f10*/  @!P0 LDG.E.U8 R3, desc[UR20][R12.64] ;  /* 0x000000140c038981 */ /* 0x0000a8000c1e1100 */
[----:B------:R1:W-:Y:S01]  /*62f20*/  STL [R1+0x5dc], R8 ;  /* 0x0005dc0801007387 */ /* 0x0003e20000100800 */
[----:B------:R-:W-:-:S03]  /*62f30*/  IADD3 R90, P3, PT, R90, UR15, RZ ;  /* 0x0000000f5a5a7c10 */ /* 0x000fc6000ff7e0ff */
[----:B-1----:R-:W4:Y:S04]  /*62f40*/  LDL.LU R8, [R1+0x2700] ;  /* 0x0027000001087983 */ /* 0x002f280000300800 */
[----:B------:R-:W4:Y:S04]  /*62f50*/  LDL.LU R89, [R1+0x26fc] ;  /* 0x0026fc0001597983 */ /* 0x000f280000300800 */
[----:B---3--:R1:W-:Y:S01]  /*62f60*/  STL [R1+0xdc], R7 ;  /* 0x0000dc0701007387 */ /* 0x0083e20000100800 */
[----:B0-----:R-:W-:-:S03]  /*62f70*/  IMAD.MOV.U32 R13, RZ, RZ, R90 ;  /* 0x000000ffff0d7224 */ /* 0x001fc600078e005a */
[----:B-1----:R-:W3:Y:S04]  /*62f80*/  LDL.LU R7, [R1+0x26f8] ;  /* 0x0026f80001077983 */ /* 0x002ee80000300800 */
[----:B------:R0:W-:Y:S04]  /*62f90*/  STL [R1+0x5e4], R6 ;  /* 0x0005e40601007387 */ /* 0x0001e80000100800 */
[----:B0-----:R-:W3:Y:S04]  /*62fa0*/  LDL.LU R6, [R1+0x26f4] ;  /* 0x0026f40001067983 */ /* 0x001ee80000300800 */
[----:B------:R-:W3:Y:S04]  /*62fb0*/  LDL.LU R4, [R1+0x610] ;  /* 0x0006100001047983 */ /* 0x000ee80000300800 */
[----:B--2---:R0:W-:Y:S04]  /*62fc0*/  STL [R1+0xd8], R3 ;  /* 0x0000d80301007387 */ /* 0x0041e80000100800 */
[----:B0-----:R-:W2:Y:S04]  /*62fd0*/  LDL.LU R3, [R1+0x26f0] ;  /* 0x0026f00001037983 */ /* 0x001ea80000300800 */
[----:B------:R0:W-:Y:S04]  /*62fe0*/  STL [R1+0x5f0], R90 ;  /* 0x0005f05a01007387 */ /* 0x0001e80000100800 */
[----:B0-----:R-:W2:Y:S04]  /*62ff0*/  LDL.LU R90, [R1+0x26ec] ;  /* 0x0026ec00015a7983 */ /* 0x001ea80000300800 */
[----:B------:R-:W2:Y:S01]  /*63000*/  LDL.LU R12, [R1+0x5ec] ;  /* 0x0005ec00010c7983 */ /* 0x000ea20000300800 */
[----:B----4-:R-:W-:-:S05]  /*63010*/  IADD3 R92, P1, PT, R92, UR15, RZ ;  /* 0x0000000f5c5c7c10 */ /* 0x010fca000ff3e0ff */
[----:B------:R-:W-:Y:S01]  /*63020*/  STL [R1+0x5f8], R92 ;  /* 0x0005f85c01007387 */ /* 0x000fe20000100800 */
[----:B------:R-:W-:Y:S02]  /*63030*/  IADD3.X R91, PT, PT, R91, UR58, RZ, P1, !PT ;  /* 0x0000003a5b5b7c10 */ /* 0x000fe40008ffe4ff */
[----:B---3--:R-:W-:Y:S02]  /*63040*/  PRMT R6, RZ, 0x7610, R6 ;  /* 0x00007610ff067816 */ /* 0x008fe40000000006 */
[----:B--2---:R-:W-:-:S04]  /*63050*/  IADD3.X R12, PT, PT, R12, UR58, RZ, P3, !PT ;  /* 0x0000003a0c0c7c10 */ /* 0x004fc80009ffe4ff */
[-C--:B------:R-:W-:Y:S01]  /*63060*/  @!P0 LOP3.LUT R13, R13, R12.reuse, RZ, 0x3c, !PT ;  /* 0x0000000c0d0d8212 */ /* 0x080fe200078e3cff */
[----:B------:R0:W-:Y:S01]  /*63070*/  STL [R1+0x5ec], R12 ;  /* 0x0005ec0c01007387 */ /* 0x0001e20000100800 */
[----:B------:R-:W-:Y:S02]  /*63080*/  PRMT R3, RZ, 0x7610, R3 ;  /* 0x00007610ff037816 */ /* 0x000fe40000000003 */
[----:B0-----:R-:W-:-:S04]  /*63090*/  @!P0 LOP3.LUT R12, R13, R12, RZ, 0x3c, !PT ;  /* 0x0000000c0d0c8212 */ /* 0x001fc800078e3cff */
[----:B------:R-:W-:-:S05]  /*630a0*/  @!P0 LOP3.LUT R13, R13, R12, RZ, 0x3c, !PT ;  /* 0x0000000c0d0d8212 */ /* 0x000fca00078e3cff */
[----:B------:R0:W2:Y:S02]  /*630b0*/  @!P0 LDG.E.U8 R6, desc[UR20][R12.64] ;  /* 0x000000140c068981 */ /* 0x0000a4000c1e1100 */
[----:B0-----:R-:W-:Y:S02]  /*630c0*/  @!P0 IMAD.MOV.U32 R12, RZ, RZ, R92 ;  /* 0x000000ffff0c8224 */ /* 0x001fe400078e005c */
[----:B------:R-:W-:-:S05]  /*630d0*/  @!P0 IMAD.MOV.U32 R13, RZ, RZ, R91 ;  /* 0x000000ffff0d8224 */ /* 0x000fca00078e005b */
[----:B------:R-:W3:Y:S01]  /*630e0*/  @!P0 LDG.E.U8 R3, desc[UR20][R12.64] ;  /* 0x000000140c038981 */ /* 0x000ee2000c1e1100 */
[----:B------:R-:W-:-:S03]  /*630f0*/  IADD3 R0, P1, PT, R0, UR15, RZ ;  /* 0x0000000f00007c10 */ /* 0x000fc6000ff3e0ff */
[----:B------:R-:W-:Y:S04]  /*63100*/  STL [R1+0x5f4], R91 ;  /* 0x0005f45b01007387 */ /* 0x000fe80000100800 */
[----:B--2---:R0:W-:Y:S04]  /*63110*/  STL [R1+0xd4], R6 ;  /* 0x0000d40601007387 */ /* 0x0041e80000100800 */
[----:B0-----:R-:W2:Y:S04]  /*63120*/  LDL.LU R6, [R1+0x26e8] ;  /* 0x0026e80001067983 */ /* 0x001ea80000300800 */
[----:B------:R-:W4:Y:S04]  /*63130*/  LDL.LU R91, [R1+0x26e4] ;  /* 0x0026e400015b7983 */ /* 0x000f280000300800 */
[----:B------:R-:W2:Y:S04]  /*63140*/  LDL.LU R92, [R1+0x26e0] ;  /* 0x0026e000015c7983 */ /* 0x000ea80000300800 */
[----:B------:R-:W-:Y:S04]  /*63150*/  STL [R1+0x608], R0 ;  /* 0x0006080001007387 */ /* 0x000fe80000100800 */
[----:B---3--:R0:W-:Y:S04]  /*63160*/  STL [R1+0xd0], R3 ;  /* 0x0000d00301007387 */ /* 0x0081e80000100800 */
[----:B0-----:R-:W3:Y:S04]  /*63170*/  LDL.LU R3, [R1+0x26dc] ;  /* 0x0026dc0001037983 */ /* 0x001ee80000300800 */
[----:B------:R-:W2:Y:S01]  /*63180*/  LDL.LU R13, [R1+0x604] ;  /* 0x00060400010d7983 */ /* 0x000ea20000300800 */
[----:B------:R-:W-:Y:S01]  /*63190*/  @!P0 IMAD.MOV.U32 R12, RZ, RZ, R0 ;  /* 0x000000ffff0c8224 */ /* 0x000fe200078e0000 */
[----:B---3--:R-:W-:-:S02]  /*631a0*/  PRMT R3, RZ, 0x7610, R3 ;  /* 0x00007610ff037816 */ /* 0x008fc40000000003 */
[----:B--2---:R-:W-:-:S05]  /*631b0*/  IADD3.X R13, PT, PT, R13, UR58, RZ, P1, !PT ;  /* 0x0000003a0d0d7c10 */ /* 0x004fca0008ffe4ff */
[----:B------:R-:W2:Y:S04]  /*631c0*/  @!P0 LDG.E.U8 R3, desc[UR20][R12.64] ;  /* 0x000000140c038981 */ /* 0x000ea8000c1e1100 */
[----:B------:R-:W-:Y:S04]  /*631d0*/  STL [R1+0x604], R13 ;  /* 0x0006040d01007387 */ /* 0x000fe80000100800 */
[----:B------:R-:W3:Y:S01]  /*631e0*/  LDL.LU R0, [R1+0x26d8] ;  /* 0x0026d80001007983 */ /* 0x000ee20000300800 */
[----:B------:R-:W-:-:S03]  /*631f0*/  IADD3 R4, P1, PT, R4, UR15, RZ ;  /* 0x0000000f04047c10 */ /* 0x000fc6000ff3e0ff */
[----:B--2---:R0:W-:Y:S04]  /*63200*/  STL [R1+0xcc], R3 ;  /* 0x0000cc0301007387 */ /* 0x0041e80000100800 */
[----:B0-----:R-:W2:Y:S04]  /*63210*/  LDL.LU R3, [R1+0x26d4] ;  /* 0x0026d40001037983 */ /* 0x001ea80000300800 */
[----:B------:R-:W3:Y:S01]  /*63220*/  LDL.LU R13, [R1+0x60c] ;  /* 0x00060c00010d7983 */ /* 0x000ee20000300800 */
[----:B------:R-:W-:Y:S01]  /*63230*/  @!P0 IMAD.MOV.U32 R12, RZ, RZ, R4 ;  /* 0x000000ffff0c8224 */ /* 0x000fe200078e0004 */
[----:B--2---:R-:W-:-:S02]  /*63240*/  PRMT R3, RZ, 0x7610, R3 ;  /* 0x00007610ff037816 */ /* 0x004fc40000000003 */
[----:B---3--:R-:W-:-:S05]  /*63250*/  IADD3.X R13, PT, PT, R13, UR58, RZ, P1, !PT ;  /* 0x0000003a0d0d7c10 */ /* 0x008fca0008ffe4ff */
[----:B------:R-:W2:Y:S04]  /*63260*/  @!P0 LDG.E.U8 R3, desc[UR20][R12.64] ;  /* 0x000000140c038981 */ /* 0x000ea8000c1e1100 */
[----:B------:R0:W-:Y:S04]  /*63270*/  STL [R1+0x610], R4 ;  /* 0x0006100401007387 */ /* 0x0001e80000100800 */
[----:B------:R-:W-:Y:S04]  /*63280*/  STL [R1+0x60c], R13 ;  /* 0x00060c0d01007387 */ /* 0x000fe80000100800 */
[----:B0-----:R-:W3:Y:S04]  /*63290*/  LDL.LU R4, [R1+0x26d0] ;  /* 0x0026d00001047983 */ /* 0x001ee80000300800 */
[----:B--2---:R0:W-:Y:S04]  /*632a0*/  STL [R1+0xc8], R3 ;  /* 0x0000c80301007387 */ /* 0x0041e80000100800 */
[----:B0-----:R-:W2:Y:S04]  /*632b0*/  LDL.LU R3, [R1+0x26cc] ;  /* 0x0026cc0001037983 */ /* 0x001ea80000300800 */
[----:B------:R-:W2:Y:S04]  /*632c0*/  LDL.LU R12, [R1+0x614] ;  /* 0x00061400010c7983 */ /* 0x000ea80000300800 */
[----:B------:R-:W2:Y:S02]  /*632d0*/  LDL.LU R13, [R1+0x618] ;  /* 0x00061800010d7983 */ /* 0x000ea40000300800 */
[----:B--2---:R-:W-:-:S04]  /*632e0*/  IADD3 R13, P1, PT, R13, UR15, RZ ;  /* 0x0000000f0d0d7c10 */ /* 0x004fc8000ff3e0ff */
[----:B------:R-:W-:Y:S01]  /*632f0*/  IADD3.X R12, PT, PT, R12, UR58, RZ, P1, !PT ;  /* 0x0000003a0c0c7c10 */ /* 0x000fe20008ffe4ff */
[----:B------:R0:W-:Y:S04]  /*63300*/  STL [R1+0x618], R13 ;  /* 0x0006180d01007387 */ /* 0x0001e80000100800 */
[----:B------:R1:W-:Y:S01]  /*63310*/  STL [R1+0x614], R12 ;  /* 0x0006140c01007387 */ /* 0x0003e20000100800 */
[-C--:B0-----:R-:W-:Y:S02]  /*63320*/  @!P0 LOP3.LUT R13, R13, R12.reuse, RZ, 0x3c, !PT ;  /* 0x0000000c0d0d8212 */ /* 0x081fe400078e3cff */
[----:B------:R-:W-:Y:S02]  /*63330*/  PRMT R3, RZ, 0x7610, R3 ;  /* 0x00007610ff037816 */ /* 0x000fe40000000003 */
[----:B-1----:R-:W-:-:S04]  /*63340*/  @!P0 LOP3.LUT R12, R13, R12, RZ, 0x3c, !PT ;  /* 0x0000000c0d0c8212 */ /* 0x002fc800078e3cff */
[----:B------:R-:W-:-:S05]  /*63350*/  @!P0 LOP3.LUT R13, R13, R12, RZ, 0x3c, !PT ;  /* 0x0000000c0d0d8212 */ /* 0x000fca00078e3cff */
[----:B------:R-:W2:Y:S04]  /*63360*/  @!P0 LDG.E.U8 R3, desc[UR20][R12.64] ;  /* 0x000000140c038981 */ /* 0x000ea8000c1e1100 */
        /* <DEDUP_REMOVED lines=146> */
[----:B------:R-:W2:Y:S01]  /*63c90*/  LDL.LU R13, [R1+0x688] ;  /* 0x00068800010d7983 */ /* 0x000ea20000300800 */
[----:B------:R-:W-:-:S02]  /*63ca0*/  PRMT R14, RZ, 0x7610, R14 ;  /* 0x00007610ff0e7816 */ /* 0x000fc4000000000e */
[----:B--2---:R-:W-:-:S04]  /*63cb0*/  IADD3 R13, P1, PT, R13, UR15, RZ ;  /* 0x0000000f0d0d7c10 */ /* 0x004fc8000ff3e0ff */
[----:B------:R-:W-:Y:S01]  /*63cc0*/  IADD3.X R12, PT, PT, R12, UR58, RZ, P1, !PT ;  /* 0x0000003a0c0c7c10 */ /* 0x000fe20008ffe4ff */
[----:B------:R0:W-:Y:S04]  /*63cd0*/  STL [R1+0x688], R13 ;  /* 0x0006880d01007387 */ /* 0x0001e80000100800 */
[----:B------:R1:W-:Y:S01]  /*63ce0*/  STL [R1+0x684], R12 ;  /* 0x0006840c01007387 */ /* 0x0003e20000100800 */
[----:B0-----:R-:W-:-:S04]  /*63cf0*/  @!P0 LOP3.LUT R13, R13, R12, RZ, 0x3c, !PT ;  /* 0x0000000c0d0d8212 */ /* 0x001fc800078e3cff */
[----:B-1----:R-:W-:-:S04]  /*63d00*/  @!P0 LOP3.LUT R12, R13, R12, RZ, 0x3c, !PT ;  /* 0x0000000c0d0c8212 */ /* 0x002fc800078e3cff */
[----:B------:R-:W-:-:S05]  /*63d10*/  @!P0 LOP3.LUT R13, R13, R12, RZ, 0x3c, !PT ;  /* 0x0000000c0d0d8212 */ /* 0x000fca00078e3cff */
[----:B------:R-:W2:Y:S04]  /*63d20*/  @!P0 LDG.E.U8 R14, desc[UR20][R12.64] ;  /* 0x000000140c0e8981 */ /* 0x000ea8000c1e1100 */
[----:B------:R-:W3:Y:S04]  /*63d30*/  LDL.LU R12, [R1+0x68c] ;  /* 0x00068c00010c7983 */ /* 0x000ee80000300800 */
[----:B------:R-:W3:Y:S01]  /*63d40*/  LDL.LU R13, [R1+0x690] ;  /* 0x00069000010d7983 */ /* 0x000ee20000300800 */
[----:B------:R-:W-:-:S03]  /*63d50*/  PRMT R19, RZ, 0x7610, R19 ;  /* 0x00007610ff137816 */ /* 0x000fc60000000013 */
[----:B--2---:R0:W-:Y:S04]  /*63d60*/  STL [R1+0x94], R14 ;  /* 0x0000940e01007387 */ /* 0x0041e80000100800 */
[----:B0-----:R-:W2:Y:S01]  /*63d70*/  LDL.LU R14, [R1+0x6a8] ;  /* 0x0006a800010e7983 */ /* 0x001ea20000300800 */
[----:B---3--:R-:W-:-:S04]  /*63d80*/  IADD3 R13, P1, PT, R13, UR15, RZ ;  /* 0x0000000f0d0d7c10 */ /* 0x008fc8000ff3e0ff */
[----:B------:R-:W-:Y:S01]  /*63d90*/  IADD3.X R12, PT, PT, R12, UR58, RZ, P1, !PT ;  /* 0x0000003a0c0c7c10 */ /* 0x000fe20008ffe4ff */
[----:B------:R0:W-:Y:S04]  /*63da0*/  STL [R1+0x690], R13 ;  /* 0x0006900d01007387 */ /* 0x0001e80000100800 */
[----:B------:R1:W-:Y:S01]  /*63db0*/  STL [R1+0x68c], R12 ;  /* 0x00068c0c01007387 */ /* 0x0003e20000100800 */
[----:B0-----:R-:W-:-:S04]  /*63dc0*/  @!P0 LOP3.LUT R13, R13, R12, RZ, 0x3c, !PT ;  /* 0x0000000c0d0d8212 */ /* 0x001fc800078e3cff */
[----:B-1----:R-:W-:-:S04]  /*63dd0*/  @!P0 LOP3.LUT R12, R13, R12, RZ, 0x3c, !PT ;  /* 0x0000000c0d0c8212 */ /* 0x002fc800078e3cff */
[----:B------:R-:W-:-:S05]  /*63de0*/  @!P0 LOP3.LUT R13, R13, R12, RZ, 0x3c, !PT ;  /* 0x0000000c0d0d8212 */ /* 0x000fca00078e3cff */
[----:B------:R-:W3:Y:S04]  /*63df0*/  @!P0 LDG.E.U8 R19, desc[UR20][R12.64] ;  /* 0x000000140c138981 */ /* 0x000ee8000c1e1100 */
[----:B------:R-:W2:Y:S04]  /*63e00*/  LDL.LU R12, [R1+0x694] ;  /* 0x00069400010c7983 */ /* 0x000ea80000300800 */
[----:B------:R-:W2:Y:S01]  /*63e10*/  LDL.LU R13, [R1+0x698] ;  /* 0x00069800010d7983 */ /* 0x000ea20000300800 */
[----:B------:R-:W-:-:S03]  /*63e20*/  PRMT R15, RZ, 0x7610, R15 ;  /* 0x00007610ff0f7816 */ /* 0x000fc6000000000f */
[----:B---3--:R0:W-:Y:S04]  /*63e30*/  STL [R1+0x90], R19 ;  /* 0x0000901301007387 */ /* 0x0081e80000100800 */
[----:B0-----:R-:W3:Y:S01]  /*63e40*/  LDL.LU R19, [R1+0x6b0] ;  /* 0x0006b00001137983 */ /* 0x001ee20000300800 */
        /* <DEDUP_REMOVED lines=20> */
[----:B------:R-:W3:Y:S01]  /*63f90*/  @!P0 LDG.E.U8 R3, desc[UR20][R12.64] ;  /* 0x000000140c038981 */ /* 0x000ee2000c1e1100 */
[----:B------:R-:W-:-:S03]  /*63fa0*/  IADD3 R14, P1, PT, R14, UR15, RZ ;  /* 0x0000000f0e0e7c10 */ /* 0x000fc6000ff3e0ff */
[----:B---3--:R0:W-:Y:S04]  /*63fb0*/  STL [R1+0x88], R3 ;  /* 0x0000880301007387 */ /* 0x0081e80000100800 */
[----:B0-----:R-:W3:Y:S04]  /*63fc0*/  LDL.LU R3, [R1+0x2698] ;  /* 0x0026980001037983 */ /* 0x001ee80000300800 */
[----:B------:R-:W2:Y:S01]  /*63fd0*/  LDL.LU R13, [R1+0x6a4] ;  /* 0x0006a400010d7983 */ /* 0x000ea20000300800 */
[----:B------:R-:W-:Y:S01]  /*63fe0*/  PRMT R5, RZ, 0x7610, R5 ;  /* 0x00007610ff057816 */ /* 0x000fe20000000005 */
[----:B------:R-:W-:Y:S01]  /*63ff0*/  @!P0 IMAD.MOV.U32 R12, RZ, RZ, R14 ;  /* 0x000000ffff0c8224 */ /* 0x000fe200078e000e */
[----:B--2---:R-:W-:-:S05]  /*64000*/  IADD3.X R13, PT, PT, R13, UR58, RZ, P1, !PT ;  /* 0x0000003a0d0d7c10 */ /* 0x004fca0008ffe4ff */
[----:B------:R-:W2:Y:S04]  /*64010*/  @!P0 LDG.E.U8 R5, desc[UR20][R12.64] ;  /* 0x000000140c058981 */ /* 0x000ea8000c1e1100 */
[----:B------:R0:W-:Y:S04]  /*64020*/  STL [R1+0x6a8], R14 ;  /* 0x0006a80e01007387 */ /* 0x0001e80000100800 */
[----:B------:R1:W-:Y:S04]  /*64030*/  STL [R1+0x6a4], R13 ;  /* 0x0006a40d01007387 */ /* 0x0003e80000100800 */
[----:B0-----:R-:W3:Y:S04]  /*64040*/  LDL.LU R14, [R1+0x6c8] ;  /* 0x0006c800010e7983 */ /* 0x001ee80000300800 */
[----:B--2---:R-:W-:Y:S04]  /*64050*/  STL [R1+0x84], R5 ;  /* 0x0000840501007387 */ /* 0x004fe80000100800 */
[----:B-1----:R-:W2:Y:S01]  /*64060*/  LDL.LU R13, [R1+0x6ac] ;  /* 0x0006ac00010d7983 */ /* 0x002ea20000300800 */
[----:B------:R-:W-:-:S02]  /*64070*/  IADD3 R19, P1, PT, R19, UR15, RZ ;  /* 0x0000000f13137c10 */ /* 0x000fc4000ff3e0ff */
[----:B------:R-:W-:-:S03]  /*64080*/  PRMT R35, RZ, 0x7610, R35 ;  /* 0x00007610ff237816 */ /* 0x000fc60000000023 */
[----:B------:R-:W-:Y:S01]  /*64090*/  @!P0 IMAD.MOV.U32 R12, RZ, RZ, R19 ;  /* 0x000000ffff0c8224 */ /* 0x000fe200078e0013 */
[----:B------:R0:W-:Y:S01]  /*640a0*/  STL [R1+0x6b0], R19 ;  /* 0x0006b01301007387 */ /* 0x0001e20000100800 */
[----:B--2---:R-:W-:-:S05]  /*640b0*/  IADD3.X R13, PT, PT, R13, UR58, RZ, P1, !PT ;  /* 0x0000003a0d0d7c10 */ /* 0x004fca0008ffe4ff */
[----:B------:R1:W-:Y:S04]  /*640c0*/  STL [R1+0x6ac], R13 ;  /* 0x0006ac0d01007387 */ /* 0x0003e80000100800 */
[----:B0-----:R-:W2:Y:S04]  /*640d0*/  LDL.LU R19, [R1+0x6d0] ;  /* 0x0006d00001137983 */ /* 0x001ea80000300800 */
[----:B------:R0:W2:Y:S04]  /*640e0*/  @!P0 LDG.E.U8 R35, desc[UR20][R12.64] ;  /* 0x000000140c238981 */ /* 0x0000a8000c1e1100 */
[----:B-1----:R-:W3:Y:S01]  /*640f0*/  LDL.LU R13, [R1+0x6b4] ;  /* 0x0006b400010d7983 */ /* 0x002ee20000300800 */
[----:B------:R-:W-:-:S02]  /*64100*/  IADD3 R15, P1, PT, R15, UR15, RZ ;  /* 0x0000000f0f0f7c10 */ /* 0x000fc4000ff3e0ff */
[----:B------:R-:W-:-:S03]  /*64110*/  PRMT R34, RZ, 0x7610, R34 ;  /* 0x00007610ff227816 */ /* 0x000fc60000000022 */
[----:B0-----:R-:W-:Y:S01]  /*64120*/  @!P0 IMAD.MOV.U32 R12, RZ, RZ, R15 ;  /* 0x000000ffff0c8224 */ /* 0x001fe200078e000f */
[----:B--2---:R0:W-:Y:S01]  /*64130*/  STL [R1+0x80], R35 ;  /* 0x0000802301007387 */ /* 0x0041e20000100800 */
[----:B---3--:R-:W-:-:S03]  /*64140*/  IADD3.X R13, PT, PT, R13, UR58, RZ, P1, !PT ;  /* 0x0000003a0d0d7c10 */ /* 0x008fc60008ffe4ff */
[----:B0-----:R-:W2:Y:S04]  /*64150*/  LDL.LU R35, [R1+0x6cc] ;  /* 0x0006cc0001237983 */ /* 0x001ea80000300800 */
[----:B------:R0:W-:Y:S04]  /*64160*/  STL [R1+0x6b8], R15 ;  /* 0x0006b80f01007387 */ /* 0x0001e80000100800 */
[----:B------:R1:W-:Y:S04]  /*64170*/  STL [R1+0x6b4], R13 ;  /* 0x0006b40d01007387 */ /* 0x0003e80000100800 */
[----:B------:R3:W2:Y:S04]  /*64180*/  @!P0 LDG.E.U8 R34, desc[UR20][R12.64] ;  /* 0x000000140c228981 */ /* 0x0006a8000c1e1100 */
[----:B0-----:R-:W2:Y:S04]  /*64190*/  LDL.LU R15, [R1+0x6f8] ;  /* 0x0006f800010f7983 */ /* 0x001ea80000300800 */
[----:B-1----:R-:W2:Y:S01]  /*641a0*/  LDL.LU R13, [R1+0x6c4] ;  /* 0x0006c400010d7983 */ /* 0x002ea20000300800 */
[----:B------:R-:W-:-:S02]  /*641b0*/  IADD3 R14, P1, PT, R14, UR15, RZ ;  /* 0x0000000f0e0e7c10 */ /* 0x000fc4000ff3e0ff */
[----:B------:R-:W-:-:S03]  /*641c0*/  PRMT R31, RZ, 0x7610, R31 ;  /* 0x00007610ff1f7816 */ /* 0x000fc6000000001f */
[----:B---3--:R-:W-:Y:S01]  /*641d0*/  @!P0 IMAD.MOV.U32 R12, RZ, RZ, R14 ;  /* 0x000000ffff0c8224 */ /* 0x008fe200078e000e */
[----:B--2---:R-:W-:-:S05]  /*641e0*/  IADD3.X R13, PT, PT, R13, UR58, RZ, P1, !PT ;  /* 0x0000003a0d0d7c10 */ /* 0x004fca0008ffe4ff */
[----:B------:R0:W2:Y:S01]  /*641f0*/  @!P0 LDG.E.U8 R31, desc[UR20][R12.64] ;  /* 0x000000140c1f8981 */ /* 0x0000a2000c1e1100 */
[----:B------:R-:W-:-:S03]  /*64200*/  IADD3 R19, P1, PT, R19, UR15, RZ ;  /* 0x0000000f13137c10 */ /* 0x000fc6000ff3e0ff */
[----:B------:R1:W-:Y:S01]  /*64210*/  STL [R1+0x7c], R34 ;  /* 0x00007c2201007387 */ /* 0x0003e20000100800 */
[----:B------:R-:W-:Y:S02]  /*64220*/  IADD3.X R35, PT, PT, R35, UR58, RZ, P1, !PT ;  /* 0x0000003a23237c10 */ /* 0x000fe40008ffe4ff */
[----:B------:R-:W-:Y:S01]  /*64230*/  PRMT R30, RZ, 0x7610, R30 ;  /* 0x00007610ff1e7816 */ /* 0x000fe2000000001e */
[----:B-1----:R-:W3:Y:S04]  /*64240*/  LDL.LU R34, [R1+0x6d4] ;  /* 0x0006d40001227983 */ /* 0x002ee80000300800 */
[----:B------:R1:W-:Y:S04]  /*64250*/  STL [R1+0x6c8], R14 ;  /* 0x0006c80e01007387 */ /* 0x0003e80000100800 */
[----:B------:R4:W-:Y:S01]  /*64260*/  STL [R1+0x6c4], R13 ;  /* 0x0006c40d01007387 */ /* 0x0009e20000100800 */
[----:B0-----:R-:W-:-:S03]  /*64270*/  @!P0 IMAD.MOV.U32 R12, RZ, RZ, R19 ;  /* 0x000000ffff0c8224 */ /* 0x001fc600078e0013 */
[----:B-1----:R-:W3:Y:S01]  /*64280*/  LDL.LU R14, [R1+0x700] ;  /* 0x00070000010e7983 */ /* 0x002ee20000300800 */
[----:B----4-:R-:W-:-:S05]  /*64290*/  @!P0 IMAD.MOV.U32 R13, RZ, RZ, R35 ;  /* 0x000000ffff0d8224 */ /* 0x010fca00078e0023 */
[----:B------:R0:W4:Y:S04]  /*642a0*/  @!P0 LDG.E.U8 R30, desc[UR20][R12.64] ;  /* 0x000000140c1e8981 */ /* 0x000128000c1e1100 */
[----:B--2---:R1:W-:Y:S04]  /*642b0*/  STL [R1+0x78], R31 ;  /* 0x0000781f01007387 */ /* 0x0043e80000100800 */
[----:B-1----:R-:W2:Y:S01]  /*642c0*/  LDL.LU R31, [R1+0x6fc] ;  /* 0x0006fc00011f7983 */ /* 0x002ea20000300800 */
[----:B------:R-:W-:-:S04]  /*642d0*/  IADD3 R15, P1, PT, R15, UR15, RZ ;  /* 0x0000000f0f0f7c10 */ /* 0x000fc8000ff3e0ff */
[----:B---3--:R-:W-:Y:S01]  /*642e0*/  IADD3.X R34, PT, PT, R34, UR58, RZ, P1, !PT ;  /* 0x0000003a22227c10 */ /* 0x008fe20008ffe4ff */
[----:B------:R1:W-:Y:S01]  /*642f0*/  STL [R1+0x6d0], R19 ;  /* 0x0006d01301007387 */ /* 0x0003e20000100800 */
[----:B------:R-:W-:-:S03]  /*64300*/  PRMT R16, RZ, 0x7610, R16 ;  /* 0x00007610ff107816 */ /* 0x000fc60000000010 */
[----:B------:R-:W-:Y:S01]  /*64310*/  STL [R1+0x6cc], R35 ;  /* 0x0006cc2301007387 */ /* 0x000fe20000100800 */
[----:B0-----:R-:W-:Y:S02]  /*64320*/  @!P0 IMAD.MOV.U32 R12, RZ, RZ, R15 ;  /* 0x000000ffff0c8224 */ /* 0x001fe400078e000f */
[----:B------:R-:W-:Y:S01]  /*64330*/  @!P0 IMAD.MOV.U32 R13, RZ, RZ, R34 ;  /* 0x000000ffff0d8224 */ /* 0x000fe200078e0022 */
[----:B------:R-:W-:Y:S02]  /*64340*/  IADD3 R14, P1, PT, R14, UR15, RZ ;  /* 0x0000000f0e0e7c10 */ /* 0x000fe4000ff3e0ff */
[----:B------:R-:W-:Y:S02]  /*64350*/  PRMT R20, RZ, 0x7610, R20 ;  /* 0x00007610ff147816 */ /* 0x000fe40000000014 */
[----:B------:R0:W3:Y:S04]  /*64360*/  @!P0 LDG.E.U8 R16, desc[UR20][R12.64] ;  /* 0x000000140c108981 */ /* 0x0000e8000c1e1100 */
[----:B-1----:R-:W3:Y:S04]  /*64370*/  LDL.LU R19, [R1+0x708] ;  /* 0x0007080001137983 */ /* 0x002ee80000300800 */
[----:B----4-:R1:W-:Y:S01]  /*64380*/  STL [R1+0x74], R30 ;  /* 0x0000741e01007387 */ /* 0x0103e20000100800 */
[----:B0-----:R-:W-:-:S03]  /*64390*/  @!P0 IMAD.MOV.U32 R12, RZ, RZ, R14 ;  /* 0x000000ffff0c8224 */ /* 0x001fc600078e000e */
[----:B-1----:R-:W4:Y:S01]  /*643a0*/  LDL.LU R30, [R1+0x704] ;  /* 0x00070400011e7983 */ /* 0x002f220000300800 */
[----:B--2---:R-:W-:-:S05]  /*643b0*/  IADD3.X R31, PT, PT, R31, UR58, RZ, P1, !PT ;  /* 0x0000003a1f1f7c10 */ /* 0x004fca0008ffe4ff */
[----:B------:R-:W-:-:S05]  /*643c0*/  @!P0 IMAD.MOV.U32 R13, RZ, RZ, R31 ;  /* 0x000000ffff0d8224 */ /* 0x000fca00078e001f */
[----:B------:R0:W2:Y:S04]  /*643d0*/  @!P0 LDG.E.U8 R20, desc[UR20][R12.64] ;  /* 0x000000140c148981 */ /* 0x0000a8000c1e1100 */
[----:B------:R1:W-:Y:S04]  /*643e0*/  STL [R1+0x6f8], R15 ;  /* 0x0006f80f01007387 */ /* 0x0003e80000100800 */
[----:B------:R-:W-:Y:S01]  /*643f0*/  STL [R1+0x6d4], R34 ;  /* 0x0006d42201007387 */ /* 0x000fe20000100800 */
[----:B---3--:R-:W-:-:S03]  /*64400*/  IADD3 R19, P1, PT, R19, UR15, RZ ;  /* 0x0000000f13137c10 */ /* 0x008fc6000ff3e0ff */
[----:B-1----:R-:W3:Y:S04]  /*64410*/  LDL.LU R15, [R1+0x710] ;  /* 0x00071000010f7983 */ /* 0x002ee80000300800 */
[----:B------:R1:W-:Y:S01]  /*64420*/  STL [R1+0x70], R16 ;  /* 0x0000701001007387 */ /* 0x0003e20000100800 */
[----:B------:R-:W-:Y:S02]  /*64430*/  PRMT R18, RZ, 0x7610, R18 ;  /* 0x00007610ff127816 */ /* 0x000fe40000000012 */
[----:B----4-:R-:W-:Y:S01]  /*64440*/  IADD3.X R30, PT, PT, R30, UR58, RZ, P1, !PT ;  /* 0x0000003a1e1e7c10 */ /* 0x010fe20008ffe4ff */
[----:B0-----:R-:W-:Y:S01]  /*64450*/  @!P0 IMAD.MOV.U32 R12, RZ, RZ, R19 ;  /* 0x000000ffff0c8224 */ /* 0x001fe200078e0013 */
[----:B-1----:R-:W4:Y:S04]  /*64460*/  LDL.LU R16, [R1+0x70c] ;  /* 0x00070c0001107983 */ /* 0x002f280000300800 */
[----:B------:R0:W-:Y:S04]  /*64470*/  STL [R1+0x700], R14 ;  /* 0x0007000e01007387 */ /* 0x0001e80000100800 */
[----:B------:R-:W-:Y:S01]  /*64480*/  STL [R1+0x6fc], R31 ;  /* 0x0006fc1f01007387 */ /* 0x000fe20000100800 */
[----:B------:R-:W-:-:S05]  /*64490*/  @!P0 IMAD.MOV.U32 R13, RZ, RZ, R30 ;  /* 0x000000ffff0d8224 */ /* 0x000fca00078e001e */
[----:B------:R1:W4:Y:S04]  /*644a0*/  @!P0 LDG.E.U8 R18, desc[UR20][R12.64] ;  /* 0x000000140c128981 */ /* 0x000328000c1e1100 */
[----:B0-----:R-:W4:Y:S04]  /*644b0*/  LDL.LU R14, [R1+0x718] ;  /* 0x00071800010e7983 */ /* 0x001f280000300800 */
[----:B--2---:R0:W-:Y:S04]  /*644c0*/  STL [R1+0x6c], R20 ;  /* 0x00006c1401007387 */ /* 0x0041e80000100800 */
[----:B0-----:R-:W2:Y:S01]  /*644d0*/  LDL.LU R20, [R1+0x714] ;  /* 0x0007140001147983 */ /* 0x001ea20000300800 */
[----:B---3--:R-:W-:-:S02]  /*644e0*/  IADD3 R15, P1, PT, R15, UR15, RZ ;  /* 0x0000000f0f0f7c10 */ /* 0x008fc4000ff3e0ff */
[----:B------:R-:W-:Y:S01]  /*644f0*/  PRMT R29, RZ, 0x7610, R29 ;  /* 0x00007610ff1d7816 */ /* 0x000fe2000000001d */
[----:B------:R0:W-:Y:S02]  /*64500*/  STL [R1+0x708], R19 ;  /* 0x0007081301007387 */ /* 0x0001e40000100800 */
[----:B-1----:R-:W-:Y:S02]  /*64510*/  @!P0 IMAD.MOV.U32 R12, RZ, RZ, R15 ;  /* 0x000000ffff0c8224 */ /* 0x002fe400078e000f */
[----:B------:R-:W-:Y:S01]  /*64520*/  STL [R1+0x704], R30 ;  /* 0x0007041e01007387 */ /* 0x000fe20000100800 */
[----:B----4-:R-:W-:-:S03]  /*64530*/  IADD3.X R16, PT, PT, R16, UR58, RZ, P1, !PT ;  /* 0x0000003a10107c10 */ /* 0x010fc60008ffe4ff */
[----:B0-----:R-:W3:Y:S02]  /*64540*/  LDL.LU R19, [R1+0x724] ;  /* 0x0007240001137983 */ /* 0x001ee40000300800 */
[----:B------:R-:W-:Y:S01]  /*64550*/  @!P0 IMAD.MOV.U32 R13, RZ, RZ, R16 ;  /* 0x000000ffff0d8224 */ /* 0x000fe200078e0010 */
[----:B------:R-:W-:Y:S01]  /*64560*/  IADD3 R14, P1, PT, R14, UR15, RZ ;  /* 0x0000000f0e0e7c10 */ /* 0x000fe2000ff3e0ff */
[----:B------:R0:W-:Y:S04]  /*64570*/  STL [R1+0x68], R18 ;  /* 0x0000681201007387 */ /* 0x0001e80000100800 */
[----:B------:R1:W4:Y:S01]  /*64580*/  @!P0 LDG.E.U8 R29, desc[UR20][R12.64] ;  /* 0x000000140c1d8981 */ /* 0x000322000c1e1100 */
[----:B------:R-:W-:-:S03]  /*64590*/  PRMT R0, RZ, 0x7610, R0 ;  /* 0x00007610ff007816 */ /* 0x000fc60000000000 */
[----:B0-----:R-:W3:Y:S01]  /*645a0*/  LDL.LU R18, [R1+0x728] ;  /* 0x0007280001127983 */ /* 0x001ee20000300800 */
[----:B-1----:R-:W-:Y:S01]  /*645b0*/  @!P0 IMAD.MOV.U32 R12, RZ, RZ, R14 ;  /* 0x000000ffff0c8224 */ /* 0x002fe200078e000e */
[----:B--2---:R-:W-:-:S05]  /*645c0*/  IADD3.X R20, PT, PT, R20, UR58, RZ, P1, !PT ;  /* 0x0000003a14147c10 */ /* 0x004fca0008ffe4ff */
[----:B------:R-:W-:-:S05]  /*645d0*/  @!P0 IMAD.MOV.U32 R13, RZ, RZ, R20 ;  /* 0x000000ffff0d8224 */ /* 0x000fca00078e0014 */
[----:B------:R0:W2:Y:S04]  /*645e0*/  @!P0 LDG.E.U8 R0, desc[UR20][R12.64] ;  /* 0x000000140c008981 */ /* 0x0000a8000c1e1100 */
[----:B------:R-:W-:Y:S04]  /*645f0*/  STL [R1+0x710], R15 ;  /* 0x0007100f01007387 */ /* 0x000fe80000100800 */
[----:B------:R1:W-:Y:S04]  /*64600*/  STL [R1+0x70c], R16 ;  /* 0x00070c1001007387 */ /* 0x0003e80000100800 */
[----:B-1----:R-:W4:Y:S04]  /*64610*/  LDL.LU R16, [R1+0x72c] ;  /* 0x00072c0001107983 */ /* 0x002f280000300800 */
[----:B------:R-:W4:Y:S04]  /*64620*/  LDL.LU R15, [R1+0x730] ;  /* 0x00073000010f7983 */ /* 0x000f280000300800 */
[----:B------:R-:W-:Y:S04]  /*64630*/  STL [R1+0x718], R14 ;  /* 0x0007180e01007387 */ /* 0x000fe80000100800 */
[----:B------:R1:W-:Y:S01]  /*64640*/  STL [R1+0x714], R20 ;  /* 0x0007141401007387 */ /* 0x0003e20000100800 */
[----:B---3--:R-:W-:-:S03]  /*64650*/  IADD3 R18, P1, PT, R18, UR15, RZ ;  /* 0x0000000f12127c10 */ /* 0x008fc6000ff3e0ff */
[----:B-1----:R-:W3:Y:S01]  /*64660*/  LDL.LU R20, [R1+0x734] ;  /* 0x0007340001147983 */ /* 0x002ee20000300800 */
[----:B------:R-:W-:-:S03]  /*64670*/  IADD3.X R19, PT, PT, R19, UR58, RZ, P1, !PT ;  /* 0x0000003a13137c10 */ /* 0x000fc60008ffe4ff */
[----:B------:R-:W3:Y:S01]  /*64680*/  LDL.LU R14, [R1+0x738] ;  /* 0x00073800010e7983 */ /* 0x000ee20000300800 */
[----:B0-----:R-:W-:Y:S02]  /*64690*/  @!P0 IMAD.MOV.U32 R12, RZ, RZ, R18 ;  /* 0x000000ffff0c8224 */ /* 0x001fe400078e0012 */
[----:B------:R-:W-:Y:S01]  /*646a0*/  @!P0 IMAD.MOV.U32 R13, RZ, RZ, R19 ;  /* 0x000000ffff0d8224 */ /* 0x000fe200078e0013 */
[----:B--2---:R-:W-:Y:S04]  /*646b0*/  STL [R1+0x260c], R0 ;  /* 0x00260c0001007387 */ /* 0x004fe80000100800 */
[----:B------:R-:W-:Y:S04]  /*646c0*/  STL [R1+0x728], R18 ;  /* 0x0007281201007387 */ /* 0x000fe80000100800 */
[----:B------:R0:W-:Y:S04]  /*646d0*/  STL [R1+0x724], R19 ;  /* 0x0007241301007387 */ /* 0x0001e80000100800 */
[----:B0-----:R-:W2:Y:S04]  /*646e0*/  LDL.LU R19, [R1+0x73c] ;  /* 0x00073c0001137983 */ /* 0x001ea80000300800 */
[----:B------:R-:W2:Y:S01]  /*646f0*/  LDL.LU R18, [R1+0x740] ;  /* 0x0007400001127983 */ /* 0x000ea20000300800 */
[----:B----4-:R-:W-:-:S02]  /*64700*/  IADD3 R15, P1, PT, R15, UR15, RZ ;  /* 0x0000000f0f0f7c10 */ /* 0x010fc4000ff3e0ff */
[----:B------:R-:W-:Y:S02]  /*64710*/  PRMT R28, RZ, 0x7610, R28 ;  /* 0x00007610ff1c7816 */ /* 0x000fe4000000001c */
[----:B------:R-:W-:Y:S02]  /*64720*/  IADD3.X R16, PT, PT, R16, UR58, RZ, P1, !PT ;  /* 0x0000003a10107c10 */ /* 0x000fe40008ffe4ff */
[----:B------:R-:W-:Y:S01]  /*64730*/  PRMT R27, RZ, 0x7610, R27 ;  /* 0x00007610ff1b7816 */ /* 0x000fe2000000001b */
[----:B------:R-:W-:Y:S04]  /*64740*/  STL [R1+0x730], R15 ;  /* 0x0007300f01007387 */ /* 0x000fe80000100800 */
[----:B------:R0:W4:Y:S04]  /*64750*/  @!P0 LDG.E.U8 R28, desc[UR20][R12.64] ;  /* 0x000000140c1c8981 */ /* 0x000128000c1e1100 */
[----:B------:R1:W-:Y:S01]  /*64760*/  STL [R1+0x72c], R16 ;  /* 0x00072c1001007387 */ /* 0x0003e20000100800 */
[----:B---3--:R-:W-:Y:S01]  /*64770*/  IADD3 R14, P1, PT, R14, UR15, RZ ;  /* 0x0000000f0e0e7c10 */ /* 0x008fe2000ff3e0ff */
[----:B0-----:R-:W-:-:S02]  /*64780*/  @!P0 IMAD.MOV.U32 R12, RZ, RZ, R15 ;  /* 0x000000ffff0c8224 */ /* 0x001fc400078e000f */
[----:B------:R-:W-:Y:S01]  /*64790*/  @!P0 IMAD.MOV.U32 R13, RZ, RZ, R16 ;  /* 0x000000ffff0d8224 */ /* 0x000fe200078e0010 */
[----:B------:R-:W-:Y:S01]  /*647a0*/  IADD3.X R20, PT, PT, R20, UR58, RZ, P1, !PT ;  /* 0x0000003a14147c10 */ /* 0x000fe20008ffe4ff */
[----:B-1----:R-:W3:Y:S04]  /*647b0*/  LDL.LU R16, [R1+0x744] ;  /* 0x0007440001107983 */ /* 0x002ee80000300800 */
[----:B------:R-:W3:Y:S04]  /*647c0*/  LDL.LU R15, [R1+0x748] ;  /* 0x00074800010f7983 */ /* 0x000ee80000300800 */
[----:B------:R-:W-:Y:S04]  /*647d0*/  STL [R1+0x64], R29 ;  /* 0x0000641d01007387 */ /* 0x000fe80000100800 */
[----:B------:R0:W4:Y:S01]  /*647e0*/  @!P0 LDG.E.U8 R27, desc[UR20][R12.64] ;  /* 0x000000140c1b8981 */ /* 0x000122000c1e1100 */
[----:B------:R-:W-:-:S03]  /*647f0*/  PRMT R26, RZ, 0x7610, R26 ;  /* 0x00007610ff1a7816 */ /* 0x000fc6000000001a */
[----:B------:R-:W-:Y:S04]  /*64800*/  STL [R1+0x738], R14 ;  /* 0x0007380e01007387 */ /* 0x000fe80000100800 */
[----:B------:R1:W-:Y:S01]  /*64810*/  STL [R1+0x734], R20 ;  /* 0x0007341401007387 */ /* 0x0003e20000100800 */
[----:B0-----:R-:W-:Y:S02]  /*64820*/  @!P0 IMAD.MOV.U32 R12, RZ, RZ, R14 ;  /* 0x000000ffff0c8224 */ /* 0x001fe400078e000e */
[----:B------:R-:W-:Y:S02]  /*64830*/  @!P0 IMAD.MOV.U32 R13, RZ, RZ, R20 ;  /* 0x000000ffff0d8224 */ /* 0x000fe400078e0014 */
[----:B-1----:R-:W4:Y:S04]  /*64840*/  LDL.LU R20, [R1+0x74c] ;  /* 0x00074c0001147983 */ /* 0x002f280000300800 */
[----:B------:R-:W4:Y:S04]  /*64850*/  LDL.LU R14, [R1+0x750] ;  /* 0x00075000010e7983 */ /* 0x000f280000300800 */
[----:B------:R0:W4:Y:S01]  /*64860*/  @!P0 LDG.E.U8 R26, desc[UR20][R12.64] ;  /* 0x000000140c1a8981 */ /* 0x000122000c1e1100 */
[----:B--2---:R-:W-:-:S04]  /*64870*/  IADD3 R18, P1, PT, R18, UR15, RZ ;  /* 0x0000000f12127c10 */ /* 0x004fc8000ff3e0ff */
[----:B------:R-:W-:Y:S01]  /*64880*/  IADD3.X R19, PT, PT, R19, UR58, RZ, P1, !PT ;  /* 0x0000003a13137c10 */ /* 0x000fe20008ffe4ff */
[----:B------:R-:W-:Y:S01]  /*64890*/  STL [R1+0x740], R18 ;  /* 0x0007401201007387 */ /* 0x000fe20000100800 */
[----:B0-----:R-:W-:-:S03]  /*648a0*/  @!P0 IMAD.MOV.U32 R12, RZ, RZ, R18 ;  /* 0x000000ffff0c8224 */ /* 0x001fc600078e0012 */
[----:B------:R0:W-:Y:S01]  /*648b0*/  STL [R1+0x73c], R19 ;  /* 0x00073c1301007387 */ /* 0x0001e20000100800 */
[----:B------:R-:W-:-:S03]  /*648c0*/  @!P0 IMAD.MOV.U32 R13, RZ, RZ, R19 ;  /* 0x000000ffff0d8224 */ /* 0x000fc600078e0013 */
[----:B0-----:R-:W2:Y:S04]  /*648d0*/  LDL.LU R19, [R1+0x754] ;  /* 0x0007540001137983 */ /* 0x001ea80000300800 */
[----:B------:R-:W2:Y:S01]  /*648e0*/  LDL.LU R18, [R1+0x758] ;  /* 0x0007580001127983 */ /* 0x000ea20000300800 */
[----:B---3--:R-:W-:Y:S02]  /*648f0*/  IADD3 R15, P1, PT, R15, UR15, RZ ;  /* 0x0000000f0f0f7c10 */ /* 0x008fe4000ff3e0ff */
[----:B------:R-:W-:Y:S02]  /*64900*/  PRMT R25, RZ, 0x7610, R25 ;  /* 0x00007610ff197816 */ /* 0x000fe40000000019 */
[----:B------:R-:W-:Y:S02]  /*64910*/  IADD3.X R16, PT, PT, R16, UR58, RZ, P1, !PT ;  /* 0x0000003a10107c10 */ /* 0x000fe40008ffe4ff */
[----:B------:R-:W-:-:S02]  /*64920*/  PRMT R24, RZ, 0x7610, R24 ;  /* 0x00007610ff187816 */ /* 0x000fc40000000018 */
[----:B------:R0:W3:Y:S04]  /*64930*/  @!P0 LDG.E.U8 R25, desc[UR20][R12.64] ;  /* 0x000000140c198981 */ /* 0x0000e8000c1e1100 */
[----:B------:R-:W-:Y:S04]  /*64940*/  STL [R1+0x748], R15 ;  /* 0x0007480f01007387 */ /* 0x000fe80000100800 */
[----:B----4-:R-:W-:Y:S01]  /*64950*/  STL [R1+0x5c], R28 ;  /* 0x00005c1c01007387 */ /* 0x010fe20000100800 */
[----:B------:R-:W-:Y:S01]  /*64960*/  IADD3 R14, P1, PT, R14, UR15, RZ ;  /* 0x0000000f0e0e7c10 */ /* 0x000fe2000ff3e0ff */
[----:B0-----:R-:W-:-:S02]  /*64970*/  @!P0 IMAD.MOV.U32 R12, RZ, RZ, R15 ;  /* 0x000000ffff0c8224 */ /* 0x001fc400078e000f */
[----:B------:R-:W-:Y:S01]  /*64980*/  @!P0 IMAD.MOV.U32 R13, RZ, RZ, R16 ;  /* 0x000000ffff0d8224 */ /* 0x000fe200078e0010 */
[----:B------:R-:W-:Y:S01]  /*64990*/  IADD3.X R20, PT, PT, R20, UR58, RZ, P1, !PT ;  /* 0x0000003a14147c10 */ /* 0x000fe20008ffe4ff */
[----:B------:R0:W-:Y:S04]  /*649a0*/  STL [R1+0x744], R16 ;  /* 0x0007441001007387 */ /* 0x0001e80000100800 */
[----:B------:R1:W4:Y:S01]  /*649b0*/  @!P0 LDG.E.U8 R24, desc[UR20][R12.64] ;  /* 0x000000140c188981 */ /* 0x000322000c1e1100 */
[----:B------:R-:W-:Y:S02]  /*649c0*/  PRMT R23, RZ, 0x7610, R23 ;  /* 0x00007610ff177816 */ /* 0x000fe40000000017 */
[----:B------:R-:W-:Y:S01]  /*649d0*/  PRMT R3, RZ, 0x7610, R3 ;  /* 0x00007610ff037816 */ /* 0x000fe20000000003 */
[----:B0-----:R-:W3:Y:S01]  /*649e0*/  LDL.LU R16, [R1+0x764] ;  /* 0x0007640001107983 */ /* 0x001ee20000300800 */
[----:B-1----:R-:W-:-:S02]  /*649f0*/  @!P0 IMAD.MOV.U32 R12, RZ, RZ, R14 ;  /* 0x000000ffff0c8224 */ /* 0x002fc400078e000e */
[----:B------:R-:W-:Y:S01]  /*64a00*/  @!P0 IMAD.MOV.U32 R13, RZ, RZ, R20 ;  /* 0x000000ffff0d8224 */ /* 0x000fe200078e0014 */
[----:B------:R-:W3:Y:S04]  /*64a10*/  LDL.LU R15, [R1+0x768] ;  /* 0x00076800010f7983 */ /* 0x000ee80000300800 */
[----:B------:R-:W-:Y:S04]  /*64a20*/  STL [R1+0x750], R14 ;  /* 0x0007500e01007387 */ /* 0x000fe80000100800 */
[----:B------:R-:W-:Y:S04]  /*64a30*/  STL [R1+0x58], R27 ;  /* 0x0000581b01007387 */ /* 0x000fe80000100800 */
[----:B------:R0:W-:Y:S04]  /*64a40*/  STL [R1+0x74c], R20 ;  /* 0x00074c1401007387 */ /* 0x0001e80000100800 */
[----:B------:R1:W4:Y:S04]  /*64a50*/  @!P0 LDG.E.U8 R23, desc[UR20][R12.64] ;  /* 0x000000140c178981 */ /* 0x000328000c1e1100 */
[----:B0-----:R-:W4:Y:S04]  /*64a60*/  LDL.LU R20, [R1+0x76c] ;  /* 0x00076c0001147983 */ /* 0x001f280000300800 */
[----:B------:R-:W4:Y:S01]  /*64a70*/  LDL.LU R14, [R1+0x770] ;  /* 0x00077000010e7983 */ /* 0x000f220000300800 */
[----:B--2---:R-:W-:-:S04]  /*64a80*/  IADD3 R18, P1, PT, R18, UR15, RZ ;  /* 0x0000000f12127c10 */ /* 0x004fc8000ff3e0ff */
[----:B------:R-:W-:Y:S01]  /*64a90*/  IADD3.X R19, PT, PT, R19, UR58, RZ, P1, !PT ;  /* 0x0000003a13137c10 */ /* 0x000fe20008ffe4ff */
[----:B-1----:R-:W-:-:S04]  /*64aa0*/  @!P0 IMAD.MOV.U32 R12, RZ, RZ, R18 ;  /* 0x000000ffff0c8224 */ /* 0x002fc800078e0012 */
[----:B------:R-:W-:-:S05]  /*64ab0*/  @!P0 IMAD.MOV.U32 R13, RZ, RZ, R19 ;  /* 0x000000ffff0d8224 */ /* 0x000fca00078e0013 */
[----:B------:R0:W2:Y:S04]  /*64ac0*/  @!P0 LDG.E.U8 R3, desc[UR20][R12.64] ;  /* 0x000000140c038981 */ /* 0x0000a8000c1e1100 */
[----:B------:R-:W-:Y:S04]  /*64ad0*/  STL [R1+0x758], R18 ;  /* 0x0007581201007387 */ /* 0x000fe80000100800 */
[----:B------:R-:W-:Y:S04]  /*64ae0*/  STL [R1+0x54], R26 ;  /* 0x0000541a01007387 */ /* 0x000fe80000100800 */
[----:B------:R1:W-:Y:S01]  /*64af0*/  STL [R1+0x754], R19 ;  /* 0x0007541301007387 */ /* 0x0003e20000100800 */
[----:B------:R-:W-:-:S02]  /*64b00*/  PRMT R22, RZ, 0x7610, R22 ;  /* 0x00007610ff167816 */ /* 0x000fc40000000016 */
[----:B------:R-:W-:Y:S01]  /*64b10*/  PRMT R7, RZ, 0x7610, R7 ;  /* 0x00007610ff077816 */ /* 0x000fe20000000007 */
[----:B-1----:R-:W2:Y:S04]  /*64b20*/  LDL.LU R19, [R1+0x774] ;  /* 0x0007740001137983 */ /* 0x002ea80000300800 */
[----:B------:R-:W2:Y:S01]  /*64b30*/  LDL.LU R18, [R1+0x778] ;  /* 0x0007780001127983 */ /* 0x000ea20000300800 */
[----:B---3--:R-:W-:-:S04]  /*64b40*/  IADD3 R15, P1, PT, R15, UR15, RZ ;  /* 0x0000000f0f0f7c10 */ /* 0x008fc8000ff3e0ff */
[----:B------:R-:W-:Y:S01]  /*64b50*/  IADD3.X R16, PT, PT, R16, UR58, RZ, P1, !PT ;  /* 0x0000003a10107c10 */ /* 0x000fe20008ffe4ff */
[----:B0-----:R-:W-:-:S04]  /*64b60*/  @!P0 IMAD.MOV.U32 R12, RZ, RZ, R15 ;  /* 0x000000ffff0c8224 */ /* 0x001fc800078e000f */
[----:B------:R-:W-:Y:S01]  /*64b70*/  @!P0 IMAD.MOV.U32 R13, RZ, RZ, R16 ;  /* 0x000000ffff0d8224 */ /* 0x000fe200078e0010 */
[----:B----4-:R-:W-:-:S04]  /*64b80*/  IADD3 R14, P1, PT, R14, UR15, RZ ;  /* 0x0000000f0e0e7c10 */ /* 0x010fc8000ff3e0ff */
[----:B------:R0:W3:Y:S01]  /*64b90*/  @!P0 LDG.E.U8 R22, desc[UR20][R12.64] ;  /* 0x000000140c168981 */ /* 0x0000e2000c1e1100 */
[----:B------:R-:W-:Y:S01]  /*64ba0*/  IADD3.X R20, PT, PT, R20, UR58, RZ, P1, !PT ;  /* 0x0000003a14147c10 */ /* 0x000fe20008ffe4ff */
[----:B0-----:R-:W-:-:S04]  /*64bb0*/  @!P0 IMAD.MOV.U32 R12, RZ, RZ, R14 ;  /* 0x000000ffff0c8224 */ /* 0x001fc800078e000e */
[----:B------:R-:W-:-:S05]  /*64bc0*/  @!P0 IMAD.MOV.U32 R13, RZ, RZ, R20 ;  /* 0x000000ffff0d8224 */ /* 0x000fca00078e0014 */
[----:B------:R0:W4:Y:S04]  /*64bd0*/  @!P0 LDG.E.U8 R7, desc[UR20][R12.64] ;  /* 0x000000140c078981 */ /* 0x000128000c1e1100 */
[----:B--2---:R-:W-:Y:S04]  /*64be0*/  STL [R1+0x2610], R3 ;  /* 0x0026100301007387 */ /* 0x004fe80000100800 */
[----:B------:R-:W-:Y:S04]  /*64bf0*/  STL [R1+0x50], R25 ;  /* 0x0000501901007387 */ /* 0x000fe80000100800 */
[----:B------:R-:W-:Y:S04]  /*64c00*/  STL [R1+0x768], R15 ;  /* 0x0007680f01007387 */ /* 0x000fe80000100800 */
[----:B------:R1:W-:Y:S04]  /*64c10*/  STL [R1+0x764], R16 ;  /* 0x0007641001007387 */ /* 0x0003e80000100800 */
[----:B-1----:R-:W2:Y:S04]  /*64c20*/  LDL.LU R16, [R1+0x77c] ;  /* 0x00077c0001107983 */ /* 0x002ea80000300800 */
[----:B------:R-:W2:Y:S04]  /*64c30*/  LDL.LU R15, [R1+0x780] ;  /* 0x00078000010f7983 */ /* 0x000ea80000300800 */
[----:B------:R-:W-:Y:S04]  /*64c40*/  STL [R1+0x4c], R24 ;  /* 0x00004c1801007387 */ /* 0x000fe80000100800 */
[----:B------:R-:W-:Y:S04]  /*64c50*/  STL [R1+0x770], R14 ;  /* 0x0007700e01007387 */ /* 0x000fe80000100800 */
[----:B------:R1:W-:Y:S04]  /*64c60*/  STL [R1+0x76c], R20 ;  /* 0x00076c1401007387 */ /* 0x0003e80000100800 */
[----:B-1----:R-:W3:Y:S04]  /*64c70*/  LDL.LU R20, [R1+0x784] ;  /* 0x0007840001147983 */ /* 0x002ee80000300800 */
[----:B------:R-:W3:Y:S01]  /*64c80*/  LDL.LU R14, [R1+0x788] ;  /* 0x00078800010e7983 */ /* 0x000ee20000300800 */
[----:B------:R-:W-:-:S04]  /*64c90*/  IADD3 R18, P1, PT, R18, UR15, RZ ;  /* 0x0000000f12127c10 */ /* 0x000fc8000ff3e0ff */
[----:B------:R-:W-:Y:S02]  /*64ca0*/  IADD3.X R19, PT, PT, R19, UR58, RZ, P1, !PT ;  /* 0x0000003a13137c10 */ /* 0x000fe40008ffe4ff */
[----:B------:R-:W-:Y:S01]  /*64cb0*/  PRMT R17, RZ, 0x7610, R17 ;  /* 0x00007610ff117816 */ /* 0x000fe20000000011 */
[----:B0-----:R-:W-:Y:S02]  /*64cc0*/  @!P0 IMAD.MOV.U32 R12, RZ, RZ, R18 ;  /* 0x000000ffff0c8224 */ /* 0x001fe400078e0012 */
[----:B------:R-:W-:Y:S01]  /*64cd0*/  @!P0 IMAD.MOV.U32 R13, RZ, RZ, R19 ;  /* 0x000000ffff0d8224 */ /* 0x000fe200078e0013 */
[----:B------:R-:W-:-:S04]  /*64ce0*/  PRMT R21, RZ, 0x7610, R21 ;  /* 0x00007610ff157816 */ /* 0x000fc80000000015 */
[----:B------:R0:W3:Y:S01]  /*64cf0*/  @!P0 LDG.E.U8 R17, desc[UR20][R12.64] ;  /* 0x000000140c118981 */ /* 0x0000e2000c1e1100 */
[----:B------:R-:W-:-:S03]  /*64d00*/  PRMT R3, RZ, 0x7610, R3 ;  /* 0x00007610ff037816 */ /* 0x000fc60000000003 */
[----:B----4-:R-:W-:Y:S04]  /*64d10*/  STL [R1+0x262c], R7 ;  /* 0x00262c0701007387 */ /* 0x010fe80000100800 */
[----:B------:R-:W-:Y:S04]  /*64d20*/  STL [R1+0x48], R23 ;  /* 0x0000481701007387 */ /* 0x000fe80000100800 */
[----:B------:R-:W-:Y:S04]  /*64d30*/  STL [R1+0x778], R18 ;  /* 0x0007781201007387 */ /* 0x000fe80000100800 */
[----:B------:R1:W-:Y:S04]  /*64d40*/  STL [R1+0x774], R19 ;  /* 0x0007741301007387 */ /* 0x0003e80000100800 */
[----:B-1----:R-:W4:Y:S04]  /*64d50*/  LDL.LU R19, [R1+0x78c] ;  /* 0x00078c0001137983 */ /* 0x002f280000300800 */
[----:B------:R-:W4:Y:S01]  /*64d60*/  LDL.LU R18, [R1+0x790] ;  /* 0x0007900001127983 */ /* 0x000f220000300800 */
[----:B--2---:R-:W-:-:S04]  /*64d70*/  IADD3 R15, P1, PT, R15, UR15, RZ ;  /* 0x0000000f0f0f7c10 */ /* 0x004fc8000ff3e0ff */
[----:B------:R-:W-:Y:S01]  /*64d80*/  IADD3.X R16, PT, PT, R16, UR58, RZ, P1, !PT ;  /* 0x0000003a10107c10 */ /* 0x000fe20008ffe4ff */
[----:B0-----:R-:W-:-:S04]  /*64d90*/  @!P0 IMAD.MOV.U32 R12, RZ, RZ, R15 ;  /* 0x000000ffff0c8224 */ /* 0x001fc800078e000f */
[----:B------:R-:W-:Y:S01]  /*64da0*/  @!P0 IMAD.MOV.U32 R13, RZ, RZ, R16 ;  /* 0x000000ffff0d8224 */ /* 0x000fe200078e0010 */
[----:B---3--:R-:W-:Y:S01]  /*64db0*/  IADD3 R14, P1, PT, R14, UR15, RZ ;  /* 0x0000000f0e0e7c10 */ /* 0x008fe2000ff3e0ff */
[----:B------:R-:W-:Y:S04]  /*64dc0*/  STL [R1+0x780], R15 ;  /* 0x0007800f01007387 */ /* 0x000fe80000100800 */
[----:B------:R0:W2:Y:S01]  /*64dd0*/  @!P0 LDG.E.U8 R21, desc[UR20][R12.64] ;  /* 0x000000140c158981 */ /* 0x0000a2000c1e1100 */
[----:B------:R-:W-:-:S03]  /*64de0*/  IADD3.X R20, PT, PT, R20, UR58, RZ, P1, !PT ;  /* 0x0000003a14147c10 */ /* 0x000fc60008ffe4ff */
[----:B------:R1:W-:Y:S01]  /*64df0*/  STL [R1+0x77c], R16 ;  /* 0x00077c1001007387 */ /* 0x0003e20000100800 */
[----:B0-----:R-:W-:Y:S02]  /*64e00*/  @!P0 IMAD.MOV.U32 R12, RZ, RZ, R14 ;  /* 0x000000ffff0c8224 */ /* 0x001fe400078e000e */
[----:B------:R-:W-:Y:S01]  /*64e10*/  @!P0 IMAD.MOV.U32 R13, RZ, RZ, R20 ;  /* 0x000000ffff0d8224 */ /* 0x000fe200078e0014 */
[----:B-1----:R-:W3:Y:S04]  /*64e20*/  LDL.LU R16, [R1+0x794] ;  /* 0x0007940001107983 */ /* 0x002ee80000300800 */
[----:B------:R-:W2:Y:S04]  /*64e30*/  LDL.LU R15, [R1+0x798] ;  /* 0x00079800010f7983 */ /* 0x000ea80000300800 */
[----:B------:R0:W3:Y:S04]  /*64e40*/  @!P0 LDG.E.U8 R3, desc[UR20][R12.64] ;  /* 0x000000140c038981 */ /* 0x0000e8000c1e1100 */
[----:B------:R1:W-:Y:S01]  /*64e50*/  STL [R1+0x38], R17 ;  /* 0x0000381101007387 */ /* 0x0003e20000100800 */
[----:B------:R-:W-:-:S03]  /*64e60*/  PRMT R0, RZ, 0x7610, R0 ;  /* 0x00007610ff007816 */ /* 0x000fc60000000000 */
[----:B-1----:R-:W3:Y:S04]  /*64e70*/  LDL.LU R17, [R1+0x7a4] ;  /* 0x0007a40001117983 */ /* 0x002ee80000300800 */
[----:B------:R-:W-:Y:S04]  /*64e80*/  STL [R1+0x40], R22 ;  /* 0x0000401601007387 */ /* 0x000fe80000100800 */
[----:B------:R1:W-:Y:S04]  /*64e90*/  STL [R1+0x788], R14 ;  /* 0x0007880e01007387 */ /* 0x0003e80000100800 */
[----:B------:R0:W-:Y:S01]  /*64ea0*/  STL [R1+0x784], R20 ;  /* 0x0007841401007387 */ /* 0x0001e20000100800 */
[----:B----4-:R-:W-:-:S03]  /*64eb0*/  IADD3 R18, P1, PT, R18, UR15, RZ ;  /* 0x0000000f12127c10 */ /* 0x010fc6000ff3e0ff */
[----:B-1----:R-:W4:Y:S04]  /*64ec0*/  LDL.LU R14, [R1+0x7a8] ;  /* 0x0007a800010e7983 */ /* 0x002f280000300800 */
[----:B0-----:R-:W4:Y:S01]  /*64ed0*/  LDL.LU R20, [R1+0x7ac] ;  /* 0x0007ac0001147983 */ /* 0x001f220000300800 */
[----:B------:R-:W-:Y:S01]  /*64ee0*/  IADD3.X R19, PT, PT, R19, UR58, RZ, P1, !PT ;  /* 0x0000003a13137c10 */ /* 0x000fe20008ffe4ff */
[----:B------:R-:W-:-:S04]  /*64ef0*/  @!P0 IMAD.MOV.U32 R12, RZ, RZ, R18 ;  /* 0x000000ffff0c8224 */ /* 0x000fc800078e0012 */
[----:B------:R-:W-:Y:S01]  /*64f00*/  @!P0 IMAD.MOV.U32 R13, RZ, RZ, R19 ;  /* 0x000000ffff0d8224 */ /* 0x000fe200078e0013 */
[----:B------:R-:W-:-:S04]  /*64f10*/  PRMT R4, RZ, 0x7610, R4 ;  /* 0x00007610ff047816 */ /* 0x000fc80000000004 */
[----:B------:R0:W4:Y:S01]  /*64f20*/  @!P0 LDG.E.U8 R0, desc[UR20][R12.64] ;  /* 0x000000140c008981 */ /* 0x000122000c1e1100 */
[----:B--2---:R-:W-:-:S03]  /*64f30*/  IADD3 R15, P1, PT, R15, UR15, RZ ;  /* 0x0000000f0f0f7c10 */ /* 0x004fc6000ff3e0ff */
[----:B---3--:R-:W-:Y:S04]  /*64f40*/  STL [R1+0x2614], R3 ;  /* 0x0026140301007387 */ /* 0x008fe80000100800 */
[----:B------:R-:W-:Y:S01]  /*64f50*/  STL [R1+0x790], R18 ;  /* 0x0007901201007387 */ /* 0x000fe20000100800 */
[----:B------:R-:W-:-:S03]  /*64f60*/  IADD3.X R16, PT, PT, R16, UR58, RZ, P1, !PT ;  /* 0x0000003a10107c10 */ /* 0x000fc60008ffe4ff */
[----:B------:R1:W-:Y:S01]  /*64f70*/  STL [R1+0x78c], R19 ;  /* 0x00078c1301007387 */ /* 0x0003e20000100800 */
[----:B0-----:R-:W-:Y:S02]  /*64f80*/  @!P0 IMAD.MOV.U32 R12, RZ, RZ, R15 ;  /* 0x000000ffff0c8224 */ /* 0x001fe400078e000f */
[----:B------:R-:W-:-:S05]  /*64f90*/  @!P0 IMAD.MOV.U32 R13, RZ, RZ, R16 ;  /* 0x000000ffff0d8224 */ /* 0x000fca00078e0010 */
[----:B------:R0:W2:Y:S04]  /*64fa0*/  @!P0 LDG.E.U8 R4, desc[UR20][R12.64] ;  /* 0x000000140c048981 */ /* 0x0000a8000c1e1100 */
[----:B-1----:R-:W3:Y:S04]  /*64fb0*/  LDL.LU R19, [R1+0x7b0] ;  /* 0x0007b00001137983 */ /* 0x002ee80000300800 */
[----:B------:R1:W-:Y:S01]  /*64fc0*/  STL [R1+0x34], R21 ;  /* 0x0000341501007387 */ /* 0x0003e20000100800 */
[----:B----4-:R-:W-:Y:S02]  /*64fd0*/  IADD3 R14, P1, PT, R14, UR15, RZ ;  /* 0x0000000f0e0e7c10 */ /* 0x010fe4000ff3e0ff */
[----:B------:R-:W-:Y:S01]  /*64fe0*/  PRMT R7, RZ, 0x7610, R7 ;  /* 0x00007610ff077816 */ /* 0x000fe20000000007 */
[----:B-1----:R-:W4:Y:S01]  /*64ff0*/  LDL.LU R21, [R1+0x7b4] ;  /* 0x0007b40001157983 */ /* 0x002f220000300800 */
[----:B------:R-:W-:Y:S01]  /*65000*/  IADD3.X R17, PT, PT, R17, UR58, RZ, P1, !PT ;  /* 0x0000003a11117c10 */ /* 0x000fe20008ffe4ff */
[----:B0-----:R-:W-:-:S04]  /*65010*/  @!P0 IMAD.MOV.U32 R12, RZ, RZ, R14 ;  /* 0x000000ffff0c8224 */ /* 0x001fc800078e000e */
[----:B------:R-:W-:Y:S01]  /*65020*/  @!P0 IMAD.MOV.U32 R13, RZ, RZ, R17 ;  /* 0x000000ffff0d8224 */ /* 0x000fe200078e0011 */
[----:B------:R-:W-:Y:S04]  /*65030*/  STL [R1+0x2618], R0 ;  /* 0x0026180001007387 */ /* 0x000fe80000100800 */
[----:B------:R-:W-:Y:S04]  /*65040*/  STL [R1+0x798], R15 ;  /* 0x0007980f01007387 */ /* 0x000fe80000100800 */
[----:B------:R0:W-:Y:S04]  /*65050*/  STL [R1+0x794], R16 ;  /* 0x0007941001007387 */ /* 0x0001e80000100800 */
[----:B------:R1:W4:Y:S04]  /*65060*/  @!P0 LDG.E.U8 R7, desc[UR20][R12.64] ;  /* 0x000000140c078981 */ /* 0x000328000c1e1100 */
[----:B0-----:R-:W4:Y:S04]  /*65070*/  LDL.LU R16, [R1+0x7b8] ;  /* 0x0007b80001107983 */ /* 0x001f280000300800 */
[----:B------:R-:W4:Y:S04]  /*65080*/  LDL.LU R18, [R1+0x7bc] ;  /* 0x0007bc0001127983 */ /* 0x000f280000300800 */
[----:B------:R-:W4:Y:S01]  /*65090*/  LDL.LU R15, [R1+0x7c0] ;  /* 0x0007c000010f7983 */ /* 0x000f220000300800 */
[----:B---3--:R-:W-:-:S03]  /*650a0*/  IADD3 R19, P1, PT, R19, UR15, RZ ;  /* 0x0000000f13137c10 */ /* 0x008fc6000ff3e0ff */
[----:B--2---:R0:W-:Y:S01]  /*650b0*/  STL [R1+0x261c], R4 ;  /* 0x00261c0401007387 */ /* 0x0041e20000100800 */
[----:B------:R-:W-:Y:S01]  /*650c0*/  IADD3.X R20, PT, PT, R20, UR58, RZ, P1, !PT ;  /* 0x0000003a14147c10 */ /* 0x000fe20008ffe4ff */
[----:B-1----:R-:W-:-:S04]  /*650d0*/  @!P0 IMAD.MOV.U32 R12, RZ, RZ, R19 ;  /* 0x000000ffff0c8224 */ /* 0x002fc800078e0013 */
[----:B------:R-:W-:Y:S01]  /*650e0*/  @!P0 IMAD.MOV.U32 R13, RZ, RZ, R20 ;  /* 0x000000ffff0d8224 */ /* 0x000fe200078e0014 */
[----:B0-----:R-:W-:-:S06]  /*650f0*/  PRMT R4, RZ, 0x7610, R4 ;  /* 0x00007610ff047816 */ /* 0x001fcc0000000004 */
[----:B------:R0:W2:Y:S04]  /*65100*/  @!P0 LDG.E.U8 R4, desc[UR20][R12.64] ;  /* 0x000000140c048981 */ /* 0x0000a8000c1e1100 */
[----:B------:R-:W-:Y:S04]  /*65110*/  STL [R1+0x7a8], R14 ;  /* 0x0007a80e01007387 */ /* 0x000fe80000100800 */
[----:B------:R1:W-:Y:S04]  /*65120*/  STL [R1+0x7a4], R17 ;  /* 0x0007a41101007387 */ /* 0x0003e80000100800 */
[----:B-1----:R-:W3:Y:S04]  /*65130*/  LDL.LU R17, [R1+0x7c4] ;  /* 0x0007c40001117983 */ /* 0x002ee80000300800 */
[----:B------:R-:W3:Y:S04]  /*65140*/  LDL.LU R14, [R1+0x7c8] ;  /* 0x0007c800010e7983 */ /* 0x000ee80000300800 */
[----:B----4-:R-:W-:Y:S04]  /*65150*/  STL [R1+0x2664], R7 ;  /* 0x0026640701007387 */ /* 0x010fe80000100800 */
[----:B------:R-:W-:Y:S01]  /*65160*/  STL [R1+0x7b0], R19 ;  /* 0x0007b01301007387 */ /* 0x000fe20000100800 */
[----:B------:R-:W-:-:S03]  /*65170*/  IADD3 R16, P1, PT, R16, UR15, RZ ;  /* 0x0000000f10107c10 */ /* 0x000fc6000ff3e0ff */
[----:B------:R1:W-:Y:S01]  /*65180*/  STL [R1+0x7ac], R20 ;  /* 0x0007ac1401007387 */ /* 0x0003e20000100800 */
[----:B------:R-:W-:Y:S02]  /*65190*/  IADD3.X R21, PT, PT, R21, UR58, RZ, P1, !PT ;  /* 0x0000003a15157c10 */ /* 0x000fe40008ffe4ff */
[----:B------:R-:W-:Y:S02]  /*651a0*/  IADD3 R15, P1, PT, R15, UR15, RZ ;  /* 0x0000000f0f0f7c10 */ /* 0x000fe4000ff3e0ff */
[----:B------:R-:W-:Y:S01]  /*651b0*/  PRMT R3, RZ, 0x7610, R3 ;  /* 0x00007610ff037816 */ /* 0x000fe20000000003 */
[----:B-1----:R-:W4:Y:S04]  /*651c0*/  LDL.LU R20, [R1+0x7cc] ;  /* 0x0007cc0001147983 */ /* 0x002f280000300800 */
[----:B------:R-:W4:Y:S01]  /*651d0*/  LDL.LU R19, [R1+0x7d0] ;  /* 0x0007d00001137983 */ /* 0x000f220000300800 */
[----:B0-----:R-:W-:-:S02]  /*651e0*/  @!P0 IMAD.MOV.U32 R12, RZ, RZ, R16 ;  /* 0x000000ffff0c8224 */ /* 0x001fc400078e0010 */
[----:B------:R-:W-:Y:S01]  /*651f0*/  @!P0 IMAD.MOV.U32 R13, RZ, RZ, R21 ;  /* 0x000000ffff0d8224 */ /* 0x000fe200078e0015 */
[----:B------:R-:W-:Y:S02]  /*65200*/  IADD3.X R18, PT, PT, R18, UR58, RZ, P1, !PT ;  /* 0x0000003a12127c10 */ /* 0x000fe40008ffe4ff */
[----:B------:R-:W-:Y:S02]  /*65210*/  PRMT R9, RZ, 0x7610, R9 ;  /* 0x00007610ff097816 */ /* 0x000fe40000000009 */
[----:B------:R0:W4:Y:S02]  /*65220*/  @!P0 LDG.E.U8 R3, desc[UR20][R12.64] ;  /* 0x000000140c038981 */ /* 0x000124000c1e1100 */
[----:B0-----:R-:W-:Y:S02]  /*65230*/  @!P0 IMAD.MOV.U32 R12, RZ, RZ, R15 ;  /* 0x000000ffff0c8224 */ /* 0x001fe400078e000f */
[----:B------:R-:W-:-:S05]  /*65240*/  @!P0 IMAD.MOV.U32 R13, RZ, RZ, R18 ;  /* 0x000000ffff0d8224 */ /* 0x000fca00078e0012 */
[----:B------:R0:W4:Y:S04]  /*65250*/  @!P0 LDG.E.U8 R9, desc[UR20][R12.64] ;  /* 0x000000140c098981 */ /* 0x000128000c1e1100 */
[----:B--2---:R-:W-:Y:S04]  /*65260*/  STL [R1+0x2630], R4 ;  /* 0x0026300401007387 */ /* 0x004fe80000100800 */
[----:B------:R1:W-:Y:S04]  /*65270*/  STL [R1+0x7b8], R16 ;  /* 0x0007b81001007387 */ /* 0x0003e80000100800 */
[----:B------:R-:W-:Y:S04]  /*65280*/  STL [R1+0x7b4], R21 ;  /* 0x0007b41501007387 */ /* 0x000fe80000100800 */
[----:B-1----:R-:W2:Y:S04]  /*65290*/  LDL.LU R16, [R1+0x7d4] ;  /* 0x0007d40001107983 */ /* 0x002ea80000300800 */
[----:B------:R-:W2:Y:S01]  /*652a0*/  LDL.LU R7, [R1+0x7d8] ;  /* 0x0007d80001077983 */ /* 0x000ea20000300800 */
[----:B---3--:R-:W-:-:S04]  /*652b0*/  IADD3 R14, P1, PT, R14, UR15, RZ ;  /* 0x0000000f0e0e7c10 */ /* 0x008fc8000ff3e0ff */
[----:B------:R-:W-:Y:S02]  /*652c0*/  IADD3.X R17, PT, PT, R17, UR58, RZ, P1, !PT ;  /* 0x0000003a11117c10 */ /* 0x000fe40008ffe4ff */
[----:B------:R-:W-:Y:S01]  /*652d0*/  PRMT R10, RZ, 0x7610, R10 ;  /* 0x00007610ff0a7816 */ /* 0x000fe2000000000a */
[----:B0-----:R-:W-:Y:S02]  /*652e0*/  @!P0 IMAD.MOV.U32 R12, RZ, RZ, R14 ;  /* 0x000000ffff0c8224 */ /* 0x001fe400078e000e */
[----:B------:R-:W-:Y:S01]  /*652f0*/  @!P0 IMAD.MOV.U32 R13, RZ, RZ, R17 ;  /* 0x000000ffff0d8224 */ /* 0x000fe200078e0011 */
[----:B------:R-:W-:-:S04]  /*65300*/  PRMT R11, RZ, 0x7610, R11 ;  /* 0x00007610ff0b7816 */ /* 0x000fc8000000000b */
[----:B------:R0:W3:Y:S01]  /*65310*/  @!P0 LDG.E.U8 R10, desc[UR20][R12.64] ;  /* 0x000000140c0a8981 */ /* 0x0000e2000c1e1100 */
[----:B----4-:R-:W-:-:S04]  /*65320*/  IADD3 R19, P1, PT, R19, UR15, RZ ;  /* 0x0000000f13137c10 */ /* 0x010fc8000ff3e0ff */
[----:B------:R-:W-:Y:S01]  /*65330*/  IADD3.X R20, PT, PT, R20, UR58, RZ, P1, !PT ;  /* 0x0000003a14147c10 */ /* 0x000fe20008ffe4ff */
[----:B------:R-:W-:Y:S01]  /*65340*/  STL [R1+0x2620], R3 ;  /* 0x0026200301007387 */ /* 0x000fe20000100800 */
[----:B0-----:R-:W-:-:S03]  /*65350*/  @!P0 IMAD.MOV.U32 R12, RZ, RZ, R19 ;  /* 0x000000ffff0c8224 */ /* 0x001fc600078e0013 */
[----:B------:R-:W-:Y:S01]  /*65360*/  @!P0 IMAD.MOV.U32 R13, RZ, RZ, R20 ;  /* 0x000000ffff0d8224 */ /* 0x000fe200078e0014 */
[----:B------:R-:W-:Y:S04]  /*65370*/  STL [R1+0x7c0], R15 ;  /* 0x0007c00f01007387 */ /* 0x000fe80000100800 */
[----:B------:R0:W-:Y:S04]  /*65380*/  STL [R1+0x7bc], R18 ;  /* 0x0007bc1201007387 */ /* 0x0001e80000100800 */
[----:B------:R1:W4:Y:S01]  /*65390*/  @!P0 LDG.E.U8 R11, desc[UR20][R12.64] ;  /* 0x000000140c0b8981 */ /* 0x000322000c1e1100 */
[----:B------:R-:W-:-:S03]  /*653a0*/  PRMT R2, RZ, 0x7610, R2 ;  /* 0x00007610ff027816 */ /* 0x000fc60000000002 */
[----:B0-----:R-:W4:Y:S04]  /*653b0*/  LDL.LU R18, [R1+0x7e4] ;  /* 0x0007e40001127983 */ /* 0x001f280000300800 */
[----:B------:R-:W4:Y:S04]  /*653c0*/  LDL.LU R15, [R1+0x7e8] ;  /* 0x0007e800010f7983 */ /* 0x000f280000300800 */
[----:B------:R-:W-:Y:S04]  /*653d0*/  STL [R1+0x2624], R9 ;  /* 0x0026240901007387 */ /* 0x000fe80000100800 */
[----:B------:R-:W-:Y:S04]  /*653e0*/  STL [R1+0x7c8], R14 ;  /* 0x0007c80e01007387 */ /* 0x000fe80000100800 */
[----:B------:R0:W-:Y:S04]  /*653f0*/  STL [R1+0x7c4], R17 ;  /* 0x0007c41101007387 */ /* 0x0001e80000100800 */
[----:B------:R-:W4:Y:S04]  /*65400*/  LDL.LU R4, [R1+0x7ec] ;  /* 0x0007ec0001047983 */ /* 0x000f280000300800 */
[----:B------:R-:W4:Y:S04]  /*65410*/  LDL.LU R3, [R1+0x7f0] ;  /* 0x0007f00001037983 */ /* 0x000f280000300800 */
[----:B0-----:R-:W4:Y:S04]  /*65420*/  LDL.LU R17, [R1+0x7f4] ;  /* 0x0007f40001117983 */ /* 0x001f280000300800 */
[----:B------:R-:W4:Y:S01]  /*65430*/  LDL.LU R14, [R1+0x7f8] ;  /* 0x0007f800010e7983 */ /* 0x000f220000300800 */
[----:B--2---:R-:W-:-:S04]  /*65440*/  IADD3 R7, P1, PT, R7, UR15, RZ ;  /* 0x0000000f07077c10 */ /* 0x004fc8000ff3e0ff */
[----:B------:R-:W-:Y:S01]  /*65450*/  IADD3.X R16, PT, PT, R16, UR58, RZ, P1, !PT ;  /* 0x0000003a10107c10 */ /* 0x000fe20008ffe4ff */
[----:B-1----:R-:W-:-:S04]  /*65460*/  @!P0 IMAD.MOV.U32 R12, RZ, RZ, R7 ;  /* 0x000000ffff0c8224 */ /* 0x002fc800078e0007 */
[----:B------:R-:W-:-:S05]  /*65470*/  @!P0 IMAD.MOV.U32 R13, RZ, RZ, R16 ;  /* 0x000000ffff0d8224 */ /* 0x000fca00078e0010 */
[----:B------:R0:W2:Y:S04]  /*65480*/  @!P0 LDG.E.U8 R2, desc[UR20][R12.64] ;  /* 0x000000140c028981 */ /* 0x0000a8000c1e1100 */
[----:B---3--:R-:W-:Y:S04]  /*65490*/  STL [R1+0x2628], R10 ;  /* 0x0026280a01007387 */ /* 0x008fe80000100800 */
[----:B------:R-:W-:Y:S04]  /*654a0*/  STL [R1+0x7d0], R19 ;  /* 0x0007d01301007387 */ /* 0x000fe80000100800 */
[----:B------:R-:W-:Y:S04]  /*654b0*/  STL [R1+0x7cc], R20 ;  /* 0x0007cc1401007387 */ /* 0x000fe80000100800 */
[----:B------:R-:W3:Y:S01]  /*654c0*/  LDL.LU R9, [R1+0x800] ;  /* 0x0008000001097983 */ /* 0x000ee20000300800 */
[----:B------:R-:W-:-:S03]  /*654d0*/  PRMT R6, RZ, 0x7610, R6 ;  /* 0x00007610ff067816 */ /* 0x000fc60000000006 */
[----:B----4-:R-:W-:Y:S04]  /*654e0*/  STL [R1+0x2634], R11 ;  /* 0x0026340b01007387 */ /* 0x010fe80000100800 */
[----:B------:R-:W-:Y:S04]  /*654f0*/  STL [R1+0x7d8], R7 ;  /* 0x0007d80701007387 */ /* 0x000fe80000100800 */
[----:B------:R1:W-:Y:S01]  /*65500*/  STL [R1+0x7d4], R16 ;  /* 0x0007d41001007387 */ /* 0x0003e20000100800 */
[----:B------:R-:W-:-:S03]  /*65510*/  IADD3 R15, P1, PT, R15, UR15, RZ ;  /* 0x0000000f0f0f7c10 */ /* 0x000fc6000ff3e0ff */
[----:B-1----:R-:W4:Y:S04]  /*65520*/  LDL.LU R16, [R1+0x7fc] ;  /* 0x0007fc0001107983 */ /* 0x002f280000300800 */
[----:B------:R-:W4:Y:S01]  /*65530*/  LDL.LU R7, [R1+0x808] ;  /* 0x0008080001077983 */ /* 0x000f220000300800 */
[----:B------:R-:W-:Y:S02]  /*65540*/  IADD3.X R18, PT, PT, R18, UR58, RZ, P1, !PT ;  /* 0x0000003a12127c10 */ /* 0x000fe40008ffe4ff */
[----:B------:R-:W-:Y:S01]  /*65550*/  IADD3 R3, P1, PT, R3, UR15, RZ ;  /* 0x0000000f03037c10 */ /* 0x000fe2000ff3e0ff */
[----:B0-----:R-:W-:Y:S02]  /*65560*/  @!P0 IMAD.MOV.U32 R12, RZ, RZ, R15 ;  /* 0x000000ffff0c8224 */ /* 0x001fe400078e000f */
[----:B------:R-:W-:Y:S01]  /*65570*/  @!P0 IMAD.MOV.U32 R13, RZ, RZ, R18 ;  /* 0x000000ffff0d8224 */ /* 0x000fe200078e0012 */
[----:B------:R-:W-:-:S02]  /*65580*/  IADD3.X R4, PT, PT, R4, UR58, RZ, P1, !PT ;  /* 0x0000003a04047c10 */ /* 0x000fc40008ffe4ff */
        /* <DEDUP_REMOVED lines=8> */
[----:B-1----:R-:W2:Y:S01]  /*65610*/  LDL.LU R15, [R1+0x804] ;  /* 0x00080400010f7983 */ /* 0x002ea20000300800 */
[----:B------:R-:W-:-:S02]  /*65620*/  IADD3 R14, P1, PT, R14, UR15, RZ ;  /* 0x0000000f0e0e7c10 */ /* 0x000fc4000ff3e0ff */
[----:B------:R-:W-:Y:S02]  /*65630*/  PRMT R8, RZ, 0x7610, R8 ;  /* 0x00007610ff087816 */ /* 0x000fe40000000008 */
[----:B------:R-:W-:Y:S01]  /*65640*/  PRMT R92, RZ, 0x7610, R92 ;  /* 0x00007610ff5c7816 */ /* 0x000fe2000000005c */
[----:B------:R-:W2:Y:S01]  /*65650*/  LDL.LU R2, [R1+0x810] ;  /* 0x0008100001027983 */ /* 0x000ea20000300800 */
[----:B------:R-:W-:Y:S02]  /*65660*/  IADD3.X R17, PT, PT, R17, UR58, RZ, P1, !PT ;  /* 0x0000003a11117c10 */ /* 0x000fe40008ffe4ff */
[----:B---3--:R-:W-:Y:S01]  /*65670*/  IADD3 R9, P1, PT, R9, UR15, RZ ;  /* 0x0000000f09097c10 */ /* 0x008fe2000ff3e0ff */
[----:B0-----:R-:W-:Y:S02]  /*65680*/  @!P0 IMAD.MOV.U32 R12, RZ, RZ, R14 ;  /* 0x000000ffff0c8224 */ /* 0x001fe400078e000e */
[----:B------:R-:W-:-:S05]  /*65690*/  @!P0 IMAD.MOV.U32 R13, RZ, RZ, R17 ;  /* 0x000000ffff0d8224 */ /* 0x000fca00078e0011 */
[----:B------:R0:W3:Y:S01]  /*656a0*/  @!P0 LDG.E.U8 R8, desc[UR20][R12.64] ;  /* 0x000000140c088981 */ /* 0x0000e2000c1e1100 */
[----:B----4-:R-:W-:Y:S02]  /*656b0*/  IADD3.X R16, PT, PT, R16, UR58, RZ, P1, !PT ;  /* 0x0000003a10107c10 */ /* 0x010fe40008ffe4ff */
[----:B------:R-:W-:Y:S02]  /*656c0*/  IADD3 R7, P1, PT, R7, UR15, RZ ;  /* 0x0000000f07077c10 */ /* 0x000fe4000ff3e0ff */
[----:B------:R-:W-:Y:S01]  /*656d0*/  PRMT R90, RZ, 0x7610, R90 ;  /* 0x00007610ff5a7816 */ /* 0x000fe2000000005a */
[----:B0-----:R-:W-:Y:S02]  /*656e0*/  @!P0 IMAD.MOV.U32 R12, RZ, RZ, R9 ;  /* 0x000000ffff0c8224 */ /* 0x001fe400078e0009 */
[----:B------:R-:W-:Y:S01]  /*656f0*/  @!P0 IMAD.MOV.U32 R13, RZ, RZ, R16 ;  /* 0x000000ffff0d8224 */ /* 0x000fe200078e0010 */
[----:B------:R-:W-:Y:S04]  /*65700*/  STL [R1+0x2668], R6 ;  /* 0x0026680601007387 */ /* 0x000fe80000100800 */
[----:B------:R0:W4:Y:S04]  /*65710*/  @!P0 LDG.E.U8 R92, desc[UR20][R12.64] ;  /* 0x000000140c5c8981 */ /* 0x000128000c1e1100 */
[----:B------:R-:W-:Y:S04]  /*65720*/  STL [R1+0x7f0], R3 ;  /* 0x0007f00301007387 */ /* 0x000fe80000100800 */
[----:B------:R1:W-:Y:S01]  /*65730*/  STL [R1+0x7ec], R4 ;  /* 0x0007ec0401007387 */ /* 0x0003e20000100800 */
[----:B0-----:R-:W-:-:S03]  /*65740*/  @!P0 IMAD.MOV.U32 R12, RZ, RZ, R7 ;  /* 0x000000ffff0c8224 */ /* 0x001fc600078e0007 */
[----:B-1----:R-:W4:Y:S04]  /*65750*/  LDL.LU R4, [R1+0x80c] ;  /* 0x00080c0001047983 */ /* 0x002f280000300800 */
[----:B------:R-:W4:Y:S04]  /*65760*/  LDL.LU R3, [R1+0x818] ;  /* 0x0008180001037983 */ /* 0x000f280000300800 */
[----:B------:R-:W-:Y:S04]  /*65770*/  STL [R1+0x263c], R0 ;  /* 0x00263c0001007387 */ /* 0x000fe80000100800 */
[----:B------:R0:W-:Y:S04]  /*65780*/  STL [R1+0x7f8], R14 ;  /* 0x0007f80e01007387 */ /* 0x0001e80000100800 */
[----:B------:R-:W-:Y:S04]  /*65790*/  STL [R1+0x7f4], R17 ;  /* 0x0007f41101007387 */ /* 0x000fe80000100800 */
[----:B0-----:R-:W4:Y:S04]  /*657a0*/  LDL.LU R14, [R1+0x814] ;  /* 0x00081400010e7983 */ /* 0x001f280000300800 */
[----:B------:R-:W4:Y:S04]  /*657b0*/  LDL.LU R11, [R1+0x824] ;  /* 0x00082400010b7983 */ /* 0x000f280000300800 */
[----:B------:R-:W4:Y:S01]  /*657c0*/  LDL.LU R10, [R1+0x828] ;  /* 0x00082800010a7983 */ /* 0x000f220000300800 */
[----:B--2---:R-:W-:-:S05]  /*657d0*/  IADD3.X R15, PT, PT, R15, UR58, RZ, P1, !PT ;  /* 0x0000003a0f0f7c10 */ /* 0x004fca0008ffe4ff */
[----:B------:R-:W-:-:S05]  /*657e0*/  @!P0 IMAD.MOV.U32 R13, RZ, RZ, R15 ;  /* 0x000000ffff0d8224 */ /* 0x000fca00078e000f */
[----:B------:R0:W2:Y:S04]  /*657f0*/  @!P0 LDG.E.U8 R90, desc[UR20][R12.64] ;  /* 0x000000140c5a8981 */ /* 0x0000a8000c1e1100 */
[----:B---3--:R-:W-:Y:S04]  /*65800*/  STL [R1+0x2640], R8 ;  /* 0x0026400801007387 */ /* 0x008fe80000100800 */
[----:B------:R1:W-:Y:S04]  /*65810*/  STL [R1+0x800], R9 ;  /* 0x0008000901007387 */ /* 0x0003e80000100800 */
[----:B------:R-:W-:Y:S01]  /*65820*/  STL [R1+0x7fc], R16 ;  /* 0x0007fc1001007387 */ /* 0x000fe20000100800 */
[----:B------:R-:W-:-:S03]  /*65830*/  IADD3 R2, P1, PT, R2, UR15, RZ ;  /* 0x0000000f02027c10 */ /* 0x000fc6000ff3e0ff */
[----:B-1----:R-:W3:Y:S04]  /*65840*/  LDL.LU R9, [R1+0x82c] ;  /* 0x00082c0001097983 */ /* 0x002ee80000300800 */
[----:B------:R-:W3:Y:S04]  /*65850*/  LDL.LU R6, [R1+0x830] ;  /* 0x0008300001067983 */ /* 0x000ee80000300800 */
[----:B----4-:R-:W-:Y:S04]  /*65860*/  STL [R1+0x2644], R92 ;  /* 0x0026445c01007387 */ /* 0x010fe80000100800 */
[----:B------:R1:W-:Y:S04]  /*65870*/  STL [R1+0x808], R7 ;  /* 0x0008080701007387 */ /* 0x0003e80000100800 */
[----:B------:R-:W-:Y:S01]  /*65880*/  STL [R1+0x804], R15 ;  /* 0x0008040f01007387 */ /* 0x000fe20000100800 */
[----:B------:R-:W-:Y:S01]  /*65890*/  PRMT R88, RZ, 0x7610, R88 ;  /* 0x00007610ff587816 */ /* 0x000fe20000000058 */
[----:B0-----:R-:W-:-:S02]  /*658a0*/  @!P0 IMAD.MOV.U32 R12, RZ, RZ, R2 ;  /* 0x000000ffff0c8224 */ /* 0x001fc400078e0002 */
[----:B-1----:R-:W4:Y:S04]  /*658b0*/  LDL.LU R7, [R1+0x834] ;  /* 0x0008340001077983 */ /* 0x002f280000300800 */
[----:B------:R-:W4:Y:S01]  /*658c0*/  LDL.LU R0, [R1+0x838] ;  /* 0x0008380001007983 */ /* 0x000f220000300800 */
[----:B------:R-:W-:Y:S02]  /*658d0*/  IADD3.X R4, PT, PT, R4, UR58, RZ, P1, !PT ;  /* 0x0000003a04047c10 */ /* 0x000fe40008ffe4ff */
[----:B------:R-:W-:-:S03]  /*658e0*/  IADD3 R3, P1, PT, R3, UR15, RZ ;  /* 0x0000000f03037c10 */ /* 0x000fc6000ff3e0ff */
[----:B------:R-:W-:Y:S01]  /*658f0*/  @!P0 IMAD.MOV.U32 R13, RZ, RZ, R4 ;  /* 0x000000ffff0d8224 */ /* 0x000fe200078e0004 */
[----:B------:R-:W-:-:S04]  /*65900*/  PRMT R86, RZ, 0x7610, R86 ;  /* 0x00007610ff567816 */ /* 0x000fc80000000056 */
[----:B------:R0:W4:Y:S01]  /*65910*/  @!P0 LDG.E.U8 R88, desc[UR20][R12.64] ;  /* 0x000000140c588981 */ /* 0x000122000c1e1100 */
[----:B------:R-:W-:Y:S02]  /*65920*/  IADD3.X R14, PT, PT, R14, UR58, RZ, P1, !PT ;  /* 0x0000003a0e0e7c10 */ /* 0x000fe40008ffe4ff */
[----:B------:R-:W-:Y:S01]  /*65930*/  IADD3 R10, P1, PT, R10, UR15, RZ ;  /* 0x0000000f0a0a7c10 */ /* 0x000fe2000ff3e0ff */
[----:B0-----:R-:W-:Y:S02]  /*65940*/  @!P0 IMAD.MOV.U32 R12, RZ, RZ, R3 ;  /* 0x000000ffff0c8224 */ /* 0x001fe400078e0003 */
[----:B------:R-:W-:Y:S01]  /*65950*/  @!P0 IMAD.MOV.U32 R13, RZ, RZ, R14 ;  /* 0x000000ffff0d8224 */ /* 0x000fe200078e000e */
[----:B------:R-:W-:Y:S02]  /*65960*/  IADD3.X R11, PT, PT, R11, UR58, RZ, P1, !PT ;  /* 0x0000003a0b0b7c10 */ /* 0x000fe40008ffe4ff */
[----:B------:R-:W-:Y:S02]  /*65970*/  PRMT R84, RZ, 0x7610, R84 ;  /* 0x00007610ff547816 */ /* 0x000fe40000000054 */
[----:B------:R0:W4:Y:S02]  /*65980*/  @!P0 LDG.E.U8 R86, desc[UR20][R12.64] ;  /* 0x000000140c568981 */ /* 0x000124000c1e1100 */
[----:B0-----:R-:W-:-:S02]  /*65990*/  @!P0 IMAD.MOV.U32 R12, RZ, RZ, R10 ;  /* 0x000000ffff0c8224 */ /* 0x001fc400078e000a */
[----:B------:R-:W-:-:S05]  /*659a0*/  @!P0 IMAD.MOV.U32 R13, RZ, RZ, R11 ;  /* 0x000000ffff0d8224 */ /* 0x000fca00078e000b */
[----:B------:R0:W4:Y:S04]  /*659b0*/  @!P0 LDG.E.U8 R84, desc[UR20][R12.64] ;  /* 0x000000140c548981 */ /* 0x000128000c1e1100 */
[----:B--2---:R-:W-:Y:S04]  /*659c0*/  STL [R1+0x2648], R90 ;  /* 0x0026485a01007387 */ /* 0x004fe80000100800 */
[----:B------:R-:W-:Y:S04]  /*659d0*/  STL [R1+0x810], R2 ;  /* 0x0008100201007387 */ /* 0x000fe80000100800 */
[----:B------:R1:W-:Y:S04]  /*659e0*/  STL [R1+0x80c], R4 ;  /* 0x00080c0401007387 */ /* 0x0003e80000100800 */
[----:B-1----:R-:W2:Y:S04]  /*659f0*/  LDL.LU R4, [R1+0x83c] ;  /* 0x00083c0001047983 */ /* 0x002ea80000300800 */
[----:B------:R-:W2:Y:S01]  /*65a00*/  LDL.LU R2, [R1+0x840] ;  /* 0x0008400001027983 */ /* 0x000ea20000300800 */
[----:B---3--:R-:W-:-:S04]  /*65a10*/  IADD3 R6, P1, PT, R6, UR15, RZ ;  /* 0x0000000f06067c10 */ /* 0x008fc8000ff3e0ff */
[----:B------:R-:W-:Y:S02]  /*65a20*/  IADD3.X R9, PT, PT, R9, UR58, RZ, P1, !PT ;  /* 0x0000003a09097c10 */ /* 0x000fe40008ffe4ff */
[----:B------:R-:W-:Y:S01]  /*65a30*/  PRMT R82, RZ, 0x7610, R82 ;  /* 0x00007610ff527816 */ /* 0x000fe20000000052 */
[----:B0-----:R-:W-:Y:S02]  /*65a40*/  @!P0 IMAD.MOV.U32 R12, RZ, RZ, R6 ;  /* 0x000000ffff0c8224 */ /* 0x001fe400078e0006 */
[----:B------:R-:W-:Y:S01]  /*65a50*/  @!P0 IMAD.MOV.U32 R13, RZ, RZ, R9 ;  /* 0x000000ffff0d8224 */ /* 0x000fe200078e0009 */
[----:B----4-:R-:W-:-:S04]  /*65a60*/  IADD3 R0, P1, PT, R0, UR15, RZ ;  /* 0x0000000f00007c10 */ /* 0x010fc8000ff3e0ff */
[----:B------:R0:W3:Y:S01]  /*65a70*/  @!P0 LDG.E.U8 R82, desc[UR20][R12.64] ;  /* 0x000000140c528981 */ /* 0x0000e2000c1e1100 */
[----:B------:R-:W-:Y:S02]  /*65a80*/  IADD3.X R7, PT, PT, R7, UR58, RZ, P1, !PT ;  /* 0x0000003a07077c10 */ /* 0x000fe40008ffe4ff */
[----:B------:R-:W-:Y:S01]  /*65a90*/  PRMT R80, RZ, 0x7610, R80 ;  /* 0x00007610ff507816 */ /* 0x000fe20000000050 */
[----:B0-----:R-:W-:Y:S02]  /*65aa0*/  @!P0 IMAD.MOV.U32 R12, RZ, RZ, R0 ;  /* 0x000000ffff0c8224 */ /* 0x001fe400078e0000 */
[----:B------:R-:W-:Y:S01]  /*65ab0*/  @!P0 IMAD.MOV.U32 R13, RZ, RZ, R7 ;  /* 0x000000ffff0d8224 */ /* 0x000fe200078e0007 */
[----:B------:R-:W-:Y:S04]  /*65ac0*/  STL [R1+0x264c], R88 ;  /* 0x00264c5801007387 */ /* 0x000fe80000100800 */
[----:B------:R0:W-:Y:S04]  /*65ad0*/  STL [R1+0x818], R3 ;  /* 0x0008180301007387 */ /* 0x0001e80000100800 */
[----:B------:R-:W-:Y:S04]  /*65ae0*/  STL [R1+0x814], R14 ;  /* 0x0008140e01007387 */ /* 0x000fe80000100800 */
[----:B------:R1:W4:Y:S01]  /*65af0*/  @!P0 LDG.E.U8 R80, desc[UR20][R12.64] ;  /* 0x000000140c508981 */ /* 0x000322000c1e1100 */
[----:B------:R-:W-:-:S03]  /*65b00*/  PRMT R78, RZ, 0x7610, R78 ;  /* 0x00007610ff4e7816 */ /* 0x000fc6000000004e */
[----:B0-----:R-:W4:Y:S04]  /*65b10*/  LDL.LU R3, [R1+0x848] ;  /* 0x0008480001037983 */ /* 0x001f280000300800 */
[----:B------:R-:W-:Y:S04]  /*65b20*/  STL [R1+0x2650], R86 ;  /* 0x0026505601007387 */ /* 0x000fe80000100800 */
[----:B------:R0:W-:Y:S04]  /*65b30*/  STL [R1+0x828], R10 ;  /* 0x0008280a01007387 */ /* 0x0001e80000100800 */
[----:B------:R-:W-:Y:S04]  /*65b40*/  STL [R1+0x824], R11 ;  /* 0x0008240b01007387 */ /* 0x000fe80000100800 */
[----:B0-----:R-:W4:Y:S04]  /*65b50*/  LDL.LU R10, [R1+0x844] ;  /* 0x00084400010a7983 */ /* 0x001f280000300800 */
[----:B------:R-:W4:Y:S04]  /*65b60*/  LDL.LU R8, [R1+0x850] ;  /* 0x0008500001087983 */ /* 0x000f280000300800 */
[----:B------:R-:W-:Y:S04]  /*65b70*/  STL [R1+0x266c], R84 ;  /* 0x00266c5401007387 */ /* 0x000fe80000100800 */
[----:B------:R-:W-:Y:S04]  /*65b80*/  STL [R1+0x830], R6 ;  /* 0x0008300601007387 */ /* 0x000fe80000100800 */
[----:B------:R0:W-:Y:S04]  /*65b90*/  STL [R1+0x82c], R9 ;  /* 0x00082c0901007387 */ /* 0x0001e80000100800 */
        /* <DEDUP_REMOVED lines=9> */
[----:B------:R1:W-:Y:S04]  /*65c30*/  STL [R1+0x834], R7 ;  /* 0x0008340701007387 */ /* 0x0003e80000100800 */
[----:B-1----:R-:W3:Y:S04]  /*65c40*/  LDL.LU R7, [R1+0x854] ;  /* 0x0008540001077983 */ /* 0x002ee80000300800 */
[----:B------:R-:W3:Y:S04]  /*65c50*/  LDL.LU R0, [R1+0x868] ;  /* 0x0008680001007983 */ /* 0x000ee80000300800 */
[----:B----4-:R-:W-:Y:S04]  /*65c60*/  STL [R1+0x2658], R80 ;  /* 0x0026585001007387 */ /* 0x010fe80000100800 */
[----:B------:R-:W-:Y:S04]  /*65c70*/  STL [R1+0x840], R2 ;  /* 0x0008400201007387 */ /* 0x000fe80000100800 */
[----:B------:R1:W-:Y:S04]  /*65c80*/  STL [R1+0x83c], R4 ;  /* 0x00083c0401007387 */ /* 0x0003e80000100800 */
[----:B------:R-:W4:Y:S01]  /*65c90*/  LDL.LU R11, [R1+0x864] ;  /* 0x00086400010b7983 */ /* 0x000f220000300800 */
[----:B------:R-:W-:-:S02]  /*65ca0*/  IADD3 R3, P1, PT, R3, UR15, RZ ;  /* 0x0000000f03037c10 */ /* 0x000fc4000ff3e0ff */
[----:B------:R-:W-:Y:S01]  /*65cb0*/  PRMT R76, RZ, 0x7610, R76 ;  /* 0x00007610ff4c7816 */ /* 0x000fe2000000004c */
[----:B-1----:R-:W4:Y:S04]  /*65cc0*/  LDL.LU R4, [R1+0x86c] ;  /* 0x00086c0001047983 */ /* 0x002f280000300800 */
[----:B------:R-:W4:Y:S01]  /*65cd0*/  LDL.LU R2, [R1+0x870] ;  /* 0x0008700001027983 */ /* 0x000f220000300800 */
[----:B0-----:R-:W-:Y:S01]  /*65ce0*/  @!P0 IMAD.MOV.U32 R12, RZ, RZ, R3 ;  /* 0x000000ffff0c8224 */ /* 0x001fe200078e0003 */
[----:B------:R-:W-:Y:S02]  /*65cf0*/  IADD3.X R10, PT, PT, R10, UR58, RZ, P1, !PT ;  /* 0x0000003a0a0a7c10 */ /* 0x000fe40008ffe4ff */
[----:B------:R-:W-:-:S03]  /*65d00*/  IADD3 R8, P1, PT, R8, UR15, RZ ;  /* 0x0000000f08087c10 */ /* 0x000fc6000ff3e0ff */
[----:B------:R-:W-:Y:S01]  /*65d10*/  @!P0 IMAD.MOV.U32 R13, RZ, RZ, R10 ;  /* 0x000000ffff0d8224 */ /* 0x000fe200078e000a */
[----:B------:R-:W-:-:S04]  /*65d20*/  PRMT R74, RZ, 0x7610, R74 ;  /* 0x00007610ff4a7816 */ /* 0x000fc8000000004a */
[----:B------:R0:W4:Y:S01]  /*65d30*/  @!P0 LDG.E.U8 R76, desc[UR20][R12.64] ;  /* 0x000000140c4c8981 */ /* 0x000122000c1e1100 */
[----:B------:R-:W-:Y:S01]  /*65d40*/  IADD3.X R9, PT, PT, R9, UR58, RZ, P1, !PT ;  /* 0x0000003a09097c10 */ /* 0x000fe20008ffe4ff */
[----:B0-----:R-:W-:-:S04]  /*65d50*/  @!P0 IMAD.MOV.U32 R12, RZ, RZ, R8 ;  /* 0x000000ffff0c8224 */ /* 0x001fc800078e0008 */
[----:B------:R-:W-:-:S05]  /*65d60*/  @!P0 IMAD.MOV.U32 R13, RZ, RZ, R9 ;  /* 0x000000ffff0d8224 */ /* 0x000fca00078e0009 */
[----:B------:R0:W4:Y:S04]  /*65d70*/  @!P0 LDG.E.U8 R74, desc[UR20][R12.64] ;  /* 0x000000140c4a8981 */ /* 0x000128000c1e1100 */
[----:B--2---:R-:W-:Y:S04]  /*65d80*/  STL [R1+0x265c], R78 ;  /* 0x00265c4e01007387 */ /* 0x004fe80000100800 */
[----:B------:R-:W-:Y:S04]  /*65d90*/  STL [R1+0x848], R3 ;  /* 0x0008480301007387 */ /* 0x000fe80000100800 */
[----:B------:R1:W-:Y:S04]  /*65da0*/  STL [R1+0x844], R10 ;  /* 0x0008440a01007387 */ /* 0x0003e80000100800 */
[----:B-1----:R-:W2:Y:S04]  /*65db0*/  LDL.LU R10, [R1+0x874] ;  /* 0x00087400010a7983 */ /* 0x002ea80000300800 */
[----:B------:R-:W2:Y:S01]  /*65dc0*/  LDL.LU R3, [R1+0x878] ;  /* 0x0008780001037983 */ /* 0x000ea20000300800 */
[----:B------:R-:W-:-:S04]  /*65dd0*/  IADD3 R6, P1, PT, R6, UR15, RZ ;  /* 0x0000000f06067c10 */ /* 0x000fc8000ff3e0ff */
[----:B---3--:R-:W-:Y:S02]  /*65de0*/  IADD3.X R7, PT, PT, R7, UR58, RZ, P1, !PT ;  /* 0x0000003a07077c10 */ /* 0x008fe40008ffe4ff */
[----:B------:R-:W-:Y:S02]  /*65df0*/  IADD3 R0, P1, PT, R0, UR15, RZ ;  /* 0x0000000f00007c10 */ /* 0x000fe4000ff3e0ff */
[----:B------:R-:W-:Y:S01]  /*65e00*/  PRMT R72, RZ, 0x7610, R72 ;  /* 0x00007610ff487816 */ /* 0x000fe20000000048 */
[----:B0-----:R-:W-:Y:S02]  /*65e10*/  @!P0 IMAD.MOV.U32 R12, RZ, RZ, R6 ;  /* 0x000000ffff0c8224 */ /* 0x001fe400078e0006 */
[----:B------:R-:W-:Y:S01]  /*65e20*/  @!P0 IMAD.MOV.U32 R13, RZ, RZ, R7 ;  /* 0x000000ffff0d8224 */ /* 0x000fe200078e0007 */
[----:B----4-:R-:W-:Y:S02]  /*65e30*/  IADD3.X R11, PT, PT, R11, UR58, RZ, P1, !PT ;  /* 0x0000003a0b0b7c10 */ /* 0x010fe40008ffe4ff */
[----:B------:R-:W-:-:S02]  /*65e40*/  PRMT R70, RZ, 0x7610, R70 ;  /* 0x00007610ff467816 */ /* 0x000fc40000000046 */
[----:B------:R0:W3:Y:S01]  /*65e50*/  @!P0 LDG.E.U8 R72, desc[UR20][R12.64] ;  /* 0x000000140c488981 */ /* 0x0000e2000c1e1100 */
[----:B------:R-:W-:Y:S01]  /*65e60*/  IADD3 R2, P1, PT, R2, UR15, RZ ;  /* 0x0000000f02027c10 */ /* 0x000fe2000ff3e0ff */
[----:B0-----:R-:W-:Y:S02]  /*65e70*/  @!P0 IMAD.MOV.U32 R12, RZ, RZ, R0 ;  /* 0x000000ffff0c8224 */ /* 0x001fe400078e0000 */
[----:B------:R-:W-:Y:S01]  /*65e80*/  @!P0 IMAD.MOV.U32 R13, RZ, RZ, R11 ;  /* 0x000000ffff0d8224 */ /* 0x000fe200078e000b */
[----:B------:R-:W-:Y:S02]  /*65e90*/  IADD3.X R4, PT, PT, R4, UR58, RZ, P1, !PT ;  /* 0x0000003a04047c10 */ /* 0x000fe40008ffe4ff */
[----:B------:R-:W-:Y:S02]  /*65ea0*/  PRMT R68, RZ, 0x7610, R68 ;  /* 0x00007610ff447816 */ /* 0x000fe40000000044 */
[----:B------:R0:W4:Y:S04]  /*65eb0*/  @!P0 LDG.E.U8 R70, desc[UR20][R12.64] ;  /* 0x000000140c468981 */ /* 0x000128000c1e1100 */
[----:B------:R-:W-:Y:S04]  /*65ec0*/  STL [R1+0x2660], R76 ;  /* 0x0026604c01007387 */ /* 0x000fe80000100800 */
[----:B------:R-:W-:Y:S04]  /*65ed0*/  STL [R1+0x850], R8 ;  /* 0x0008500801007387 */ /* 0x000fe80000100800 */
[----:B------:R1:W-:Y:S01]  /*65ee0*/  STL [R1+0x84c], R9 ;  /* 0x00084c0901007387 */ /* 0x0003e20000100800 */
[----:B0-----:R-:W-:-:S02]  /*65ef0*/  @!P0 IMAD.MOV.U32 R12, RZ, RZ, R2 ;  /* 0x000000ffff0c8224 */ /* 0x001fc400078e0002 */
[----:B------:R-:W-:Y:S01]  /*65f00*/  @!P0 IMAD.MOV.U32 R13, RZ, RZ, R4 ;  /* 0x000000ffff0d8224 */ /* 0x000fe200078e0004 */
[----:B------:R-:W-:-:S04]  /*65f10*/  PRMT R66, RZ, 0x7610, R66 ;  /* 0x00007610ff427816 */ /* 0x000fc80000000042 */
[----:B------:R0:W4:Y:S04]  /*65f20*/  @!P0 LDG.E.U8 R68, desc[UR20][R12.64] ;  /* 0x000000140c448981 */ /* 0x000128000c1e1100 */
[----:B-1----:R-:W4:Y:S04]  /*65f30*/  LDL.LU R9, [R1+0x87c] ;  /* 0x00087c0001097983 */ /* 0x002f280000300800 */
[----:B------:R-:W4:Y:S04]  /*65f40*/  LDL.LU R8, [R1+0x880] ;  /* 0x0008800001087983 */ /* 0x000f280000300800 */
        /* <DEDUP_REMOVED lines=8> */
[----:B------:R-:W-:-:S05]  /*65fd0*/  @!P0 IMAD.MOV.U32 R13, RZ, RZ, R10 ;  /* 0x000000ffff0d8224 */ /* 0x000fca00078e000a */
[----:B------:R0:W2:Y:S04]  /*65fe0*/  @!P0 LDG.E.U8 R66, desc[UR20][R12.64] ;  /* 0x000000140c428981 */ /* 0x0000a8000c1e1100 */
[----:B---3--:R-:W-:Y:S04]  /*65ff0*/  STL [R1+0x2674], R72 ;  /* 0x0026744801007387 */ /* 0x008fe80000100800 */
[----:B------:R1:W-:Y:S04]  /*66000*/  STL [R1+0x868], R0 ;  /* 0x0008680001007387 */ /* 0x0003e80000100800 */
[----:B------:R-:W-:Y:S04]  /*66010*/  STL [R1+0x864], R11 ;  /* 0x0008640b01007387 */ /* 0x000fe80000100800 */
[----:B-1----:R-:W3:Y:S04]  /*66020*/  LDL.LU R0, [R1+0x890] ;  /* 0x0008900001007983 */ /* 0x002ee80000300800 */
[----:B----4-:R-:W-:Y:S04]  /*66030*/  STL [R1+0x2678], R70 ;  /* 0x0026784601007387 */ /* 0x010fe80000100800 */
[----:B------:R-:W-:Y:S04]  /*66040*/  STL [R1+0x870], R2 ;  /* 0x0008700201007387 */ /* 0x000fe80000100800 */
[----:B------:R1:W-:Y:S04]  /*66050*/  STL [R1+0x86c], R4 ;  /* 0x00086c0401007387 */ /* 0x0003e80000100800 */
[----:B-1----:R-:W4:Y:S04]  /*66060*/  LDL.LU R4, [R1+0x88c] ;  /* 0x00088c0001047983 */ /* 0x002f280000300800 */
[----:B------:R-:W4:Y:S04]  /*66070*/  LDL.LU R2, [R1+0x898] ;  /* 0x0008980001027983 */ /* 0x000f280000300800 */
[----:B------:R-:W-:Y:S04]  /*66080*/  STL [R1+0x267c], R68 ;  /* 0x00267c4401007387 */ /* 0x000fe80000100800 */
[----:B------:R1:W-:Y:S01]  /*66090*/  STL [R1+0x878], R3 ;  /* 0x0008780301007387 */ /* 0x0003e20000100800 */
[----:B------:R-:W-:-:S03]  /*660a0*/  IADD3 R8, P1, PT, R8, UR15, RZ ;  /* 0x0000000f08087c10 */ /* 0x000fc6000ff3e0ff */
[----:B------:R0:W-:Y:S01]  /*660b0*/  STL [R1+0x874], R10 ;  /* 0x0008740a01007387 */ /* 0x0001e20000100800 */
[----:B------:R-:W-:-:S03]  /*660c0*/  IADD3.X R9, PT, PT, R9, UR58, RZ, P1, !PT ;  /* 0x0000003a09097c10 */ /* 0x000fc60008ffe4ff */
[----:B-1----:R-:W4:Y:S04]  /*660d0*/  LDL.LU R3, [R1+0x894] ;  /* 0x0008940001037983 */ /* 0x002f280000300800 */
[----:B0-----:R-:W4:Y:S01]  /*660e0*/  LDL.LU R10, [R1+0x8a8] ;  /* 0x0008a800010a7983 */ /* 0x001f220000300800 */
[----:B------:R-:W-:Y:S01]  /*660f0*/  PRMT R64, RZ, 0x7610, R64 ;  /* 0x00007610ff407816 */ /* 0x000fe20000000040 */
[----:B------:R-:W-:Y:S02]  /*66100*/  @!P0 IMAD.MOV.U32 R12, RZ, RZ, R8 ;  /* 0x000000ffff0c8224 */ /* 0x000fe400078e0008 */
[----:B------:R-:W-:Y:S01]  /*66110*/  @!P0 IMAD.MOV.U32 R13, RZ, RZ, R9 ;  /* 0x000000ffff0d8224 */ /* 0x000fe200078e0009 */
[----:B------:R-:W-:-:S04]  /*66120*/  PRMT R62, RZ, 0x7610, R62 ;  /* 0x00007610ff3e7816 */ /* 0x000fc8000000003e */
[----:B------:R0:W4:Y:S01]  /*66130*/  @!P0 LDG.E.U8 R64, desc[UR20][R12.64] ;  /* 0x000000140c408981 */ /* 0x000122000c1e1100 */
[----:B------:R-:W-:-:S04]  /*66140*/  IADD3 R6, P1, PT, R6, UR15, RZ ;  /* 0x0000000f06067c10 */ /* 0x000fc8000ff3e0ff */
[----:B------:R-:W-:Y:S01]  /*66150*/  IADD3.X R7, PT, PT, R7, UR58, RZ, P1, !PT ;  /* 0x0000003a07077c10 */ /* 0x000fe20008ffe4ff */
[----:B0-----:R-:W-:-:S04]  /*66160*/  @!P0 IMAD.MOV.U32 R12, RZ, RZ, R6 ;  /* 0x000000ffff0c8224 */ /* 0x001fc800078e0006 */
[----:B------:R-:W-:-:S05]  /*66170*/  @!P0 IMAD.MOV.U32 R13, RZ, RZ, R7 ;  /* 0x000000ffff0d8224 */ /* 0x000fca00078e0007 */
[----:B------:R0:W4:Y:S04]  /*66180*/  @!P0 LDG.E.U8 R62, desc[UR20][R12.64] ;  /* 0x000000140c3e8981 */ /* 0x000128000c1e1100 */
[----:B--2---:R-:W-:Y:S04]  /*66190*/  STL [R1+0x2680], R66 ;  /* 0x0026804201007387 */ /* 0x004fe80000100800 */
[----:B------:R1:W-:Y:S04]  /*661a0*/  STL [R1+0x880], R8 ;  /* 0x0008800801007387 */ /* 0x0003e80000100800 */
[----:B------:R2:W-:Y:S04]  /*661b0*/  STL [R1+0x87c], R9 ;  /* 0x00087c0901007387 */ /* 0x0005e80000100800 */
[----:B------:R-:W4:Y:S01]  /*661c0*/  LDL.LU R11, [R1+0x8a4] ;  /* 0x0008a400010b7983 */ /* 0x000f220000300800 */
[----:B------:R-:W-:-:S02]  /*661d0*/  PRMT R60, RZ, 0x7610, R60 ;  /* 0x00007610ff3c7816 */ /* 0x000fc4000000003c */
[----:B------:R-:W-:Y:S02]  /*661e0*/  PRMT R58, RZ, 0x7610, R58 ;  /* 0x00007610ff3a7816 */ /* 0x000fe4000000003a */
[----:B------:R-:W-:Y:S01]  /*661f0*/  PRMT R56, RZ, 0x7610, R56 ;  /* 0x00007610ff387816 */ /* 0x000fe20000000038 */
[----:B-1----:R-:W4:Y:S01]  /*66200*/  LDL.LU R8, [R1+0x8b0] ;  /* 0x0008b00001087983 */ /* 0x002f220000300800 */
[----:B---3--:R-:W-:-:S05]  /*66210*/  IADD3 R0, P1, PT, R0, UR15, RZ ;  /* 0x0000000f00007c10 */ /* 0x008fca000ff3e0ff */
[----:B0-----:R-:W-:Y:S01]  /*66220*/  @!P0 IMAD.MOV.U32 R12, RZ, RZ, R0 ;  /* 0x000000ffff0c8224 */ /* 0x001fe200078e0000 */
[----:B----4-:R-:W-:Y:S02]  /*66230*/  IADD3.X R4, PT, PT, R4, UR58, RZ, P1, !PT ;  /* 0x0000003a04047c10 */ /* 0x010fe40008ffe4ff */
[----:B------:R-:W-:-:S03]  /*66240*/  IADD3 R2, P1, PT, R2, UR15, RZ ;  /* 0x0000000f02027c10 */ /* 0x000fc6000ff3e0ff */
[----:B------:R-:W-:-:S05]  /*66250*/  @!P0 IMAD.MOV.U32 R13, RZ, RZ, R4 ;  /* 0x000000ffff0d8224 */ /* 0x000fca00078e0004 */
[----:B------:R0:W3:Y:S01]  /*66260*/  @!P0 LDG.E.U8 R60, desc[UR20][R12.64] ;  /* 0x000000140c3c8981 */ /* 0x0000e2000c1e1100 */
[----:B------:R-:W-:Y:S02]  /*66270*/  IADD3.X R3, PT, PT, R3, UR58, RZ, P1, !PT ;  /* 0x0000003a03037c10 */ /* 0x000fe40008ffe4ff */
[----:B------:R-:W-:Y:S01]  /*66280*/  IADD3 R10, P1, PT, R10, UR15, RZ ;  /* 0x0000000f0a0a7c10 */ /* 0x000fe2000ff3e0ff */
[----:B0-----:R-:W-:Y:S02]  /*66290*/  @!P0 IMAD.MOV.U32 R12, RZ, RZ, R2 ;  /* 0x000000ffff0c8224 */ /* 0x001fe400078e0002 */
[----:B------:R-:W-:Y:S01]  /*662a0*/  @!P0 IMAD.MOV.U32 R13, RZ, RZ, R3 ;  /* 0x000000ffff0d8224 */ /* 0x000fe200078e0003 */
[----:B------:R-:W-:Y:S04]  /*662b0*/  STL [R1+0x2684], R64 ;  /* 0x0026844001007387 */ /* 0x000fe80000100800 */
[----:B------:R-:W-:Y:S04]  /*662c0*/  STL [R1+0x888], R6 ;  /* 0x0008880601007387 */ /* 0x000fe80000100800 */
[----:B------:R0:W-:Y:S04]  /*662d0*/  STL [R1+0x884], R7 ;  /* 0x0008840701007387 */ /* 0x0001e80000100800 */
[----:B--2---:R-:W2:Y:S04]  /*662e0*/  LDL.LU R9, [R1+0x8ac] ;  /* 0x0008ac0001097983 */ /* 0x004ea80000300800 */
[----:B------:R1:W4:Y:S04]  /*662f0*/  @!P0 LDG.E.U8 R58, desc[UR20][R12.64] ;  /* 0x000000140c3a8981 */ /* 0x000328000c1e1100 */
[----:B0-----:R-:W2:Y:S04]  /*66300*/  LDL.LU R7, [R1+0x8b4] ;  /* 0x0008b40001077983 */ /* 0x001ea80000300800 */
[----:B------:R-:W2:Y:S01]  /*66310*/  LDL.LU R6, [R1+0x8b8] ;  /* 0x0008b80001067983 */ /* 0x000ea20000300800 */
[----:B-1----:R-:W-:-:S03]  /*66320*/  @!P0 IMAD.MOV.U32 R12, RZ, RZ, R10 ;  /* 0x000000ffff0c8224 */ /* 0x002fc600078e000a */
[----:B------:R-:W-:Y:S04]  /*66330*/  STL [R1+0x2688], R62 ;  /* 0x0026883e01007387 */ /* 0x000fe80000100800 */
[----:B------:R-:W-:Y:S04]  /*66340*/  STL [R1+0x890], R0 ;  /* 0x0008900001007387 */ /* 0x000fe80000100800 */
[----:B------:R0:W-:Y:S04]  /*66350*/  STL [R1+0x88c], R4 ;  /* 0x00088c0401007387 */ /* 0x0001e80000100800 */
[----:B0-----:R-:W2:Y:S04]  /*66360*/  LDL.LU R4, [R1+0x8bc] ;  /* 0x0008bc0001047983 */ /* 0x001ea80000300800 */
[----:B------:R-:W2:Y:S01]  /*66370*/  LDL.LU R0, [R1+0x8c0] ;  /* 0x0008c00001007983 */ /* 0x000ea20000300800 */
[----:B------:R-:W-:-:S05]  /*66380*/  IADD3.X R11, PT, PT, R11, UR58, RZ, P1, !PT ;  /* 0x0000003a0b0b7c10 */ /* 0x000fca0008ffe4ff */
[----:B------:R-:W-:-:S05]  /*66390*/  @!P0 IMAD.MOV.U32 R13, RZ, RZ, R11 ;  /* 0x000000ffff0d8224 */ /* 0x000fca00078e000b */
[----:B------:R0:W2:Y:S01]  /*663a0*/  @!P0 LDG.E.U8 R56, desc[UR20][R12.64] ;  /* 0x000000140c388981 */ /* 0x0000a2000c1e1100 */
[----:B------:R-:W-:Y:S02]  /*663b0*/  IADD3 R8, P1, PT, R8, UR15, RZ ;  /* 0x0000000f08087c10 */ /* 0x000fe4000ff3e0ff */
[----:B------:R-:W-:Y:S02]  /*663c0*/  PRMT R54, RZ, 0x7610, R54 ;  /* 0x00007610ff367816 */ /* 0x000fe40000000036 */
[----:B------:R-:W-:Y:S01]  /*663d0*/  PRMT R52, RZ, 0x7610, R52 ;  /* 0x00007610ff347816 */ /* 0x000fe20000000034 */
[----:B0-----:R-:W-:Y:S01]  /*663e0*/  @!P0 IMAD.MOV.U32 R12, RZ, RZ, R8 ;  /* 0x000000ffff0c8224 */ /* 0x001fe200078e0008 */
[----:B---3--:R-:W-:Y:S04]  /*663f0*/  STL [R1+0x268c], R60 ;  /* 0x00268c3c01007387 */ /* 0x008fe80000100800 */
[----:B------:R-:W-:Y:S04]  /*66400*/  STL [R1+0x898], R2 ;  /* 0x0008980201007387 */ /* 0x000fe80000100800 */
[----:B------:R0:W-:Y:S04]  /*66410*/  STL [R1+0x894], R3 ;  /* 0x0008940301007387 */ /* 0x0001e80000100800 */
[----:B0-----:R-:W3:Y:S04]  /*66420*/  LDL.LU R3, [R1+0x8c4] ;  /* 0x0008c40001037983 */ /* 0x001ee80000300800 */
[----:B------:R-:W3:Y:S04]  /*66430*/  LDL.LU R2, [R1+0x8c8] ;  /* 0x0008c80001027983 */ /* 0x000ee80000300800 */
[----:B----4-:R-:W-:Y:S04]  /*66440*/  STL [R1+0x2690], R58 ;  /* 0x0026903a01007387 */ /* 0x010fe80000100800 */
[----:B------:R-:W-:Y:S04]  /*66450*/  STL [R1+0x8a8], R10 ;  /* 0x0008a80a01007387 */ /* 0x000fe80000100800 */
[----:B------:R0:W-:Y:S01]  /*66460*/  STL [R1+0x8a4], R11 ;  /* 0x0008a40b01007387 */ /* 0x0001e20000100800 */
[----:B--2---:R-:W-:-:S02]  /*66470*/  IADD3.X R9, PT, PT, R9, UR58, RZ, P1, !PT ;  /* 0x0000003a09097c10 */ /* 0x004fc40008ffe4ff */
[----:B------:R-:W-:Y:S01]  /*66480*/  IADD3 R6, P1, PT, R6, UR15, RZ ;  /* 0x0000000f06067c10 */ /* 0x000fe2000ff3e0ff */
[----:B0-----:R-:W2:Y:S04]  /*66490*/  LDL.LU R11, [R1+0x8cc] ;  /* 0x0008cc00010b7983 */ /* 0x001ea80000300800 */
[----:B------:R-:W4:Y:S01]  /*664a0*/  LDL.LU R10, [R1+0x8d0] ;  /* 0x0008d000010a7983 */ /* 0x000f220000300800 */
[----:B------:R-:W-:Y:S01]  /*664b0*/  @!P0 IMAD.MOV.U32 R13, RZ, RZ, R9 ;  /* 0x000000ffff0d8224 */ /* 0x000fe200078e0009 */
[----:B------:R-:W-:-:S04]  /*664c0*/  IADD3.X R7, PT, PT, R7, UR58, RZ, P1, !PT ;  /* 0x0000003a07077c10 */ /* 0x000fc80008ffe4ff */
[----:B------:R0:W2:Y:S01]  /*664d0*/  @!P0 LDG.E.U8 R54, desc[UR20][R12.64] ;  /* 0x000000140c368981 */ /* 0x0000a2000c1e1100 */
[----:B------:R-:W-:Y:S01]  /*664e0*/  IADD3 R0, P1, PT, R0, UR15, RZ ;  /* 0x0000000f00007c10 */ /* 0x000fe2000ff3e0ff */
[----:B0-----:R-:W-:Y:S02]  /*664f0*/  @!P0 IMAD.MOV.U32 R12, RZ, RZ, R6 ;  /* 0x000000ffff0c8224 */ /* 0x001fe400078e0006 */
[----:B------:R-:W-:Y:S01]  /*66500*/  @!P0 IMAD.MOV.U32 R13, RZ, RZ, R7 ;  /* 0x000000ffff0d8224 */ /* 0x000fe200078e0007 */
[----:B------:R-:W-:-:S04]  /*66510*/  IADD3.X R4, PT, PT, R4, UR58, RZ, P1, !PT ;  /* 0x0000003a04047c10 */ /* 0x000fc80008ffe4ff */
[----:B------:R0:W2:Y:S02]  /*66520*/  @!P0 LDG.E.U8 R52, desc[UR20][R12.64] ;  /* 0x000000140c348981 */ /* 0x0000a4000c1e1100 */
[----:B0-----:R-:W-:Y:S02]  /*66530*/  @!P0 IMAD.MOV.U32 R13, RZ, RZ, R4 ;  /* 0x000000ffff0d8224 */ /* 0x001fe400078e0004 */
[----:B------:R-:W-:Y:S01]  /*66540*/  @!P0 IMAD.MOV.U32 R12, RZ, RZ, R0 ;  /* 0x000000ffff0c8224 */ /* 0x000fe200078e0000 */
[----:B------:R-:W-:Y:S04]  /*66550*/  STL [R1+0x2694], R56 ;  /* 0x0026943801007387 */ /* 0x000fe80000100800 */
[----:B------:R-:W-:Y:S04]  /*66560*/  STL [R1+0x8b0], R8 ;  /* 0x0008b00801007387 */ /* 0x000fe80000100800 */
[----:B------:R0:W-:Y:S04]  /*66570*/  STL [R1+0x8ac], R9 ;  /* 0x0008ac0901007387 */ /* 0x0001e80000100800 */
[----:B0-----:R-:W2:Y:S04]  /*66580*/  LDL.LU R9, [R1+0x8d4] ;  /* 0x0008d40001097983 */ /* 0x001ea80000300800 */
[----:B------:R-:W2:Y:S04]  /*66590*/  LDL.LU R8, [R1+0x8d8] ;  /* 0x0008d80001087983 */ /* 0x000ea80000300800 */
[----:B------:R-:W-:Y:S04]  /*665a0*/  STL [R1+0x8b8], R6 ;  /* 0x0008b80601007387 */ /* 0x000fe80000100800 */
[----:B------:R0:W-:Y:S04]  /*665b0*/  STL [R1+0x8b4], R7 ;  /* 0x0008b40701007387 */ /* 0x0001e80000100800 */
[----:B0-----:R-:W2:Y:S04]  /*665c0*/  LDL.LU R7, [R1+0x8e4] ;  /* 0x0008e40001077983 */ /* 0x001ea80000300800 */
[----:B------:R-:W2:Y:S04]  /*665d0*/  LDL.LU R6, [R1+0x8e8] ;  /* 0x0008e80001067983 */ /* 0x000ea80000300800 */
[----:B------:R-:W-:Y:S04]  /*665e0*/  STL [R1+0x8c0], R0 ;  /* 0x0008c00001007387 */ /* 0x000fe80000100800 */
[----:B------:R0:W-:Y:S04]  /*665f0*/  STL [R1+0x8bc], R4 ;  /* 0x0008bc0401007387 */ /* 0x0001e80000100800 */
[----:B0-----:R-:W2:Y:S04]  /*66600*/  LDL.LU R4, [R1+0x8ec] ;  /* 0x0008ec0001047983 */ /* 0x001ea80000300800 */
[----:B------:R-:W2:Y:S01]  /*66610*/  LDL.LU R0, [R1+0x8f0] ;  /* 0x0008f00001007983 */ /* 0x000ea20000300800 */
[----:B---3--:R-:W-:-:S02]  /*66620*/  IADD3 R2, P1, PT, R2, UR15, RZ ;  /* 0x0000000f02027c10 */ /* 0x008fc4000ff3e0ff */
[----:B------:R-:W-:Y:S02]  /*66630*/  PRMT R50, RZ, 0x7610, R50 ;  /* 0x00007610ff327816 */ /* 0x000fe40000000032 */
[----:B------:R-:W-:Y:S02]  /*66640*/  IADD3.X R3, PT, PT, R3, UR58, RZ, P1, !PT ;  /* 0x0000003a03037c10 */ /* 0x000fe40008ffe4ff */
[----:B------:R-:W-:Y:S01]  /*66650*/  PRMT R48, RZ, 0x7610, R48 ;  /* 0x00007610ff307816 */ /* 0x000fe20000000030 */
[----:B------:R-:W-:Y:S04]  /*66660*/  STL [R1+0x8c8], R2 ;  /* 0x0008c80201007387 */ /* 0x000fe80000100800 */
[----:B------:R0:W3:Y:S04]  /*66670*/  @!P0 LDG.E.U8 R50, desc[UR20][R12.64] ;  /* 0x000000140c328981 */ /* 0x0000e8000c1e1100 */
[----:B------:R1:W-:Y:S01]  /*66680*/  STL [R1+0x8c4], R3 ;  /* 0x0008c40301007387 */ /* 0x0003e20000100800 */
[----:B----4-:R-:W-:Y:S01]  /*66690*/  IADD3 R10, P1, PT, R10, UR15, RZ ;  /* 0x0000000f0a0a7c10 */ /* 0x010fe2000ff3e0ff */
[----:B0-----:R-:W-:-:S02]  /*666a0*/  @!P0 IMAD.MOV.U32 R12, RZ, RZ, R2 ;  /* 0x000000ffff0c8224 */ /* 0x001fc400078e0002 */
[----:B------:R-:W-:Y:S01]  /*666b0*/  @!P0 IMAD.MOV.U32 R13, RZ, RZ, R3 ;  /* 0x000000ffff0d8224 */ /* 0x000fe200078e0003 */
[----:B--2---:R-:W-:Y:S01]  /*666c0*/  IADD3.X R11, PT, PT, R11, UR58, RZ, P1, !PT ;  /* 0x0000003a0b0b7c10 */ /* 0x004fe20008ffe4ff */
[----:B-1----:R-:W2:Y:S04]  /*666d0*/  LDL.LU R3, [R1+0x8f4] ;  /* 0x0008f40001037983 */ /* 0x002ea80000300800 */
[----:B------:R-:W4:Y:S04]  /*666e0*/  LDL.LU R2, [R1+0x8f8] ;  /* 0x0008f80001027983 */ /* 0x000f280000300800 */
[----:B------:R0:W2:Y:S04]  /*666f0*/  @!P0 LDG.E.U8 R48, desc[UR20][R12.64] ;  /* 0x000000140c308981 */ /* 0x0000a8000c1e1100 */
[----:B------:R-:W-:Y:S01]  /*66700*/  STL [R1+0x8d0], R10 ;  /* 0x0008d00a01007387 */ /* 0x000fe20000100800 */
[----:B------:R-:W-:-:S02]  /*66710*/  @!P0 IMAD.MOV.U32 R14, RZ, RZ, R10 ;  /* 0x000000ffff0e8224 */ /* 0x000fc400078e000a */
[----:B------:R-:W-:Y:S01]  /*66720*/  @!P0 IMAD.MOV.U32 R15, RZ, RZ, R11 ;  /* 0x000000ffff0f8224 */ /* 0x000fe200078e000b */
[----:B------:R1:W-:Y:S01]  /*66730*/  STL [R1+0x8cc], R11 ;  /* 0x0008cc0b01007387 */ /* 0x0003e20000100800 */
[----:B0-----:R-:W-:Y:S02]  /*66740*/  PRMT R12, RZ, 0x7610, R12 ;  /* 0x00007610ff0c7816 */ /* 0x001fe4000000000c */
[----:B------:R-:W-:Y:S01]  /*66750*/  PRMT R13, RZ, 0x7610, R13 ;  /* 0x00007610ff0d7816 */ /* 0x000fe2000000000d */
[----:B-1----:R-:W3:Y:S04]  /*66760*/  LDL.LU R11, [R1+0x8fc] ;  /* 0x0008fc00010b7983 */ /* 0x002ee80000300800 */
[----:B------:R-:W3:Y:S04]  /*66770*/  LDL.LU R10, [R1+0x900] ;  /* 0x00090000010a7983 */ /* 0x000ee80000300800 */
[----:B------:R0:W3:Y:S01]  /*66780*/  @!P0 LDG.E.U8 R12, desc[UR20][R14.64] ;  /* 0x000000140e0c8981 */ /* 0x0000e2000c1e1100 */
[----:B------:R-:W-:-:S04]  /*66790*/  IADD3 R8, P1, PT, R8, UR15, RZ ;  /* 0x0000000f08087c10 */ /* 0x000fc8000ff3e0ff */
[----:B------:R-:W-:Y:S01]  /*667a0*/  IADD3.X R9, PT, PT, R9, UR58, RZ, P1, !PT ;  /* 0x0000003a09097c10 */ /* 0x000fe20008ffe4ff */
[----:B------:R-:W-:Y:S01]  /*667b0*/  STL [R1+0x8d8], R8 ;  /* 0x0008d80801007387 */ /* 0x000fe20000100800 */
[----:B0-----:R-:W-:-:S03]  /*667c0*/  @!P0 IMAD.MOV.U32 R14, RZ, RZ, R8 ;  /* 0x000000ffff0e8224 */ /* 0x001fc600078e0008 */
[----:B------:R-:W-:Y:S01]  /*667d0*/  @!P0 IMAD.MOV.U32 R15, RZ, RZ, R9 ;  /* 0x000000ffff0f8224 */ /* 0x000fe200078e0009 */
[----:B------:R0:W-:Y:S01]  /*667e0*/  STL [R1+0x8d4], R9 ;  /* 0x0008d40901007387 */ /* 0x0001e20000100800 */
[----:B------:R-:W-:-:S03]  /*667f0*/  IADD3 R6, P1, PT, R6, UR15, RZ ;  /* 0x0000000f06067c10 */ /* 0x000fc6000ff3e0ff */
[----:B------:R1:W3:Y:S01]  /*66800*/  @!P0 LDG.E.U8 R13, desc[UR20][R14.64] ;  /* 0x000000140e0d8981 */ /* 0x0002e2000c1e1100 */
[----:B------:R-:W-:-:S03]  /*66810*/  IADD3.X R7, PT, PT, R7, UR58, RZ, P1, !PT ;  /* 0x0000003a07077c10 */ /* 0x000fc60008ffe4ff */
[----:B0-----:R-:W3:Y:S04]  /*66820*/  LDL.LU R9, [R1+0x904] ;  /* 0x0009040001097983 */ /* 0x001ee80000300800 */
[----:B------:R-:W3:Y:S04]  /*66830*/  LDL.LU R8, [R1+0x908] ;  /* 0x0009080001087983 */ /* 0x000ee80000300800 */
[----:B------:R-:W-:Y:S01]  /*66840*/  STL [R1+0x8e8], R6 ;  /* 0x0008e80601007387 */ /* 0x000fe20000100800 */
[----:B------:R-:W-:Y:S01]  /*66850*/  @!P0 IMAD.MOV.U32 R16, RZ, RZ, R6 ;  /* 0x000000ffff108224 */ /* 0x000fe200078e0006 */
[----:B-1----:R-:W-:-:S02]  /*66860*/  PRMT R14, RZ, 0x7610, R14 ;  /* 0x00007610ff0e7816 */ /* 0x002fc4000000000e */
[----:B------:R-:W-:Y:S01]  /*66870*/  IADD3 R0, P1, PT, R0, UR15, RZ ;  /* 0x0000000f00007c10 */ /* 0x000fe2000ff3e0ff */
[----:B------:R-:W-:Y:S01]  /*66880*/  @!P0 IMAD.MOV.U32 R17, RZ, RZ, R7 ;  /* 0x000000ffff118224 */ /* 0x000fe200078e0007 */
[----:B------:R0:W-:Y:S02]  /*66890*/  STL [R1+0x8e4], R7 ;  /* 0x0008e40701007387 */ /* 0x0001e40000100800 */
[----:B------:R-:W-:Y:S02]  /*668a0*/  IADD3.X R4, PT, PT, R4, UR58, RZ, P1, !PT ;  /* 0x0000003a04047c10 */ /* 0x000fe40008ffe4ff */
[----:B------:R1:W3:Y:S04]  /*668b0*/  @!P0 LDG.E.U8 R14, desc[UR20][R16.64] ;  /* 0x00000014100e8981 */ /* 0x0002e8000c1e1100 */
[----:B0-----:R-:W3:Y:S04]  /*668c0*/  LDL.LU R7, [R1+0x90c] ;  /* 0x00090c0001077983 */ /* 0x001ee80000300800 */
[----:B------:R-:W3:Y:S04]  /*668d0*/  LDL.LU R6, [R1+0x910] ;  /* 0x0009100001067983 */ /* 0x000ee80000300800 */
[----:B------:R-:W-:Y:S04]  /*668e0*/  STL [R1+0x8f0], R0 ;  /* 0x0008f00001007387 */ /* 0x000fe80000100800 */
[----:B------:R0:W-:Y:S01]  /*668f0*/  STL [R1+0x8ec], R4 ;  /* 0x0008ec0401007387 */ /* 0x0001e20000100800 */
[----:B-1----:R-:W-:-:S02]  /*66900*/  @!P0 IMAD.MOV.U32 R17, RZ, RZ, R4 ;  /* 0x000000ffff118224 */ /* 0x002fc400078e0004 */
[----:B------:R-:W-:Y:S01]  /*66910*/  @!P0 IMAD.MOV.U32 R16, RZ, RZ, R0 ;  /* 0x000000ffff108224 */ /* 0x000fe200078e0000 */
[----:B0-----:R-:W3:Y:S04]  /*66920*/  LDL.LU R4, [R1+0x914] ;  /* 0x0009140001047983 */ /* 0x001ee80000300800 */
[----:B------:R-:W3:Y:S01]  /*66930*/  LDL.LU R0, [R1+0x918] ;  /* 0x0009180001007983 */ /* 0x000ee20000300800 */
[----:B----4-:R-:W-:Y:S02]  /*66940*/  IADD3 R2, P1, PT, R2, UR15, RZ ;  /* 0x0000000f02027c10 */ /* 0x010fe4000ff3e0ff */
[----:B------:R-:W-:Y:S02]  /*66950*/  PRMT R15, RZ, 0x7610, R15 ;  /* 0x00007610ff0f7816 */ /* 0x000fe4000000000f */
[----:B--2---:R-:W-:Y:S01]  /*66960*/  IADD3.X R3, PT, PT, R3, UR58, RZ, P1, !PT ;  /* 0x0000003a03037c10 */ /* 0x004fe20008ffe4ff */
[----:B------:R-:W-:Y:S04]  /*66970*/  STL [R1+0x8f8], R2 ;  /* 0x0008f80201007387 */ /* 0x000fe80000100800 */
[----:B------:R0:W2:Y:S04]  /*66980*/  @!P0 LDG.E.U8 R15, desc[UR20][R16.64] ;  /* 0x00000014100f8981 */ /* 0x0000a8000c1e1100 */
[----:B------:R1:W-:Y:S01]  /*66990*/  STL [R1+0x8f4], R3 ;  /* 0x0008f40301007387 */ /* 0x0003e20000100800 */
[----:B------:R-:W-:-:S02]  /*669a0*/  @!P0 IMAD.MOV.U32 R18, RZ, RZ, R2 ;  /* 0x000000ffff128224 */ /* 0x000fc400078e0002 */
[----:B------:R-:W-:Y:S01]  /*669b0*/  @!P0 IMAD.MOV.U32 R19, RZ, RZ, R3 ;  /* 0x000000ffff138224 */ /* 0x000fe200078e0003 */
[----:B---3--:R-:W-:Y:S02]  /*669c0*/  IADD3 R10, P1, PT, R10, UR15, RZ ;  /* 0x0000000f0a0a7c10 */ /* 0x008fe4000ff3e0ff */
[----:B0-----:R-:W-:Y:S01]  /*669d0*/  PRMT R16, RZ, 0x7610, R16 ;  /* 0x00007610ff107816 */ /* 0x001fe20000000010 */
[----:B-1----:R-:W3:Y:S04]  /*669e0*/  LDL.LU R3, [R1+0x924] ;  /* 0x0009240001037983 */ /* 0x002ee80000300800 */
[----:B------:R-:W4:Y:S01]  /*669f0*/  LDL.LU R2, [R1+0x928] ;  /* 0x0009280001027983 */ /* 0x000f220000300800 */
[----:B------:R-:W-:Y:S02]  /*66a00*/  IADD3.X R11, PT, PT, R11, UR58, RZ, P1, !PT ;  /* 0x0000003a0b0b7c10 */ /* 0x000fe40008ffe4ff */
[----:B------:R-:W-:Y:S01]  /*66a10*/  PRMT R17, RZ, 0x7610, R17 ;  /* 0x00007610ff117816 */ /* 0x000fe20000000011 */
[----:B------:R-:W-:Y:S04]  /*66a20*/  STL [R1+0x900], R10 ;  /* 0x0009000a01007387 */ /* 0x000fe80000100800 */
[----:B------:R0:W2:Y:S04]  /*66a30*/  @!P0 LDG.E.U8 R16, desc[UR20][R18.64] ;  /* 0x0000001412108981 */ /* 0x0000a8000c1e1100 */
[----:B------:R1:W-:Y:S01]  /*66a40*/  STL [R1+0x8fc], R11 ;  /* 0x0008fc0b01007387 */ /* 0x0003e20000100800 */
[----:B0-----:R-:W-:-:S02]  /*66a50*/  @!P0 IMAD.MOV.U32 R18, RZ, RZ, R10 ;  /* 0x000000ffff128224 */ /* 0x001fc400078e000a */
[----:B------:R-:W-:Y:S02]  /*66a60*/  @!P0 IMAD.MOV.U32 R19, RZ, RZ, R11 ;  /* 0x000000ffff138224 */ /* 0x000fe400078e000b */
[----:B-1----:R-:W2:Y:S04]  /*66a70*/  LDL.LU R11, [R1+0x92c] ;  /* 0x00092c00010b7983 */ /* 0x002ea80000300800 */
[----:B------:R-:W2:Y:S04]  /*66a80*/  LDL.LU R10, [R1+0x930] ;  /* 0x00093000010a7983 */ /* 0x000ea80000300800 */
[----:B------:R0:W2:Y:S02]  /*66a90*/  @!P0 LDG.E.U8 R17, desc[UR20][R18.64] ;  /* 0x0000001412118981 */ /* 0x0000a4000c1e1100 */
[----:B0-----:R-:W-:-:S02]  /*66aa0*/  PRMT R18, RZ, 0x7610, R18 ;  /* 0x00007610ff127816 */ /* 0x001fc40000000012 */
[----:B------:R-:W-:-:S04]  /*66ab0*/  IADD3 R8, P1, PT, R8, UR15, RZ ;  /* 0x0000000f08087c10 */ /* 0x000fc8000ff3e0ff */
[----:B------:R-:W-:Y:S01]  /*66ac0*/  IADD3.X R9, PT, PT, R9, UR58, RZ, P1, !PT ;  /* 0x0000003a09097c10 */ /* 0x000fe20008ffe4ff */
[----:B------:R-:W-:Y:S01]  /*66ad0*/  STL [R1+0x908], R8 ;  /* 0x0009080801007387 */ /* 0x000fe20000100800 */
[----:B------:R-:W-:-:S03]  /*66ae0*/  @!P0 IMAD.MOV.U32 R20, RZ, RZ, R8 ;  /* 0x000000ffff148224 */ /* 0x000fc600078e0008 */
[----:B------:R0:W-:Y:S01]  /*66af0*/  STL [R1+0x904], R9 ;  /* 0x0009040901007387 */ /* 0x0001e20000100800 */
[----:B------:R-:W-:-:S05]  /*66b00*/  @!P0 IMAD.MOV.U32 R21, RZ, RZ, R9 ;  /* 0x000000ffff158224 */ /* 0x000fca00078e0009 */
[----:B------:R1:W2:Y:S01]  /*66b10*/  @!P0 LDG.E.U8 R18, desc[UR20][R20.64] ;  /* 0x0000001414128981 */ /* 0x0002a2000c1e1100 */
[----:B------:R-:W-:-:S03]  /*66b20*/  IADD3 R6, P1, PT, R6, UR15, RZ ;  /* 0x0000000f06067c10 */ /* 0x000fc6000ff3e0ff */
[----:B0-----:R-:W2:Y:S04]  /*66b30*/  LDL.LU R9, [R1+0x934] ;  /* 0x0009340001097983 */ /* 0x001ea80000300800 */
[----:B------:R-:W2:Y:S01]  /*66b40*/  LDL.LU R8, [R1+0x938] ;  /* 0x0009380001087983 */ /* 0x000ea20000300800 */
[----:B------:R-:W-:-:S03]  /*66b50*/  IADD3.X R7, PT, PT, R7, UR58, RZ, P1, !PT ;  /* 0x0000003a07077c10 */ /* 0x000fc60008ffe4ff */
[----:B------:R-:W-:Y:S01]  /*66b60*/  STL [R1+0x910], R6 ;  /* 0x0009100601007387 */ /* 0x000fe20000100800 */
[----:B-1----:R-:W-:-:S03]  /*66b70*/  @!P0 IMAD.MOV.U32 R20, RZ, RZ, R6 ;  /* 0x000000ffff148224 */ /* 0x002fc600078e0006 */
[----:B------:R0:W-:Y:S01]  /*66b80*/  STL [R1+0x90c], R7 ;  /* 0x00090c0701007387 */ /* 0x0001e20000100800 */
[----:B------:R-:W-:Y:S01]  /*66b90*/  IADD3 R0, P1, PT, R0, UR15, RZ ;  /* 0x0000000f00007c10 */ /* 0x000fe2000ff3e0ff */
[----:B------:R-:W-:-:S03]  /*66ba0*/  @!P0 IMAD.MOV.U32 R21, RZ, RZ, R7 ;  /* 0x000000ffff158224 */ /* 0x000fc600078e0007 */
[----:B------:R-:W-:Y:S01]  /*66bb0*/  IADD3.X R4, PT, PT, R4, UR58, RZ, P1, !PT ;  /* 0x0000003a04047c10 */ /* 0x000fe20008ffe4ff */
[----:B0-----:R-:W2:Y:S04]  /*66bc0*/  LDL.LU R7, [R1+0x93c] ;  /* 0x00093c0001077983 */ /* 0x001ea80000300800 */
[----:B------:R-:W2:Y:S04]  /*66bd0*/  LDL.LU R6, [R1+0x940] ;  /* 0x0009400001067983 */ /* 0x000ea80000300800 */
[----:B------:R-:W-:Y:S04]  /*66be0*/  STL [R1+0x918], R0 ;  /* 0x0009180001007387 */ /* 0x000fe80000100800 */
[----:B------:R0:W-:Y:S01]  /*66bf0*/  STL [R1+0x914], R4 ;  /* 0x0009140401007387 */ /* 0x0001e20000100800 */
[----:B------:R-:W-:-:S02]  /*66c00*/  @!P0 IMAD.MOV.U32 R23, RZ, RZ, R4 ;  /* 0x000000ffff178224 */ /* 0x000fc400078e0004 */
[----:B------:R-:W-:Y:S01]  /*66c10*/  @!P0 IMAD.MOV.U32 R22, RZ, RZ, R0 ;  /* 0x000000ffff168224 */ /* 0x000fe200078e0000 */
[----:B0-----:R-:W2:Y:S04]  /*66c20*/  LDL.LU R4, [R1+0x944] ;  /* 0x0009440001047983 */ /* 0x001ea80000300800 */
[----:B------:R-:W2:Y:S01]  /*66c30*/  LDL.LU R0, [R1+0x948] ;  /* 0x0009480001007983 */ /* 0x000ea20000300800 */
[----:B------:R-:W-:Y:S02]  /*66c40*/  PRMT R19, RZ, 0x7610, R19 ;  /* 0x00007610ff137816 */ /* 0x000fe40000000013 */
[----:B----4-:R-:W-:-:S04]  /*66c50*/  IADD3 R2, P1, PT, R2, UR15, RZ ;  /* 0x0000000f02027c10 */ /* 0x010fc8000ff3e0ff */
[----:B------:R0:W4:Y:S01]  /*66c60*/  @!P0 LDG.E.U8 R19, desc[UR20][R20.64] ;  /* 0x0000001414138981 */ /* 0x000122000c1e1100 */
[----:B---3--:R-:W-:-:S03]  /*66c70*/  IADD3.X R3, PT, PT, R3, UR58, RZ, P1, !PT ;  /* 0x0000003a03037c10 */ /* 0x008fc60008ffe4ff */
[----:B------:R-:W-:Y:S01]  /*66c80*/  STL [R1+0x928], R2 ;  /* 0x0009280201007387 */ /* 0x000fe20000100800 */
[----:B0-----:R-:W-:Y:S02]  /*66c90*/  PRMT R20, RZ, 0x7610, R20 ;  /* 0x00007610ff147816 */ /* 0x001fe40000000014 */
[----:B--2---:R-:W-:Y:S02]  /*66ca0*/  IADD3 R10, P1, PT, R10, UR15, RZ ;  /* 0x0000000f0a0a7c10 */ /* 0x004fe4000ff3e0ff */
[----:B------:R-:W-:Y:S01]  /*66cb0*/  PRMT R21, RZ, 0x7610, R21 ;  /* 0x00007610ff157816 */ /* 0x000fe20000000015 */
[----:B------:R0:W-:Y:S04]  /*66cc0*/  STL [R1+0x924], R3 ;  /* 0x0009240301007387 */ /* 0x0001e80000100800 */
[----:B------:R1:W2:Y:S01]  /*66cd0*/  @!P0 LDG.E.U8 R20, desc[UR20][R22.64] ;  /* 0x0000001416148981 */ /* 0x0002a2000c1e1100 */
[----:B------:R-:W-:Y:S01]  /*66ce0*/  IADD3.X R11, PT, PT, R11, UR58, RZ, P1, !PT ;  /* 0x0000003a0b0b7c10 */ /* 0x000fe20008ffe4ff */
[----:B------:R-:W-:-:S02]  /*66cf0*/  @!P0 IMAD.MOV.U32 R24, RZ, RZ, R10 ;  /* 0x000000ffff188224 */ /* 0x000fc400078e000a */
[----:B-1----:R-:W-:Y:S02]  /*66d00*/  @!P0 IMAD.MOV.U32 R22, RZ, RZ, R2 ;  /* 0x000000ffff168224 */ /* 0x002fe400078e0002 */
[----:B------:R-:W-:Y:S02]  /*66d10*/  @!P0 IMAD.MOV.U32 R23, RZ, RZ, R3 ;  /* 0x000000ffff178224 */ /* 0x000fe400078e0003 */
[----:B0-----:R-:W3:Y:S04]  /*66d20*/  LDL.LU R3, [R1+0x94c] ;  /* 0x00094c0001037983 */ /* 0x001ee80000300800 */
[----:B------:R-:W2:Y:S04]  /*66d30*/  LDL.LU R2, [R1+0x950] ;  /* 0x0009500001027983 */ /* 0x000ea80000300800 */
[----:B------:R0:W3:Y:S04]  /*66d40*/  @!P0 LDG.E.U8 R21, desc[UR20][R22.64] ;  /* 0x0000001416158981 */ /* 0x0000e8000c1e1100 */
[----:B------:R-:W-:Y:S01]  /*66d50*/  STL [R1+0x930], R10 ;  /* 0x0009300a01007387 */ /* 0x000fe20000100800 */
[----:B------:R-:W-:-:S03]  /*66d60*/  @!P0 IMAD.MOV.U32 R25, RZ, RZ, R11 ;  /* 0x000000ffff198224 */ /* 0x000fc600078e000b */
[----:B------:R1:W-:Y:S04]  /*66d70*/  STL [R1+0x92c], R11 ;  /* 0x00092c0b01007387 */ /* 0x0003e80000100800 */
[----:B------:R-:W4:Y:S04]  /*66d80*/  LDL.LU R31, [R1+0x954] ;  /* 0x00095400011f7983 */ /* 0x000f280000300800 */
[----:B------:R-:W4:Y:S01]  /*66d90*/  LDL.LU R30, [R1+0x958] ;  /* 0x00095800011e7983 */ /* 0x000f220000300800 */
[----:B0-----:R-:W-:Y:S02]  /*66da0*/  PRMT R22, RZ, 0x7610, R22 ;  /* 0x00007610ff167816 */ /* 0x001fe40000000016 */
[----:B------:R-:W-:-:S04]  /*66db0*/  PRMT R23, RZ, 0x7610, R23 ;  /* 0x00007610ff177816 */ /* 0x000fc80000000017 */
[----:B------:R0:W4:Y:S01]  /*66dc0*/  @!P0 LDG.E.U8 R22, desc[UR20][R24.64] ;  /* 0x0000001418168981 */ /* 0x000122000c1e1100 */
[----:B------:R-:W-:-:S04]  /*66dd0*/  IADD3 R8, P1, PT, R8, UR15, RZ ;  /* 0x0000000f08087c10 */ /* 0x000fc8000ff3e0ff */
[----:B------:R-:W-:Y:S01]  /*66de0*/  IADD3.X R9, PT, PT, R9, UR58, RZ, P1, !PT ;  /* 0x0000003a09097c10 */ /* 0x000fe20008ffe4ff */
[----:B0-----:R-:W-:Y:S01]  /*66df0*/  @!P0 IMAD.MOV.U32 R24, RZ, RZ, R8 ;  /* 0x000000ffff188224 */ /* 0x001fe200078e0008 */
[----:B------:R-:W-:Y:S04]  /*66e00*/  STL [R1+0x938], R8 ;  /* 0x0009380801007387 */ /* 0x000fe80000100800 */
[----:B------:R0:W-:Y:S01]  /*66e10*/  STL [R1+0x934], R9 ;  /* 0x0009340901007387 */ /* 0x0001e20000100800 */
[----:B------:R-:W-:-:S03]  /*66e20*/  @!P0 IMAD.MOV.U32 R25, RZ, RZ, R9 ;  /* 0x000000ffff198224 */ /* 0x000fc600078e0009 */
[----:B-1----:R-:W4:Y:S04]  /*66e30*/  LDL.LU R11, [R1+0x964] ;  /* 0x00096400010b7983 */ /* 0x002f280000300800 */
[----:B------:R-:W4:Y:S04]  /*66e40*/  LDL.LU R10, [R1+0x968] ;  /* 0x00096800010a7983 */ /* 0x000f280000300800 */
[----:B------:R1:W4:Y:S01]  /*66e50*/  @!P0 LDG.E.U8 R23, desc[UR20][R24.64] ;  /* 0x0000001418178981 */ /* 0x000322000c1e1100 */
[----:B------:R-:W-:-:S04]  /*66e60*/  IADD3 R6, P1, PT, R6, UR15, RZ ;  /* 0x0000000f06067c10 */ /* 0x000fc8000ff3e0ff */
[----:B------:R-:W-:Y:S02]  /*66e70*/  IADD3.X R7, PT, PT, R7, UR58, RZ, P1, !PT ;  /* 0x0000003a07077c10 */ /* 0x000fe40008ffe4ff */
[----:B-1----:R-:W-:Y:S01]  /*66e80*/  PRMT R24, RZ, 0x7610, R24 ;  /* 0x00007610ff187816 */ /* 0x002fe20000000018 */
[----:B------:R1:W-:Y:S04]  /*66e90*/  STL [R1+0x940], R6 ;  /* 0x0009400601007387 */ /* 0x0003e80000100800 */
[----:B------:R-:W-:Y:S01]  /*66ea0*/  STL [R1+0x93c], R7 ;  /* 0x00093c0701007387 */ /* 0x000fe20000100800 */
[----:B------:R-:W-:Y:S02]  /*66eb0*/  @!P0 IMAD.MOV.U32 R26, RZ, RZ, R6 ;  /* 0x000000ffff1a8224 */ /* 0x000fe400078e0006 */
[----:B------:R-:W-:Y:S01]  /*66ec0*/  @!P0 IMAD.MOV.U32 R27, RZ, RZ, R7 ;  /* 0x000000ffff1b8224 */ /* 0x000fe200078e0007 */
[----:B0-----:R-:W4:Y:S04]  /*66ed0*/  LDL.LU R9, [R1+0x96c] ;  /* 0x00096c0001097983 */ /* 0x001f280000300800 */
[----:B------:R-:W4:Y:S01]  /*66ee0*/  LDL.LU R8, [R1+0x970] ;  /* 0x0009700001087983 */ /* 0x000f220000300800 */
[----:B------:R-:W-:-:S03]  /*66ef0*/  IADD3 R0, P1, PT, R0, UR15, RZ ;  /* 0x0000000f00007c10 */ /* 0x000fc6000ff3e0ff */
[----:B------:R0:W4:Y:S01]  /*66f00*/  @!P0 LDG.E.U8 R24, desc[UR20][R26.64] ;  /* 0x000000141a188981 */ /* 0x000122000c1e1100 */
[----:B------:R-:W-:-:S03]  /*66f10*/  IADD3.X R4, PT, PT, R4, UR58, RZ, P1, !PT ;  /* 0x0000003a04047c10 */ /* 0x000fc60008ffe4ff */
[----:B------:R0:W-:Y:S04]  /*66f20*/  STL [R1+0x948], R0 ;  /* 0x0009480001007387 */ /* 0x0001e80000100800 */
[----:B------:R-:W-:Y:S04]  /*66f30*/  STL [R1+0x944], R4 ;  /* 0x0009440401007387 */ /* 0x000fe80000100800 */
[----:B-1----:R-:W4:Y:S01]  /*66f40*/  LDL.LU R6, [R1+0x974] ;  /* 0x0009740001067983 */ /* 0x002f220000300800 */
[----:B0-----:R-:W-:-:S03]  /*66f50*/  @!P0 IMAD.MOV.U32 R26, RZ, RZ, R0 ;  /* 0x000000ffff1a8224 */ /* 0x001fc600078e0000 */
[----:B------:R-:W4:Y:S01]  /*66f60*/  LDL.LU R0, [R1+0x978] ;  /* 0x0009780001007983 */ /* 0x000f220000300800 */
[----:B------:R-:W-:Y:S01]  /*66f70*/  PRMT R25, RZ, 0x7610, R25 ;  /* 0x00007610ff197816 */ /* 0x000fe20000000019 */
[----:B------:R-:W-:-:S05]  /*66f80*/  @!P0 IMAD.MOV.U32 R27, RZ, RZ, R4 ;  /* 0x000000ffff1b8224 */ /* 0x000fca00078e0004 */
[----:B------:R0:W4:Y:S01]  /*66f90*/  @!P0 LDG.E.U8 R25, desc[UR20][R26.64] ;  /* 0x000000141a198981 */ /* 0x000122000c1e1100 */
[----:B--2---:R-:W-:-:S04]  /*66fa0*/  IADD3 R2, P1, PT, R2, UR15, RZ ;  /* 0x0000000f02027c10 */ /* 0x004fc8000ff3e0ff */
[----:B---3--:R-:W-:Y:S02]  /*66fb0*/  IADD3.X R3, PT, PT, R3, UR58, RZ, P1, !PT ;  /* 0x0000003a03037c10 */ /* 0x008fe40008ffe4ff */
[----:B----4-:R-:W-:Y:S02]  /*66fc0*/  IADD3 R30, P1, PT, R30, UR15, RZ ;  /* 0x0000000f1e1e7c10 */ /* 0x010fe4000ff3e0ff */
[----:B0-----:R-:W-:Y:S01]  /*66fd0*/  PRMT R26, RZ, 0x7610, R26 ;  /* 0x00007610ff1a7816 */ /* 0x001fe2000000001a */
[----:B------:R-:W-:Y:S02]  /*66fe0*/  @!P0 IMAD.MOV.U32 R28, RZ, RZ, R2 ;  /* 0x000000ffff1c8224 */ /* 0x000fe400078e0002 */
[----:B------:R-:W-:Y:S01]  /*66ff0*/  @!P0 IMAD.MOV.U32 R29, RZ, RZ, R3 ;  /* 0x000000ffff1d8224 */ /* 0x000fe200078e0003 */
[----:B------:R-:W-:Y:S02]  /*67000*/  IADD3.X R31, PT, PT, R31, UR58, RZ, P1, !PT ;  /* 0x0000003a1f1f7c10 */ /* 0x000fe40008ffe4ff */
[----:B------:R-:W-:Y:S01]  /*67010*/  PRMT R27, RZ, 0x7610, R27 ;  /* 0x00007610ff1b7816 */ /* 0x000fe2000000001b */
[----:B------:R0:W-:Y:S04]  /*67020*/  STL [R1+0x950], R2 ;  /* 0x0009500201007387 */ /* 0x0001e80000100800 */
[----:B------:R1:W2:Y:S04]  /*67030*/  @!P0 LDG.E.U8 R26, desc[UR20][R28.64] ;  /* 0x000000141c1a8981 */ /* 0x0002a8000c1e1100 */
[----:B------:R3:W-:Y:S04]  /*67040*/  STL [R1+0x94c], R3 ;  /* 0x00094c0301007387 */ /* 0x0007e80000100800 */
[----:B0-----:R-:W4:Y:S01]  /*67050*/  LDL.LU R2, [R1+0x980] ;  /* 0x0009800001027983 */ /* 0x001f220000300800 */
[----:B-1----:R-:W-:-:S02]  /*67060*/  @!P0 IMAD.MOV.U32 R28, RZ, RZ, R30 ;  /* 0x000000ffff1c8224 */ /* 0x002fc400078e001e */
[----:B------:R-:W-:Y:S01]  /*67070*/  @!P0 IMAD.MOV.U32 R29, RZ, RZ, R31 ;  /* 0x000000ffff1d8224 */ /* 0x000fe200078e001f */
[----:B---3--:R-:W3:Y:S04]  /*67080*/  LDL.LU R3, [R1+0x97c] ;  /* 0x00097c0001037983 */ /* 0x008ee80000300800 */
[----:B------:R0:W-:Y:S04]  /*67090*/  STL [R1+0x958], R30 ;  /* 0x0009581e01007387 */ /* 0x0001e80000100800 */
[----:B------:R1:W-:Y:S04]  /*670a0*/  STL [R1+0x954], R31 ;  /* 0x0009541f01007387 */ /* 0x0003e80000100800 */
[----:B------:R0:W2:Y:S02]  /*670b0*/  @!P0 LDG.E.U8 R27, desc[UR20][R28.64] ;  /* 0x000000141c1b8981 */ /* 0x0000a4000c1e1100 */
[----:B0-----:R-:W-:Y:S01]  /*670c0*/  PRMT R28, RZ, 0x7610, R28 ;  /* 0x00007610ff1c7816 */ /* 0x001fe2000000001c */
[----:B------:R-:W-:-:S02]  /*670d0*/  IMAD.MOV.U32 R7, RZ, RZ, R33 ;  /* 0x000000ffff077224 */ /* 0x000fc400078e0021 */
[----:B------:R-:W-:Y:S01]  /*670e0*/  IMAD.MOV.U32 R4, RZ, RZ, R32 ;  /* 0x000000ffff047224 */ /* 0x000fe200078e0020 */
[----:B------:R-:W-:-:S04]  /*670f0*/  IADD3 R10, P1, PT, R10, UR15, RZ ;  /* 0x0000000f0a0a7c10 */ /* 0x000fc8000ff3e0ff */
[----:B------:R-:W-:Y:S01]  /*67100*/  IADD3.X R11, PT, PT, R11, UR58, RZ, P1, !PT ;  /* 0x0000003a0b0b7c10 */ /* 0x000fe20008ffe4ff */
[----:B------:R0:W-:Y:S01]  /*67110*/  STL [R1+0x968], R10 ;  /* 0x0009680a01007387 */ /* 0x0001e20000100800 */
[----:B------:R-:W-:-:S03]  /*67120*/  @!P0 IMAD.MOV.U32 R30, RZ, RZ, R10 ;  /* 0x000000ffff1e8224 */ /* 0x000fc600078e000a */
[----:B------:R-:W-:Y:S01]  /*67130*/  STL [R1+0x964], R11 ;  /* 0x0009640b01007387 */ /* 0x000fe20000100800 */
[----:B-1----:R-:W-:-:S03]  /*67140*/  @!P0 IMAD.MOV.U32 R31, RZ, RZ, R11 ;  /* 0x000000ffff1f8224 */ /* 0x002fc600078e000b */
[----:B------:R-:W2:Y:S04]  /*67150*/  LDL.LU R35, [R1+0x984] ;  /* 0x0009840001237983 */ /* 0x000ea80000300800 */
[----:B------:R-:W2:Y:S04]  /*67160*/  LDL.LU R34, [R1+0x988] ;  /* 0x0009880001227983 */ /* 0x000ea80000300800 */
[----:B------:R1:W2:Y:S01]  /*67170*/  @!P0 LDG.E.U8 R28, desc[UR20][R30.64] ;  /* 0x000000141e1c8981 */ /* 0x0002a2000c1e1100 */
[----:B------:R-:W-:-:S04]  /*67180*/  IADD3 R8, P1, PT, R8, UR15, RZ ;  /* 0x0000000f08087c10 */ /* 0x000fc8000ff3e0ff */
[----:B------:R-:W-:Y:S01]  /*67190*/  IADD3.X R9, PT, PT, R9, UR58, RZ, P1, !PT ;  /* 0x0000003a09097c10 */ /* 0x000fe20008ffe4ff */
[----:B------:R0:W-:Y:S01]  /*671a0*/  STL [R1+0x970], R8 ;  /* 0x0009700801007387 */ /* 0x0001e20000100800 */
[----:B-1----:R-:W-:-:S03]  /*671b0*/  @!P0 IMAD.MOV.U32 R30, RZ, RZ, R8 ;  /* 0x000000ffff1e8224 */ /* 0x002fc600078e0008 */
[----:B------:R-:W-:Y:S04]  /*671c0*/  STL [R1+0x96c], R9 ;  /* 0x00096c0901007387 */ /* 0x000fe80000100800 */
[----:B0-----:R-:W2:Y:S04]  /*671d0*/  LDL.LU R10, [R1+0x98c] ;  /* 0x00098c00010a7983 */ /* 0x001ea80000300800 */
[----:B------:R-:W2:Y:S01]  /*671e0*/  LDL.LU R8, [R1+0x990] ;  /* 0x0009900001087983 */ /* 0x000ea20000300800 */
[----:B------:R-:W-:-:S04]  /*671f0*/  IADD3 R0, P1, PT, R0, UR15, RZ ;  /* 0x0000000f00007c10 */ /* 0x000fc8000ff3e0ff */
[----:B------:R-:W-:Y:S01]  /*67200*/  IADD3.X R6, PT, PT, R6, UR58, RZ, P1, !PT ;  /* 0x0000003a06067c10 */ /* 0x000fe20008ffe4ff */
[----:B------:R-:W-:Y:S01]  /*67210*/  STL [R1+0x978], R0 ;  /* 0x0009780001007387 */ /* 0x000fe20000100800 */
[----:B------:R-:W-:-:S03]  /*67220*/  @!P0 IMAD.MOV.U32 R32, RZ, RZ, R0 ;  /* 0x000000ffff208224 */ /* 0x000fc600078e0000 */
[----:B------:R0:W-:Y:S01]  /*67230*/  STL [R1+0x974], R6 ;  /* 0x0009740601007387 */ /* 0x0001e20000100800 */
[----:B------:R-:W-:-:S03]  /*67240*/  @!P0 IMAD.MOV.U32 R33, RZ, RZ, R6 ;  /* 0x000000ffff218224 */ /* 0x000fc600078e0006 */
[----:B0-----:R-:W2:Y:S04]  /*67250*/  LDL.LU R6, [R1+0x15b0] ;  /* 0x0015b00001067983 */ /* 0x001ea80000300800 */
[----:B------:R-:W2:Y:S01]  /*67260*/  LDL.LU R0, [R1+0x15b4] ;  /* 0x0015b40001007983 */ /* 0x000ea20000300800 */
[----:B------:R-:W-:Y:S01]  /*67270*/  PRMT R29, RZ, 0x7610, R29 ;  /* 0x00007610ff1d7816 */ /* 0x000fe2000000001d */
[----:B------:R-:W-:-:S05]  /*67280*/  @!P0 IMAD.MOV.U32 R31, RZ, RZ, R9 ;  /* 0x000000ffff1f8224 */ /* 0x000fca00078e0009 */
[----:B------:R0:W2:Y:S02]  /*67290*/  @!P0 LDG.E.U8 R29, desc[UR20][R30.64] ;  /* 0x000000141e1d8981 */ /* 0x0000a4000c1e1100 */
[----:B0-----:R-:W-:Y:S02]  /*672a0*/  PRMT R30, RZ, 0x7610, R30 ;  /* 0x00007610ff1e7816 */ /* 0x001fe4000000001e */
[----:B----4-:R-:W-:-:S04]  /*672b0*/  IADD3 R2, P1, PT, R2, UR15, RZ ;  /* 0x0000000f02027c10 */ /* 0x010fc8000ff3e0ff */
[----:B------:R0:W4:Y:S01]  /*672c0*/  @!P0 LDG.E.U8 R30, desc[UR20][R32.64] ;  /* 0x00000014201e8981 */ /* 0x000122000c1e1100 */
[----:B---3--:R-:W-:-:S03]  /*672d0*/  IADD3.X R3, PT, PT, R3, UR58, RZ, P1, !PT ;  /* 0x0000003a03037c10 */ /* 0x008fc60008ffe4ff */
[----:B------:R1:W-:Y:S01]  /*672e0*/  STL [R1+0x980], R2 ;  /* 0x0009800201007387 */ /* 0x0003e20000100800 */
[----:B------:R-:W-:-:S03]  /*672f0*/  PRMT R31, RZ, 0x7610, R31 ;  /* 0x00007610ff1f7816 */ /* 0x000fc6000000001f */
[----:B------:R3:W-:Y:S04]  /*67300*/  STL [R1+0x97c], R3 ;  /* 0x00097c0301007387 */ /* 0x0007e80000100800 */
[----:B------:R-:W4:Y:S01]  /*67310*/  LDL.LU R11, [R1+0x15c0] ;  /* 0x0015c000010b7983 */ /* 0x000f220000300800 */
[----:B0-----:R-:W-:Y:S02]  /*67320*/  @!P0 IMAD.MOV.U32 R32, RZ, RZ, R2 ;  /* 0x000000ffff208224 */ /* 0x001fe400078e0002 */
[----:B------:R-:W-:Y:S01]  /*67330*/  @!P0 IMAD.MOV.U32 R33, RZ, RZ, R3 ;  /* 0x000000ffff218224 */ /* 0x000fe200078e0003 */
[----:B-1----:R-:W4:Y:S04]  /*67340*/  LDL.LU R2, [R1+0x15c4] ;  /* 0x0015c40001027983 */ /* 0x002f280000300800 */
[----:B------:R0:W4:Y:S01]  /*67350*/  @!P0 LDG.E.U8 R31, desc[UR20][R32.64] ;  /* 0x00000014201f8981 */ /* 0x000122000c1e1100 */
[----:B---3--:R-:W-:-:S02]  /*67360*/  IMAD.MOV.U32 R3, RZ, RZ, R4 ;  /* 0x000000ffff037224 */ /* 0x008fc400078e0004 */
[----:B------:R-:W-:Y:S01]  /*67370*/  IMAD.MOV.U32 R4, RZ, RZ, R7 ;  /* 0x000000ffff047224 */ /* 0x000fe200078e0007 */
[----:B0-----:R-:W-:Y:S01]  /*67380*/  PRMT R32, RZ, 0x7610, R32 ;  /* 0x00007610ff207816 */ /* 0x001fe20000000020 */
[----:B------:R-:W-:Y:S01]  /*67390*/  IMAD.MOV.U32 R7, RZ, RZ, R38 ;  /* 0x000000ffff077224 */ /* 0x000fe200078e0026 */
[----:B--2---:R-:W-:-:S04]  /*673a0*/  IADD3 R34, P1, PT, R34, UR15, RZ ;  /* 0x0000000f22227c10 */ /* 0x004fc8000ff3e0ff */
[----:B------:R-:W-:Y:S01]  /*673b0*/  IADD3.X R35, PT, PT, R35, UR58, RZ, P1, !PT ;  /* 0x0000003a23237c10 */ /* 0x000fe20008ffe4ff */
[----:B------:R0:W-:Y:S04]  /*673c0*/  STL [R1+0x988], R34 ;  /* 0x0009882201007387 */ /* 0x0001e80000100800 */
[----:B------:R-:W-:Y:S04]  /*673d0*/  STL [R1+0x984], R35 ;  /* 0x0009842301007387 */ /* 0x000fe80000100800 */
[----:B------:R0:W2:Y:S01]  /*673e0*/  @!P0 LDG.E.U8 R32, desc[UR20][R34.64] ;  /* 0x0000001422208981 */ /* 0x0000a2000c1e1100 */
[----:B------:R-:W-:-:S04]  /*673f0*/  IADD3 R8, P1, PT, R8, UR15, RZ ;  /* 0x0000000f08087c10 */ /* 0x000fc8000ff3e0ff */
[----:B------:R-:W-:Y:S01]  /*67400*/  IADD3.X R10, PT, PT, R10, UR58, RZ, P1, !PT ;  /* 0x0000003a0a0a7c10 */ /* 0x000fe20008ffe4ff */
[----:B------:R1:W-:Y:S01]  /*67410*/  STL [R1+0x990], R8 ;  /* 0x0009900801007387 */ /* 0x0003e20000100800 */
[----:B0-----:R-:W-:-:S03]  /*67420*/  @!P0 IMAD.MOV.U32 R34, RZ, RZ, R8 ;  /* 0x000000ffff228224 */ /* 0x001fc600078e0008 */
[----:B------:R0:W-:Y:S01]  /*67430*/  STL [R1+0x98c], R10 ;  /* 0x00098c0a01007387 */ /* 0x0001e20000100800 */
[----:B------:R-:W-:-:S04]  /*67440*/  IADD3 R0, P1, PT, R0, UR15, RZ ;  /* 0x0000000f00007c10 */ /* 0x000fc8000ff3e0ff */
[----:B------:R-:W-:Y:S01]  /*67450*/  IADD3.X R6, PT, PT, R6, UR58, RZ, P1, !PT ;  /* 0x0000003a06067c10 */ /* 0x000fe20008ffe4ff */
[----:B------:R-:W-:Y:S04]  /*67460*/  STL [R1+0x15b4], R0 ;  /* 0x0015b40001007387 */ /* 0x000fe80000100800 */
[----:B------:R3:W-:Y:S04]  /*67470*/  STL [R1+0x15b0], R6 ;  /* 0x0015b00601007387 */ /* 0x0007e80000100800 */
[----:B------:R-:W2:Y:S04]  /*67480*/  LDL.LU R38, [R1+0x15c8] ;  /* 0x0015c80001267983 */ /* 0x000ea80000300800 */
[----:B-1----:R-:W2:Y:S01]  /*67490*/  LDL.LU R8, [R1+0x15cc] ;  /* 0x0015cc0001087983 */ /* 0x002ea20000300800 */
[----:B------:R-:W-:Y:S01]  /*674a0*/  PRMT R33, RZ, 0x7610, R33 ;  /* 0x00007610ff217816 */ /* 0x000fe20000000021 */
[----:B------:R-:W-:-:S02]  /*674b0*/  @!P0 IMAD.MOV.U32 R35, RZ, RZ, R10 ;  /* 0x000000ffff238224 */ /* 0x000fc400078e000a */
[----:B------:R-:W-:Y:S02]  /*674c0*/  IMAD.MOV.U32 R9, RZ, RZ, R37 ;  /* 0x000000ffff097224 */ /* 0x000fe400078e0025 */
[----:B0-----:R-:W-:Y:S02]  /*674d0*/  IMAD.MOV.U32 R10, RZ, RZ, R36 ;  /* 0x000000ffff0a7224 */ /* 0x001fe400078e0024 */
[----:B------:R-:W-:Y:S01]  /*674e0*/  @!P0 IMAD.MOV.U32 R36, RZ, RZ, R0 ;  /* 0x000000ffff248224 */ /* 0x000fe200078e0000 */
[----:B------:R0:W2:Y:S01]  /*674f0*/  @!P0 LDG.E.U8 R33, desc[UR20][R34.64] ;  /* 0x0000001422218981 */ /* 0x0000a2000c1e1100 */
[----:B------:R-:W-:Y:S01]  /*67500*/  @!P0 IMAD.MOV.U32 R37, RZ, RZ, R6 ;  /* 0x000000ffff258224 */ /* 0x000fe200078e0006 */
[----:B0-----:R-:W-:-:S06]  /*67510*/  PRMT R34, RZ, 0x7610, R34 ;  /* 0x00007610ff227816 */ /* 0x001fcc0000000022 */
[----:B------:R0:W2:Y:S01]  /*67520*/  @!P0 LDG.E.U8 R34, desc[UR20][R36.64] ;  /* 0x0000001424228981 */ /* 0x0000a2000c1e1100 */
[----:B----4-:R-:W-:-:S04]  /*67530*/  IADD3 R2, P1, PT, R2, UR15, RZ ;  /* 0x0000000f02027c10 */ /* 0x010fc8000ff3e0ff */
[----:B------:R-:W-:Y:S01]  /*67540*/  IADD3.X R11, PT, PT, R11, UR58, RZ, P1, !PT ;  /* 0x0000003a0b0b7c10 */ /* 0x000fe20008ffe4ff */
[----:B------:R-:W-:Y:S01]  /*67550*/  STL [R1+0x15c4], R2 ;  /* 0x0015c40201007387 */ /* 0x000fe20000100800 */
[----:B0-----:R-:W-:-:S03]  /*67560*/  @!P0 IMAD.MOV.U32 R36, RZ, RZ, R2 ;  /* 0x000000ffff248224 */ /* 0x001fc600078e0002 */
[----:B------:R0:W-:Y:S01]  /*67570*/  STL [R1+0x15c0], R11 ;  /* 0x0015c00b01007387 */ /* 0x0001e20000100800 */
[----:B------:R-:W-:Y:S02]  /*67580*/  @!P0 IMAD.MOV.U32 R37, RZ, RZ, R11 ;  /* 0x000000ffff258224 */ /* 0x000fe400078e000b */
[----:B---3--:R-:W-:Y:S02]  /*67590*/  IMAD.MOV.U32 R6, RZ, RZ, R41 ;  /* 0x000000ffff067224 */ /* 0x008fe400078e0029 */
[----:B------:R-:W-:Y:S01]  /*675a0*/  IMAD.MOV.U32 R0, RZ, RZ, R40 ;  /* 0x000000ffff007224 */ /* 0x000fe200078e0028 */
[----:B0-----:R-:W3:Y:S04]  /*675b0*/  LDL.LU R11, [R1+0x15d0] ;  /* 0x0015d000010b7983 */ /* 0x001ee80000300800 */
[----:B------:R-:W4:Y:S04]  /*675c0*/  LDL.LU R2, [R1+0x15d4] ;  /* 0x0015d40001027983 */ /* 0x000f280000300800 */
[----:B------:R-:W3:Y:S04]  /*675d0*/  LDL.LU R41, [R1+0x15d8] ;  /* 0x0015d80001297983 */ /* 0x000ee80000300800 */
[----:B------:R-:W3:Y:S01]  /*675e0*/  LDL.LU R40, [R1+0x15dc] ;  /* 0x0015dc0001287983 */ /* 0x000ee20000300800 */
[----:B------:R-:W-:-:S02]  /*675f0*/  IMAD.MOV.U32 R92, RZ, RZ, R3 ;  /* 0x000000ffff5c7224 */ /* 0x000fc400078e0003 */
[----:B------:R-:W-:Y:S01]  /*67600*/  IMAD.MOV.U32 R3, RZ, RZ, R39 ;  /* 0x000000ffff037224 */ /* 0x000fe200078e0027 */
[----:B--2---:R-:W-:-:S04]  /*67610*/  IADD3 R8, P1, PT, R8, UR15, RZ ;  /* 0x0000000f08087c10 */ /* 0x004fc8000ff3e0ff */
[----:B------:R-:W-:Y:S01]  /*67620*/  IADD3.X R38, PT, PT, R38, UR58, RZ, P1, !PT ;  /* 0x0000003a26267c10 */ /* 0x000fe20008ffe4ff */
[----:B------:R-:W-:Y:S04]  /*67630*/  STL [R1+0x15cc], R8 ;  /* 0x0015cc0801007387 */ /* 0x000fe80000100800 */
[----:B------:R0:W-:Y:S01]  /*67640*/  STL [R1+0x15c8], R38 ;  /* 0x0015c82601007387 */ /* 0x0001e20000100800 */
[----:B------:R-:W-:-:S03]  /*67650*/  @!P0 IMAD.MOV.U32 R39, RZ, RZ, R38 ;  /* 0x000000ffff278224 */ /* 0x000fc600078e0026 */
[----:B------:R-:W2:Y:S01]  /*67660*/  LDL.LU R56, [R1+0x15e0] ;  /* 0x0015e00001387983 */ /* 0x000ea20000300800 */
[----:B0-----:R-:W-:-:S03]  /*67670*/  @!P0 IMAD.MOV.U32 R38, RZ, RZ, R8 ;  /* 0x000000ffff268224 */ /* 0x001fc600078e0008 */
[----:B------:R-:W2:Y:S01]  /*67680*/  LDL.LU R8, [R1+0x15e4] ;  /* 0x0015e40001087983 */ /* 0x000ea20000300800 */
[----:B------:R-:W-:-:S06]  /*67690*/  PRMT R35, RZ, 0x7610, R35 ;  /* 0x00007610ff237816 */ /* 0x000fcc0000000023 */
[----:B------:R0:W2:Y:S02]  /*676a0*/  @!P0 LDG.E.U8 R35, desc[UR20][R36.64] ;  /* 0x0000001424238981 */ /* 0x0000a4000c1e1100 */
[----:B0-----:R-:W-:Y:S02]  /*676b0*/  PRMT R36, RZ, 0x7610, R36 ;  /* 0x00007610ff247816 */ /* 0x001fe40000000024 */
[----:B----4-:R-:W-:-:S04]  /*676c0*/  IADD3 R2, P1, PT, R2, UR15, RZ ;  /* 0x0000000f02027c10 */ /* 0x010fc8000ff3e0ff */
[----:B------:R0:W4:Y:S01]  /*676d0*/  @!P0 LDG.E.U8 R36, desc[UR20][R38.64] ;  /* 0x0000001426248981 */ /* 0x000122000c1e1100 */
[----:B---3--:R-:W-:Y:S02]  /*676e0*/  IADD3.X R11, PT, PT, R11, UR58, RZ, P1, !PT ;  /* 0x0000003a0b0b7c10 */ /* 0x008fe40008ffe4ff */
[----:B------:R-:W-:Y:S02]  /*676f0*/  IADD3 R40, P1, PT, R40, UR15, RZ ;  /* 0x0000000f28287c10 */ /* 0x000fe4000ff3e0ff */
[----:B------:R-:W-:Y:S01]  /*67700*/  PRMT R37, RZ, 0x7610, R37 ;  /* 0x00007610ff257816 */ /* 0x000fe20000000025 */
[----:B------:R1:W-:Y:S01]  /*67710*/  STL [R1+0x15d4], R2 ;  /* 0x0015d40201007387 */ /* 0x0003e20000100800 */
[----:B------:R-:W-:Y:S01]  /*67720*/  IADD3.X R41, PT, PT, R41, UR58, RZ, P1, !PT ;  /* 0x0000003a29297c10 */ /* 0x000fe20008ffe4ff */
[----:B0-----:R-:W-:Y:S02]  /*67730*/  @!P0 IMAD.MOV.U32 R38, RZ, RZ, R2 ;  /* 0x000000ffff268224 */ /* 0x001fe400078e0002 */
[----:B------:R-:W-:Y:S01]  /*67740*/  @!P0 IMAD.MOV.U32 R39, RZ, RZ, R11 ;  /* 0x000000ffff278224 */ /* 0x000fe200078e000b */
[----:B------:R0:W-:Y:S04]  /*67750*/  STL [R1+0x15d0], R11 ;  /* 0x0015d00b01007387 */ /* 0x0001e80000100800 */
[----:B------:R3:W-:Y:S01]  /*67760*/  STL [R1+0x15dc], R40 ;  /* 0x0015dc2801007387 */ /* 0x0007e20000100800 */
[----:B-1----:R-:W-:-:S03]  /*67770*/  IMAD.MOV.U32 R2, RZ, RZ, R43 ;  /* 0x000000ffff027224 */ /* 0x002fc600078e002b */
[----:B------:R1:W4:Y:S04]  /*67780*/  @!P0 LDG.E.U8 R37, desc[UR20][R38.64] ;  /* 0x0000001426258981 */ /* 0x000328000c1e1100 */
[----:B------:R2:W-:Y:S04]  /*67790*/  STL [R1+0x15d8], R41 ;  /* 0x0015d82901007387 */ /* 0x0005e80000100800 */
[----:B------:R-:W4:Y:S01]  /*677a0*/  LDL.LU R43, [R1+0x15e8] ;  /* 0x0015e800012b7983 */ /* 0x000f220000300800 */
[----:B0-----:R-:W-:-:S03]  /*677b0*/  IMAD.MOV.U32 R11, RZ, RZ, R42 ;  /* 0x000000ffff0b7224 */ /* 0x001fc600078e002a */
[----:B------:R-:W4:Y:S01]  /*677c0*/  LDL.LU R42, [R1+0x15ec] ;  /* 0x0015ec00012a7983 */ /* 0x000f220000300800 */
[----:B-1----:R-:W-:-:S06]  /*677d0*/  PRMT R38, RZ, 0x7610, R38 ;  /* 0x00007610ff267816 */ /* 0x002fcc0000000026 */
[----:B------:R3:W4:Y:S01]  /*677e0*/  @!P0 LDG.E.U8 R38, desc[UR20][R40.64] ;  /* 0x0000001428268981 */ /* 0x000722000c1e1100 */
[----:B--2---:R-:W-:-:S04]  /*677f0*/  IADD3 R8, P1, PT, R8, UR15, RZ ;  /* 0x0000000f08087c10 */ /* 0x004fc8000ff3e0ff */
[----:B------:R-:W-:Y:S01]  /*67800*/  IADD3.X R56, PT, PT, R56, UR58, RZ, P1, !PT ;  /* 0x0000003a38387c10 */ /* 0x000fe20008ffe4ff */
[----:B------:R-:W-:Y:S01]  /*67810*/  STL [R1+0x15e4], R8 ;  /* 0x0015e40801007387 */ /* 0x000fe20000100800 */
[----:B---3--:R-:W-:-:S03]  /*67820*/  @!P0 IMAD.MOV.U32 R40, RZ, RZ, R8 ;  /* 0x000000ffff288224 */ /* 0x008fc600078e0008 */
[----:B------:R0:W-:Y:S01]  /*67830*/  STL [R1+0x15e0], R56 ;  /* 0x0015e03801007387 */ /* 0x0001e20000100800 */
[----:B------:R-:W-:-:S03]  /*67840*/  @!P0 IMAD.MOV.U32 R41, RZ, RZ, R56 ;  /* 0x000000ffff298224 */ /* 0x000fc600078e0038 */
[----:B0-----:R-:W2:Y:S04]  /*67850*/  LDL.LU R56, [R1+0x15f0] ;  /* 0x0015f00001387983 */ /* 0x001ea80000300800 */
[----:B------:R-:W3:Y:S01]  /*67860*/  LDL.LU R8, [R1+0x15f4] ;  /* 0x0015f40001087983 */ /* 0x000ee20000300800 */
[----:B------:R-:W-:Y:S01]  /*67870*/  PRMT R39, RZ, 0x7610, R39 ;  /* 0x00007610ff277816 */ /* 0x000fe20000000027 */
[----:B------:R-:W-:Y:S02]  /*67880*/  IMAD.MOV.U32 R88, RZ, RZ, R9 ;  /* 0x000000ffff587224 */ /* 0x000fe400078e0009 */
[----:B------:R-:W-:Y:S02]  /*67890*/  IMAD.MOV.U32 R9, RZ, RZ, R7 ;  /* 0x000000ffff097224 */ /* 0x000fe400078e0007 */
[----:B------:R-:W-:-:S02]  /*678a0*/  IMAD.MOV.U32 R7, RZ, RZ, R45 ;  /* 0x000000ffff077224 */ /* 0x000fc400078e002d */
[----:B------:R-:W-:Y:S01]  /*678b0*/  IMAD.MOV.U32 R90, RZ, RZ, R44 ;  /* 0x000000ffff5a7224 */ /* 0x000fe200078e002c */
[----:B------:R0:W2:Y:S02]  /*678c0*/  @!P0 LDG.E.U8 R39, desc[UR20][R40.64] ;  /* 0x0000001428278981 */ /* 0x0000a4000c1e1100 */
[----:B0-----:R-:W-:Y:S02]  /*678d0*/  PRMT R40, RZ, 0x7610, R40 ;  /* 0x00007610ff287816 */ /* 0x001fe40000000028 */
[----:B----4-:R-:W-:-:S04]  /*678e0*/  IADD3 R42, P1, PT, R42, UR15, RZ ;  /* 0x0000000f2a2a7c10 */ /* 0x010fc8000ff3e0ff */
[----:B------:R-:W-:Y:S01]  /*678f0*/  IADD3.X R43, PT, PT, R43, UR58, RZ, P1, !PT ;  /* 0x0000003a2b2b7c10 */ /* 0x000fe20008ffe4ff */
[----:B------:R-:W-:Y:S04]  /*67900*/  STL [R1+0x15ec], R42 ;  /* 0x0015ec2a01007387 */ /* 0x000fe80000100800 */
[----:B------:R0:W-:Y:S04]  /*67910*/  STL [R1+0x15e8], R43 ;  /* 0x0015e82b01007387 */ /* 0x0001e80000100800 */
[----:B------:R-:W4:Y:S04]  /*67920*/  LDL.LU R45, [R1+0x1600] ;  /* 0x00160000012d7983 */ /* 0x000f280000300800 */
[----:B------:R-:W4:Y:S04]  /*67930*/  LDL.LU R44, [R1+0x1604] ;  /* 0x00160400012c7983 */ /* 0x000f280000300800 */
[----:B------:R0:W4:Y:S01]  /*67940*/  @!P0 LDG.E.U8 R40, desc[UR20][R42.64] ;  /* 0x000000142a288981 */ /* 0x000122000c1e1100 */
[----:B---3--:R-:W-:-:S04]  /*67950*/  IADD3 R8, P1, PT, R8, UR15, RZ ;  /* 0x0000000f08087c10 */ /* 0x008fc8000ff3e0ff */
[----:B--2---:R-:W-:Y:S01]  /*67960*/  IADD3.X R56, PT, PT, R56, UR58, RZ, P1, !PT ;  /* 0x0000003a38387c10 */ /* 0x004fe20008ffe4ff */
[----:B------:R-:W-:Y:S04]  /*67970*/  STL [R1+0x15f4], R8 ;  /* 0x0015f40801007387 */ /* 0x000fe80000100800 */
[----:B------:R1:W-:Y:S01]  /*67980*/  STL [R1+0x15f0], R56 ;  /* 0x0015f03801007387 */ /* 0x0003e20000100800 */
[----:B0-----:R-:W-:-:S03]  /*67990*/  @!P0 IMAD.MOV.U32 R43, RZ, RZ, R56 ;  /* 0x000000ffff2b8224 */ /* 0x001fc600078e0038 */
[----:B------:R-:W2:Y:S04]  /*679a0*/  LDL.LU R58, [R1+0x1640] ;  /* 0x00164000013a7983 */ /* 0x000ea80000300800 */
[----:B-1----:R-:W3:Y:S01]  /*679b0*/  LDL.LU R56, [R1+0x1644] ;  /* 0x0016440001387983 */ /* 0x002ee20000300800 */
[----:B------:R-:W-:Y:S01]  /*679c0*/  PRMT R41, RZ, 0x7610, R41 ;  /* 0x00007610ff297816 */ /* 0x000fe20000000029 */
[----:B------:R-:W-:Y:S02]  /*679d0*/  @!P0 IMAD.MOV.U32 R42, RZ, RZ, R8 ;  /* 0x000000ffff2a8224 */ /* 0x000fe400078e0008 */
[----:B------:R-:W-:Y:S02]  /*679e0*/  IMAD.MOV.U32 R86, RZ, RZ, R92 ;  /* 0x000000ffff567224 */ /* 0x000fe400078e005c */
[----:B------:R-:W-:-:S02]  /*679f0*/  IMAD.MOV.U32 R92, RZ, RZ, R0 ;  /* 0x000000ffff5c7224 */ /* 0x000fc400078e0000 */
[----:B------:R-:W-:Y:S01]  /*67a00*/  IMAD.MOV.U32 R8, RZ, RZ, R6 ;  /* 0x000000ffff087224 */ /* 0x000fe200078e0006 */
[----:B------:R0:W2:Y:S01]  /*67a10*/  @!P0 LDG.E.U8 R41, desc[UR20][R42.64] ;  /* 0x000000142a298981 */ /* 0x0000a2000c1e1100 */
[----:B------:R-:W-:Y:S02]  /*67a20*/  IMAD.MOV.U32 R0, RZ, RZ, R47 ;  /* 0x000000ffff007224 */ /* 0x000fe400078e002f */
[----:B------:R-:W-:Y:S01]  /*67a30*/  IMAD.MOV.U32 R6, RZ, RZ, R46 ;  /* 0x000000ffff067224 */ /* 0x000fe200078e002e */
[----:B----4-:R-:W-:-:S04]  /*67a40*/  IADD3 R44, P1, PT, R44, UR15, RZ ;  /* 0x0000000f2c2c7c10 */ /* 0x010fc8000ff3e0ff */
[----:B------:R-:W-:Y:S02]  /*67a50*/  IADD3.X R45, PT, PT, R45, UR58, RZ, P1, !PT ;  /* 0x0000003a2d2d7c10 */ /* 0x000fe40008ffe4ff */
[----:B0-----:R-:W-:Y:S01]  /*67a60*/  PRMT R42, RZ, 0x7610, R42 ;  /* 0x00007610ff2a7816 */ /* 0x001fe2000000002a */
[----:B------:R0:W-:Y:S04]  /*67a70*/  STL [R1+0x1604], R44 ;  /* 0x0016042c01007387 */ /* 0x0001e80000100800 */
[----:B------:R1:W-:Y:S04]  /*67a80*/  STL [R1+0x1600], R45 ;  /* 0x0016002d01007387 */ /* 0x0003e80000100800 */
[----:B------:R-:W4:Y:S04]  /*67a90*/  LDL.LU R47, [R1+0x1680] ;  /* 0x00168000012f7983 */ /* 0x000f280000300800 */
[----:B------:R-:W4:Y:S04]  /*67aa0*/  LDL.LU R46, [R1+0x1684] ;  /* 0x00168400012e7983 */ /* 0x000f280000300800 */
[----:B------:R0:W4:Y:S01]  /*67ab0*/  @!P0 LDG.E.U8 R42, desc[UR20][R44.64] ;  /* 0x000000142c2a8981 */ /* 0x000122000c1e1100 */
[----:B---3--:R-:W-:-:S04]  /*67ac0*/  IADD3 R56, P1, PT, R56, UR15, RZ ;  /* 0x0000000f38387c10 */ /* 0x008fc8000ff3e0ff */
[----:B--2---:R-:W-:Y:S01]  /*67ad0*/  IADD3.X R58, PT, PT, R58, UR58, RZ, P1, !PT ;  /* 0x0000003a3a3a7c10 */ /* 0x004fe20008ffe4ff */
[----:B------:R-:W-:Y:S01]  /*67ae0*/  STL [R1+0x1644], R56 ;  /* 0x0016443801007387 */ /* 0x000fe20000100800 */
[----:B0-----:R-:W-:-:S03]  /*67af0*/  @!P0 IMAD.MOV.U32 R44, RZ, RZ, R56 ;  /* 0x000000ffff2c8224 */ /* 0x001fc600078e0038 */
[----:B------:R0:W-:Y:S01]  /*67b00*/  STL [R1+0x1640], R58 ;  /* 0x0016403a01007387 */ /* 0x0001e20000100800 */
[----:B-1----:R-:W-:-:S03]  /*67b10*/  @!P0 IMAD.MOV.U32 R45, RZ, RZ, R58 ;  /* 0x000000ffff2d8224 */ /* 0x002fc600078e003a */
[----:B0-----:R-:W2:Y:S04]  /*67b20*/  LDL.LU R58, [R1+0x16c0] ;  /* 0x0016c000013a7983 */ /* 0x001ea80000300800 */
[----:B------:R-:W3:Y:S01]  /*67b30*/  LDL.LU R56, [R1+0x16c4] ;  /* 0x0016c40001387983 */ /* 0x000ee20000300800 */
[----:B------:R-:W-:-:S06]  /*67b40*/  PRMT R43, RZ, 0x7610, R43 ;  /* 0x00007610ff2b7816 */ /* 0x000fcc000000002b */
[----:B------:R0:W2:Y:S01]  /*67b50*/  @!P0 LDG.E.U8 R43, desc[UR20][R44.64] ;  /* 0x000000142c2b8981 */ /* 0x0000a2000c1e1100 */
[----:B----4-:R-:W-:-:S04]  /*67b60*/  IADD3 R46, P1, PT, R46, UR15, RZ ;  /* 0x0000000f2e2e7c10 */ /* 0x010fc8000ff3e0ff */
[----:B------:R-:W-:Y:S01]  /*67b70*/  IADD3.X R47, PT, PT, R47, UR58, RZ, P1, !PT ;  /* 0x0000003a2f2f7c10 */ /* 0x000fe20008ffe4ff */
[----:B------:R1:W-:Y:S01]  /*67b80*/  STL [R1+0x1684], R46 ;  /* 0x0016842e01007387 */ /* 0x0003e20000100800 */
[----:B0-----:R-:W-:-:S03]  /*67b90*/  PRMT R44, RZ, 0x7610, R44 ;  /* 0x00007610ff2c7816 */ /* 0x001fc6000000002c */
[----:B------:R0:W-:Y:S04]  /*67ba0*/  STL [R1+0x1680], R47 ;  /* 0x0016802f01007387 */ /* 0x0001e80000100800 */
[----:B------:R-:W4:Y:S04]  /*67bb0*/  LDL.LU R62, [R1+0x1608] ;  /* 0x00160800013e7983 */ /* 0x000f280000300800 */
[----:B------:R-:W4:Y:S04]  /*67bc0*/  LDL.LU R60, [R1+0x160c] ;  /* 0x00160c00013c7983 */ /* 0x000f280000300800 */
[----:B------:R1:W4:Y:S01]  /*67bd0*/  @!P0 LDG.E.U8 R44, desc[UR20][R46.64] ;  /* 0x000000142e2c8981 */ /* 0x000322000c1e1100 */
[----:B---3--:R-:W-:-:S04]  /*67be0*/  IADD3 R56, P1, PT, R56, UR15, RZ ;  /* 0x0000000f38387c10 */ /* 0x008fc8000ff3e0ff */
[----:B--2---:R-:W-:Y:S01]  /*67bf0*/  IADD3.X R58, PT, PT, R58, UR58, RZ, P1, !PT ;  /* 0x0000003a3a3a7c10 */ /* 0x004fe20008ffe4ff */
[----:B------:R-:W-:Y:S01]  /*67c00*/  STL [R1+0x16c4], R56 ;  /* 0x0016c43801007387 */ /* 0x000fe20000100800 */
[----:B-1----:R-:W-:-:S03]  /*67c10*/  @!P0 IMAD.MOV.U32 R46, RZ, RZ, R56 ;  /* 0x000000ffff2e8224 */ /* 0x002fc600078e0038 */
[----:B------:R1:W-:Y:S01]  /*67c20*/  STL [R1+0x16c0], R58 ;  /* 0x0016c03a01007387 */ /* 0x0003e20000100800 */
[----:B0-----:R-:W-:-:S03]  /*67c30*/  @!P0 IMAD.MOV.U32 R47, RZ, RZ, R58 ;  /* 0x000000ffff2f8224 */ /* 0x001fc600078e003a */
[----:B-1----:R-:W2:Y:S04]  /*67c40*/  LDL.LU R58, [R1+0x1610] ;  /* 0x00161000013a7983 */ /* 0x002ea80000300800 */
[----:B------:R-:W3:Y:S01]  /*67c50*/  LDL.LU R56, [R1+0x1614] ;  /* 0x0016140001387983 */ /* 0x000ee20000300800 */
[----:B----4-:R-:W-:Y:S02]  /*67c60*/  IADD3 R60, P1, PT, R60, UR15, RZ ;  /* 0x0000000f3c3c7c10 */ /* 0x010fe4000ff3e0ff */
[----:B------:R-:W-:Y:S02]  /*67c70*/  PRMT R45, RZ, 0x7610, R45 ;  /* 0x00007610ff2d7816 */ /* 0x000fe4000000002d */
[----:B------:R-:W-:Y:S02]  /*67c80*/  IADD3.X R62, PT, PT, R62, UR58, RZ, P1, !PT ;  /* 0x0000003a3e3e7c10 */ /* 0x000fe40008ffe4ff */
[----:B------:R-:W-:Y:S01]  /*67c90*/  PRMT R49, RZ, 0x7610, R49 ;  /* 0x00007610ff317816 */ /* 0x000fe20000000031 */
[----:B------:R-:W-:Y:S04]  /*67ca0*/  STL [R1+0x160c], R60 ;  /* 0x00160c3c01007387 */ /* 0x000fe80000100800 */
[----:B------:R0:W4:Y:S04]  /*67cb0*/  @!P0 LDG.E.U8 R45, desc[UR20][R46.64] ;  /* 0x000000142e2d8981 */ /* 0x000128000c1e1100 */
[----:B------:R1:W-:Y:S01]  /*67cc0*/  STL [R1+0x1608], R62 ;  /* 0x0016083e01007387 */ /* 0x0003e20000100800 */
[----:B0-----:R-:W-:-:S02]  /*67cd0*/  @!P0 IMAD.MOV.U32 R46, RZ, RZ, R60 ;  /* 0x000000ffff2e8224 */ /* 0x001fc400078e003c */
[----:B------:R-:W-:Y:S02]  /*67ce0*/  @!P0 IMAD.MOV.U32 R47, RZ, RZ, R62 ;  /* 0x000000ffff2f8224 */ /* 0x000fe400078e003e */
[----:B-1----:R-:W4:Y:S04]  /*67cf0*/  LDL.LU R62, [R1+0x1618] ;  /* 0x00161800013e7983 */ /* 0x002f280000300800 */
[----:B------:R-:W4:Y:S04]  /*67d00*/  LDL.LU R60, [R1+0x161c] ;  /* 0x00161c00013c7983 */ /* 0x000f280000300800 */
[----:B------:R0:W4:Y:S01]  /*67d10*/  @!P0 LDG.E.U8 R49, desc[UR20][R46.64] ;  /* 0x000000142e318981 */ /* 0x000122000c1e1100 */
[----:B---3--:R-:W-:-:S04]  /*67d20*/  IADD3 R56, P1, PT, R56, UR15, RZ ;  /* 0x0000000f38387c10 */ /* 0x008fc8000ff3e0ff */
[----:B--2---:R-:W-:Y:S01]  /*67d30*/  IADD3.X R58, PT, PT, R58, UR58, RZ, P1, !PT ;  /* 0x0000003a3a3a7c10 */ /* 0x004fe20008ffe4ff */
[----:B------:R-:W-:Y:S01]  /*67d40*/  STL [R1+0x1614], R56 ;  /* 0x0016143801007387 */ /* 0x000fe20000100800 */
[----:B0-----:R-:W-:-:S03]  /*67d50*/  @!P0 IMAD.MOV.U32 R46, RZ, RZ, R56 ;  /* 0x000000ffff2e8224 */ /* 0x001fc600078e0038 */
[----:B------:R0:W-:Y:S01]  /*67d60*/  STL [R1+0x1610], R58 ;  /* 0x0016103a01007387 */ /* 0x0001e20000100800 */
[----:B------:R-:W-:-:S03]  /*67d70*/  @!P0 IMAD.MOV.U32 R47, RZ, RZ, R58 ;  /* 0x000000ffff2f8224 */ /* 0x000fc600078e003a */
[----:B0-----:R-:W2:Y:S04]  /*67d80*/  LDL.LU R58, [R1+0x1648] ;  /* 0x00164800013a7983 */ /* 0x001ea80000300800 */
[----:B------:R-:W3:Y:S01]  /*67d90*/  LDL.LU R56, [R1+0x164c] ;  /* 0x00164c0001387983 */ /* 0x000ee20000300800 */
[----:B------:R-:W-:Y:S02]  /*67da0*/  PRMT R51, RZ, 0x7610, R51 ;  /* 0x00007610ff337816 */ /* 0x000fe40000000033 */
[----:B----4-:R-:W-:-:S04]  /*67db0*/  IADD3 R60, P1, PT, R60, UR15, RZ ;  /* 0x0000000f3c3c7c10 */ /* 0x010fc8000ff3e0ff */
[----:B------:R-:W-:Y:S01]  /*67dc0*/  IADD3.X R62, PT, PT, R62, UR58, RZ, P1, !PT ;  /* 0x0000003a3e3e7c10 */ /* 0x000fe20008ffe4ff */
        /* <DEDUP_REMOVED lines=119> */
[----:B------:R-:W-:Y:S01]  /*68540*/  IADD3.X R62, PT, PT, R62, UR58, RZ, P1, !PT ;  /* 0x0000003a3e3e7c10 */ /* 0x000fe20008ffe4ff */
[----:B------:R-:W-:Y:S04]  /*68550*/  STL [R1+0x166c], R60 ;  /* 0x00166c3c01007387 */ /* 0x000fe80000100800 */
[----:B------:R0:W4:Y:S04]  /*68560*/  @!P0 LDG.E.U8 R75, desc[UR20][R46.64] ;  /* 0x000000142e4b8981 */ /* 0x000128000c1e1100 */
[----:B------:R1:W-:Y:S04]  /*68570*/  STL [R1+0x1668], R62 ;  /* 0x0016683e01007387 */ /* 0x0003e80000100800 */
[----:B------:R-:W4:Y:S04]  /*68580*/  LDL.LU R66, [R1+0x1698] ;  /* 0x0016980001427983 */ /* 0x000f280000300800 */
[----:B------:R-:W4:Y:S01]  /*68590*/  LDL.LU R64, [R1+0x169c] ;  /* 0x00169c0001407983 */ /* 0x000f220000300800 */
[----:B------:R-:W-:Y:S01]  /*685a0*/  PRMT R77, RZ, 0x7610, R77 ;  /* 0x00007610ff4d7816 */ /* 0x000fe2000000004d */
[----:B0-----:R-:W-:-:S02]  /*685b0*/  @!P0 IMAD.MOV.U32 R46, RZ, RZ, R60 ;  /* 0x000000ffff2e8224 */ /* 0x001fc400078e003c */
[----:B------:R-:W-:-:S05]  /*685c0*/  @!P0 IMAD.MOV.U32 R47, RZ, RZ, R62 ;  /* 0x000000ffff2f8224 */ /* 0x000fca00078e003e */
[----:B------:R0:W4:Y:S01]  /*685d0*/  @!P0 LDG.E.U8 R77, desc[UR20][R46.64] ;  /* 0x000000142e4d8981 */ /* 0x000122000c1e1100 */
[----:B---3--:R-:W-:-:S04]  /*685e0*/  IADD3 R56, P1, PT, R56, UR15, RZ ;  /* 0x0000000f38387c10 */ /* 0x008fc8000ff3e0ff */
[----:B--2---:R-:W-:Y:S01]  /*685f0*/  IADD3.X R58, PT, PT, R58, UR58, RZ, P1, !PT ;  /* 0x0000003a3a3a7c10 */ /* 0x004fe20008ffe4ff */
[----:B------:R-:W-:Y:S04]  /*68600*/  STL [R1+0x1674], R56 ;  /* 0x0016743801007387 */ /* 0x000fe80000100800 */
[----:B------:R2:W-:Y:S04]  /*68610*/  STL [R1+0x1670], R58 ;  /* 0x0016703a01007387 */ /* 0x0005e80000100800 */
[----:B-1----:R-:W3:Y:S04]  /*68620*/  LDL.LU R62, [R1+0x6d8] ;  /* 0x0006d800013e7983 */ /* 0x002ee80000300800 */
[----:B------:R-:W3:Y:S01]  /*68630*/  LDL.LU R60, [R1+0x6ec] ;  /* 0x0006ec00013c7983 */ /* 0x000ee20000300800 */
[----:B0-----:R-:W-:-:S02]  /*68640*/  @!P0 IMAD.MOV.U32 R47, RZ, RZ, R58 ;  /* 0x000000ffff2f8224 */ /* 0x001fc400078e003a */
[----:B------:R-:W-:Y:S01]  /*68650*/  @!P0 IMAD.MOV.U32 R46, RZ, RZ, R56 ;  /* 0x000000ffff2e8224 */ /* 0x000fe200078e0038 */
[----:B--2---:R-:W2:Y:S04]  /*68660*/  LDL.LU R58, [R1+0x16a0] ;  /* 0x0016a000013a7983 */ /* 0x004ea80000300800 */
[----:B------:R-:W2:Y:S01]  /*68670*/  LDL.LU R56, [R1+0x16a4] ;  /* 0x0016a40001387983 */ /* 0x000ea20000300800 */
[----:B----4-:R-:W-:-:S04]  /*68680*/  IADD3 R64, P1, PT, R64, UR15, RZ ;  /* 0x0000000f40407c10 */ /* 0x010fc8000ff3e0ff */
[----:B------:R-:W-:Y:S01]  /*68690*/  IADD3.X R66, PT, PT, R66, UR58, RZ, P1, !PT ;  /* 0x0000003a42427c10 */ /* 0x000fe20008ffe4ff */
[----:B------:R-:W-:Y:S01]  /*686a0*/  STL [R1+0x169c], R64 ;  /* 0x00169c4001007387 */ /* 0x000fe20000100800 */
[----:B------:R-:W-:-:S03]  /*686b0*/  PRMT R79, RZ, 0x7610, R79 ;  /* 0x00007610ff4f7816 */ /* 0x000fc6000000004f */
[----:B------:R0:W-:Y:S04]  /*686c0*/  STL [R1+0x1698], R66 ;  /* 0x0016984201007387 */ /* 0x0001e80000100800 */
[----:B------:R1:W4:Y:S01]  /*686d0*/  @!P0 LDG.E.U8 R79, desc[UR20][R46.64] ;  /* 0x000000142e4f8981 */ /* 0x000322000c1e1100 */
[----:B------:R-:W-:Y:S02]  /*686e0*/  PRMT R81, RZ, 0x7610, R81 ;  /* 0x00007610ff517816 */ /* 0x000fe40000000051 */
[----:B------:R-:W-:Y:S01]  /*686f0*/  PRMT R83, RZ, 0x7610, R83 ;  /* 0x00007610ff537816 */ /* 0x000fe20000000053 */
[----:B-1----:R-:W-:Y:S02]  /*68700*/  @!P0 IMAD.MOV.U32 R46, RZ, RZ, R64 ;  /* 0x000000ffff2e8224 */ /* 0x002fe400078e0040 */
[----:B------:R-:W-:-:S05]  /*68710*/  @!P0 IMAD.MOV.U32 R47, RZ, RZ, R66 ;  /* 0x000000ffff2f8224 */ /* 0x000fca00078e0042 */
[----:B------:R1:W4:Y:S01]  /*68720*/  @!P0 LDG.E.U8 R81, desc[UR20][R46.64] ;  /* 0x000000142e518981 */ /* 0x000322000c1e1100 */
[----:B---3--:R-:W-:-:S04]  /*68730*/  IADD3 R60, P1, PT, R60, UR15, RZ ;  /* 0x0000000f3c3c7c10 */ /* 0x008fc8000ff3e0ff */
[----:B------:R-:W-:Y:S02]  /*68740*/  IADD3.X R62, PT, PT, R62, UR58, RZ, P1, !PT ;  /* 0x0000003a3e3e7c10 */ /* 0x000fe40008ffe4ff */
[----:B--2---:R-:W-:Y:S01]  /*68750*/  IADD3 R56, P1, PT, R56, UR15, RZ ;  /* 0x0000000f38387c10 */ /* 0x004fe2000ff3e0ff */
[----:B------:R-:W-:Y:S03]  /*68760*/  STL [R1+0x6ec], R60 ;  /* 0x0006ec3c01007387 */ /* 0x000fe60000100800 */
[----:B------:R-:W-:Y:S01]  /*68770*/  IADD3.X R58, PT, PT, R58, UR58, RZ, P1, !PT ;  /* 0x0000003a3a3a7c10 */ /* 0x000fe20008ffe4ff */
[----:B------:R2:W-:Y:S04]  /*68780*/  STL [R1+0x6d8], R62 ;  /* 0x0006d83e01007387 */ /* 0x0005e80000100800 */
[----:B------:R-:W-:Y:S04]  /*68790*/  STL [R1+0x16a4], R56 ;  /* 0x0016a43801007387 */ /* 0x000fe80000100800 */
[----:B------:R3:W-:Y:S04]  /*687a0*/  STL [R1+0x16a0], R58 ;  /* 0x0016a03a01007387 */ /* 0x0007e80000100800 */
[----:B------:R-:W4:Y:S04]  /*687b0*/  LDL.LU R68, [R1+0x16ac] ;  /* 0x0016ac0001447983 */ /* 0x000f280000300800 */
[----:B------:R-:W4:Y:S04]  /*687c0*/  LDL.LU R70, [R1+0x16a8] ;  /* 0x0016a80001467983 */ /* 0x000f280000300800 */
[----:B0-----:R-:W4:Y:S04]  /*687d0*/  LDL.LU R66, [R1+0x16b0] ;  /* 0x0016b00001427983 */ /* 0x001f280000300800 */
[----:B------:R-:W4:Y:S01]  /*687e0*/  LDL.LU R64, [R1+0x16b4] ;  /* 0x0016b40001407983 */ /* 0x000f220000300800 */
[----:B-1----:R-:W-:-:S02]  /*687f0*/  @!P0 IMAD.MOV.U32 R46, RZ, RZ, R60 ;  /* 0x000000ffff2e8224 */ /* 0x002fc400078e003c */
[----:B------:R-:W-:Y:S02]  /*68800*/  @!P0 IMAD.MOV.U32 R47, RZ, RZ, R62 ;  /* 0x000000ffff2f8224 */ /* 0x000fe400078e003e */
[----:B--2---:R-:W2:Y:S04]  /*68810*/  LDL.LU R62, [R1+0x6f0] ;  /* 0x0006f000013e7983 */ /* 0x004ea80000300800 */
[----:B------:R-:W2:Y:S04]  /*68820*/  LDL.LU R60, [R1+0x6f4] ;  /* 0x0006f400013c7983 */ /* 0x000ea80000300800 */
[----:B------:R0:W2:Y:S02]  /*68830*/  @!P0 LDG.E.U8 R83, desc[UR20][R46.64] ;  /* 0x000000142e538981 */ /* 0x0000a4000c1e1100 */
[----:B0-----:R-:W-:-:S02]  /*68840*/  @!P0 IMAD.MOV.U32 R47, RZ, RZ, R58 ;  /* 0x000000ffff2f8224 */ /* 0x001fc400078e003a */
[----:B------:R-:W-:Y:S01]  /*68850*/  @!P0 IMAD.MOV.U32 R46, RZ, RZ, R56 ;  /* 0x000000ffff2e8224 */ /* 0x000fe200078e0038 */
[----:B---3--:R-:W3:Y:S04]  /*68860*/  LDL.LU R58, [R1+0x6dc] ;  /* 0x0006dc00013a7983 */ /* 0x008ee80000300800 */
[----:B------:R-:W3:Y:S01]  /*68870*/  LDL.LU R56, [R1+0x6e0] ;  /* 0x0006e00001387983 */ /* 0x000ee20000300800 */
[----:B------:R-:W0:Y:S01]  /*68880*/  S2R R5, SR_TID.X ;  /* 0x0000000000057919 */ /* 0x000e220000002100 */
[----:B------:R-:W-:Y:S02]  /*68890*/  PRMT R85, RZ, 0x7610, R85 ;  /* 0x00007610ff557816 */ /* 0x000fe40000000055 */
[----:B------:R-:W-:-:S04]  /*688a0*/  PRMT R87, RZ, 0x7610, R87 ;  /* 0x00007610ff577816 */ /* 0x000fc80000000057 */
[----:B------:R1:W3:Y:S01]  /*688b0*/  @!P0 LDG.E.U8 R85, desc[UR20][R46.64] ;  /* 0x000000142e558981 */ /* 0x0002e2000c1e1100 */
[----:B------:R-:W-:Y:S02]  /*688c0*/  PRMT R89, RZ, 0x7610, R89 ;  /* 0x00007610ff597816 */ /* 0x000fe40000000059 */
[----:B------:R-:W-:Y:S02]  /*688d0*/  PRMT R91, RZ, 0x7610, R91 ;  /* 0x00007610ff5b7816 */ /* 0x000fe4000000005b */
[----:B------:R-:W-:Y:S02]  /*688e0*/  PRMT R93, RZ, 0x7610, R93 ;  /* 0x00007610ff5d7816 */ /* 0x000fe4000000005d */
[----:B0-----:R-:W-:-:S04]  /*688f0*/  LOP3.LUT R5, R5, 0x7f, RZ, 0xc0, !PT ;  /* 0x0000007f05057812 */ /* 0x001fc800078ec0ff */
[----:B------:R-:W-:Y:S02]  /*68900*/  LOP3.LUT R5, R5, 0x10, RZ, 0x3c, !PT ;  /* 0x0000001005057812 */ /* 0x000fe400078e3cff */
[----:B----4-:R-:W-:-:S04]  /*68910*/  IADD3 R68, P1, PT, R68, UR15, RZ ;  /* 0x0000000f44447c10 */ /* 0x010fc8000ff3e0ff */
[----:B------:R-:W-:Y:S02]  /*68920*/  IADD3.X R70, PT, PT, R70, UR58, RZ, P1, !PT ;  /* 0x0000003a46467c10 */ /* 0x000fe40008ffe4ff */
[----:B------:R-:W-:Y:S01]  /*68930*/  IADD3 R64, P1, PT, R64, UR15, RZ ;  /* 0x0000000f40407c10 */ /* 0x000fe2000ff3e0ff */
[----:B-1----:R-:W-:Y:S02]  /*68940*/  @!P0 IMAD.MOV.U32 R46, RZ, RZ, R68 ;  /* 0x000000ffff2e8224 */ /* 0x002fe400078e0044 */
[----:B------:R-:W-:Y:S01]  /*68950*/  @!P0 IMAD.MOV.U32 R47, RZ, RZ, R70 ;  /* 0x000000ffff2f8224 */ /* 0x000fe200078e0046 */
[----:B------:R-:W-:Y:S02]  /*68960*/  IADD3.X R66, PT, PT, R66, UR58, RZ, P1, !PT ;  /* 0x0000003a42427c10 */ /* 0x000fe40008ffe4ff */
[----:B--2---:R-:W-:Y:S02]  /*68970*/  IADD3 R60, P1, PT, R60, UR15, RZ ;  /* 0x0000000f3c3c7c10 */ /* 0x004fe4000ff3e0ff */
[----:B------:R0:W2:Y:S02]  /*68980*/  @!P0 LDG.E.U8 R87, desc[UR20][R46.64] ;  /* 0x000000142e578981 */ /* 0x0000a4000c1e1100 */
[----:B------:R-:W-:-:S02]  /*68990*/  IADD3.X R62, PT, PT, R62, UR58, RZ, P1, !PT ;  /* 0x0000003a3e3e7c10 */ /* 0x000fc40008ffe4ff */
[----:B------:R-:W-:Y:S04]  /*689a0*/  STL [R1+0x16ac], R68 ;  /* 0x0016ac4401007387 */ /* 0x000fe80000100800 */
[----:B------:R-:W-:Y:S01]  /*689b0*/  STL [R1+0x16a8], R70 ;  /* 0x0016a84601007387 */ /* 0x000fe20000100800 */
[----:B0-----:R-:W-:Y:S02]  /*689c0*/  @!P0 IMAD.MOV.U32 R46, RZ, RZ, R64 ;  /* 0x000000ffff2e8224 */ /* 0x001fe400078e0040 */
[----:B------:R-:W-:Y:S01]  /*689d0*/  @!P0 IMAD.MOV.U32 R47, RZ, RZ, R66 ;  /* 0x000000ffff2f8224 */ /* 0x000fe200078e0042 */
[----:B---3--:R-:W-:Y:S01]  /*689e0*/  IADD3 R56, P1, PT, R56, UR15, RZ ;  /* 0x0000000f38387c10 */ /* 0x008fe2000ff3e0ff */
[----:B------:R-:W-:Y:S04]  /*689f0*/  STL [R1+0x16b4], R64 ;  /* 0x0016b44001007387 */ /* 0x000fe80000100800 */
[----:B------:R0:W3:Y:S04]  /*68a00*/  @!P0 LDG.E.U8 R89, desc[UR20][R46.64] ;  /* 0x000000142e598981 */ /* 0x0000e8000c1e1100 */
[----:B------:R-:W-:Y:S01]  /*68a10*/  STL [R1+0x16b0], R66 ;  /* 0x0016b04201007387 */ /* 0x000fe20000100800 */
[----:B------:R-:W-:-:S03]  /*68a20*/  IADD3.X R58, PT, PT, R58, UR58, RZ, P1, !PT ;  /* 0x0000003a3a3a7c10 */ /* 0x000fc60008ffe4ff */
[----:B------:R-:W-:Y:S04]  /*68a30*/  STL [R1+0x6f4], R60 ;  /* 0x0006f43c01007387 */ /* 0x000fe80000100800 */
[----:B------:R-:W-:Y:S04]  /*68a40*/  STL [R1+0x6f0], R62 ;  /* 0x0006f03e01007387 */ /* 0x000fe80000100800 */
[----:B------:R-:W-:Y:S01]  /*68a50*/  STL [R1+0x6e0], R56 ;  /* 0x0006e03801007387 */ /* 0x000fe20000100800 */
[----:B0-----:R-:W-:Y:S02]  /*68a60*/  @!P0 IMAD.MOV.U32 R46, RZ, RZ, R60 ;  /* 0x000000ffff2e8224 */ /* 0x001fe400078e003c */
[----:B------:R-:W-:Y:S01]  /*68a70*/  @!P0 IMAD.MOV.U32 R47, RZ, RZ, R62 ;  /* 0x000000ffff2f8224 */ /* 0x000fe200078e003e */
[----:B------:R0:W-:Y:S04]  /*68a80*/  STL [R1+0x6dc], R58 ;  /* 0x0006dc3a01007387 */ /* 0x0001e80000100800 */
[----:B------:R1:W4:Y:S02]  /*68a90*/  @!P0 LDG.E.U8 R91, desc[UR20][R46.64] ;  /* 0x000000142e5b8981 */ /* 0x000324000c1e1100 */
[----:B-1----:R-:W-:-:S02]  /*68aa0*/  @!P0 IMAD.MOV.U32 R47, RZ, RZ, R58 ;  /* 0x000000ffff2f8224 */ /* 0x002fc400078e003a */
[----:B0-----:R-:W2:Y:S04]  /*68ab0*/  LDL.LU R58, [R1+0x36c] ;  /* 0x00036c00013a7983 */ /* 0x001ea80000300800 */
[----:B------:R-:W3:Y:S01]  /*68ac0*/  LDL.LU R60, [R1+0x350] ;  /* 0x00035000013c7983 */ /* 0x000ee20000300800 */
[----:B------:R-:W-:-:S03]  /*68ad0*/  @!P0 IMAD.MOV.U32 R46, RZ, RZ, R56 ;  /* 0x000000ffff2e8224 */ /* 0x000fc600078e0038 */
[----:B------:R-:W4:Y:S04]  /*68ae0*/  LDL.LU R62, [R1+0x334] ;  /* 0x00033400013e7983 */ /* 0x000f280000300800 */
[----:B------:R-:W4:Y:S04]  /*68af0*/  LDL.LU R64, [R1+0x318] ;  /* 0x0003180001407983 */ /* 0x000f280000300800 */
[----:B------:R-:W4:Y:S04]  /*68b00*/  LDL.LU R66, [R1+0x2fc] ;  /* 0x0002fc0001427983 */ /* 0x000f280000300800 */
[----:B------:R-:W4:Y:S04]  /*68b10*/  LDL.LU R68, [R1+0x2e0] ;  /* 0x0002e00001447983 */ /* 0x000f280000300800 */
[----:B------:R-:W4:Y:S04]  /*68b20*/  LDL.LU R70, [R1+0x2c4] ;  /* 0x0002c40001467983 */ /* 0x000f280000300800 */
[----:B------:R-:W4:Y:S04]  /*68b30*/  @!P0 LDG.E.U8 R93, desc[UR20][R46.64] ;  /* 0x000000142e5d8981 */ /* 0x000f28000c1e1100 */
[----:B------:R-:W4:Y:S04]  /*68b40*/  LDL.LU R72, [R1+0x2a8] ;  /* 0x0002a80001487983 */ /* 0x000f280000300800 */
[----:B------:R-:W-:Y:S04]  /*68b50*/  STS.U8 [R5+UR8+0x11c80], R86 ;  /* 0x011c805605007988 */ /* 0x000fe80008000008 */
[----:B------:R-:W4:Y:S04]  /*68b60*/  LDL.LU R74, [R1+0x28c] ;  /* 0x00028c00014a7983 */ /* 0x000f280000300800 */
[----:B------:R0:W-:Y:S04]  /*68b70*/  STS.U8 [R5+UR8+0x13480], R6 ;  /* 0x0134800605007988 */ /* 0x0001e80008000008 */
[----:B------:R-:W4:Y:S01]  /*68b80*/  LDL.LU R84, [R1+0x270] ;  /* 0x0002700001547983 */ /* 0x000f220000300800 */
[----:B------:R-:W-:-:S03]  /*68b90*/  IMAD.MOV.U32 R56, RZ, RZ, R7 ;  /* 0x000000ffff387224 */ /* 0x000fc600078e0007 */
        /* <DEDUP_REMOVED lines=11> */
[----:B------:R0:W-:Y:S04]  /*68c50*/  STS.U8 [R5+UR8+0x12880], R92 ;  /* 0x0128805c05007988 */ /* 0x0001e80008000008 */
[----:B------:R0:W-:Y:S04]  /*68c60*/  STS.U8 [R5+UR8+0x12c80], R8 ;  /* 0x012c800805007988 */ /* 0x0001e80008000008 */
[----:B------:R1:W-:Y:S04]  /*68c70*/  STS.U8 [R5+UR8+0x13080], R0 ;  /* 0x0130800005007988 */ /* 0x0003e80008000008 */
[----:B------:R1:W-:Y:S04]  /*68c80*/  STS.U8 [R5+UR8+0x13880], R2 ;  /* 0x0138800205007988 */ /* 0x0003e80008000008 */
[----:B0-----:R-:W4:Y:S04]  /*68c90*/  LDL.LU R88, [R1+0x158] ;  /* 0x0001580001587983 */ /* 0x001f280000300800 */
[----:B-1----:R-:W4:Y:S04]  /*68ca0*/  LDL.LU R90, [R1+0x13c] ;  /* 0x00013c00015a7983 */ /* 0x002f280000300800 */
        /* <DEDUP_REMOVED lines=20> */
[----:B------:R4:W-:Y:S04]  /*68df0*/  STS.U8 [R5+UR8+0x16480], R66 ;  /* 0x0164804205007988 */ /* 0x0009e80008000008 */
[----:B------:R2:W-:Y:S04]  /*68e00*/  STS.U8 [R5+UR8+0x16880], R68 ;  /* 0x0168804405007988 */ /* 0x0005e80008000008 */
[----:B0-----:R-:W4:Y:S04]  /*68e10*/  LDL.LU R58, [R1+0x2690] ;  /* 0x00269000013a7983 */ /* 0x001f280000300800 */
[----:B-1----:R-:W4:Y:S04]  /*68e20*/  LDL.LU R60, [R1+0x268c] ;  /* 0x00268c00013c7983 */ /* 0x002f280000300800 */
[----:B--2---:R-:W2:Y:S04]  /*68e30*/  LDL.LU R62, [R1+0x2688] ;  /* 0x00268800013e7983 */ /* 0x004ea80000300800 */
[----:B---3--:R-:W3:Y:S04]  /*68e40*/  LDL.LU R64, [R1+0x2684] ;  /* 0x0026840001407983 */ /* 0x008ee80000300800 */
[----:B----4-:R-:W4:Y:S04]  /*68e50*/  LDL.LU R66, [R1+0x2680] ;  /* 0x0026800001427983 */ /* 0x010f280000300800 */
[----:B------:R-:W2:Y:S04]  /*68e60*/  LDL.LU R68, [R1+0x267c] ;  /* 0x00267c0001447983 */ /* 0x000ea80000300800 */
[----:B------:R0:W-:Y:S04]  /*68e70*/  STS.U8 [R5+UR8+0x16c80], R70 ;  /* 0x016c804605007988 */ /* 0x0001e80008000008 */
[----:B------:R1:W-:Y:S04]  /*68e80*/  STS.U8 [R5+UR8+0x17080], R72 ;  /* 0x0170804805007988 */ /* 0x0003e80008000008 */
[----:B------:R0:W-:Y:S04]  /*68e90*/  STS.U8 [R5+UR8+0x17480], R74 ;  /* 0x0174804a05007988 */ /* 0x0001e80008000008 */
[----:B------:R0:W-:Y:S04]  /*68ea0*/  STS.U8 [R5+UR8+0x17880], R84 ;  /* 0x0178805405007988 */ /* 0x0001e80008000008 */
[----:B------:R1:W-:Y:S04]  /*68eb0*/  STS.U8 [R5+UR8+0x17c80], R6 ;  /* 0x017c800605007988 */ /* 0x0003e80008000008 */
[----:B------:R1:W-:Y:S04]  /*68ec0*/  STS.U8 [R5+UR8+0x18080], R7 ;  /* 0x0180800705007988 */ /* 0x0003e80008000008 */
[----:B0-----:R-:W2:Y:S04]  /*68ed0*/  LDL.LU R70, [R1+0x2678] ;  /* 0x0026780001467983 */ /* 0x001ea80000300800 */
[----:B-1----:R-:W2:Y:S04]  /*68ee0*/  LDL.LU R72, [R1+0x2674] ;  /* 0x0026740001487983 */ /* 0x002ea80000300800 */
[----:B------:R-:W2:Y:S04]  /*68ef0*/  LDL.LU R74, [R1+0x2670] ;  /* 0x00267000014a7983 */ /* 0x000ea80000300800 */
[----:B------:R-:W2:Y:S04]  /*68f00*/  LDL.LU R84, [R1+0x266c] ;  /* 0x00266c0001547983 */ /* 0x000ea80000300800 */
[----:B------:R-:W2:Y:S04]  /*68f10*/  LDL.LU R6, [R1+0x2668] ;  /* 0x0026680001067983 */ /* 0x000ea80000300800 */
[----:B------:R-:W2:Y:S04]  /*68f20*/  LDL.LU R7, [R1+0x2664] ;  /* 0x0026640001077983 */ /* 0x000ea80000300800 */
        /* <DEDUP_REMOVED lines=37> */
[----:B0-----:R-:W2:Y:S04]  /*69180*/  LDL.LU R7, [R1+0x3bc] ;  /* 0x0003bc0001077983 */ /* 0x001ea80000300800 */
[----:B------:R0:W-:Y:S02]  /*69190*/  STS.U8 [R5+UR8+0x1d080], R6 ;  /* 0x01d0800605007988 */ /* 0x0001e40008000008 */
[----:B0-----:R-:W0:Y:S02]  /*691a0*/  S2R R6, SR_TID.X ;  /* 0x0000000000067919 */ /* 0x001e240000002100 */
        /* <DEDUP_REMOVED lines=11> */
[----:B0-----:R-:W-:-:S04]  /*69260*/  LOP3.LUT R6, R6, 0x7f, RZ, 0xc0, !PT ;  /* 0x0000007f06067812 */ /* 0x001fc800078ec0ff */
[----:B------:R-:W-:-:S05]  /*69270*/  LOP3.LUT R6, R6, 0x20, RZ, 0x3c, !PT ;  /* 0x0000002006067812 */ /* 0x000fca00078e3cff */
[----:B---3--:R0:W-:Y:S04]  /*69280*/  STS.U8 [R6+UR8+0x10900], R76 ;  /* 0x0109004c06007988 */ /* 0x0081e80008000008 */
[----:B------:R1:W-:Y:S04]  /*69290*/  STS.U8 [R6+UR8+0x10d00], R78 ;  /* 0x010d004e06007988 */ /* 0x0003e80008000008 */
[----:B------:R3:W-:Y:S04]  /*692a0*/  STS.U8 [R6+UR8+0x11100], R80 ;  /* 0x0111005006007988 */ /* 0x0007e80008000008 */
[----:B------:R0:W-:Y:S04]  /*692b0*/  STS.U8 [R6+UR8+0x11500], R82 ;  /* 0x0115005206007988 */ /* 0x0001e80008000008 */
[----:B------:R1:W-:Y:S04]  /*692c0*/  STS.U8 [R6+UR8+0x11900], R86 ;  /* 0x0119005606007988 */ /* 0x0003e80008000008 */
[----:B----4-:R4:W-:Y:S04]  /*692d0*/  STS.U8 [R6+UR8+0x11d00], R88 ;  /* 0x011d005806007988 */ /* 0x0109e80008000008 */
[----:B0-----:R-:W2:Y:S04]  /*692e0*/  LDL.LU R76, [R1+0x3a0] ;  /* 0x0003a000014c7983 */ /* 0x001ea80000300800 */
[----:B-1----:R-:W2:Y:S04]  /*692f0*/  LDL.LU R78, [R1+0x384] ;  /* 0x00038400014e7983 */ /* 0x002ea80000300800 */
[----:B---3--:R-:W3:Y:S04]  /*69300*/  LDL.LU R80, [R1+0x368] ;  /* 0x0003680001507983 */ /* 0x008ee80000300800 */
[----:B------:R-:W3:Y:S04]  /*69310*/  LDL.LU R82, [R1+0x34c] ;  /* 0x00034c0001527983 */ /* 0x000ee80000300800 */
[----:B------:R-:W3:Y:S04]  /*69320*/  LDL.LU R86, [R1+0x330] ;  /* 0x0003300001567983 */ /* 0x000ee80000300800 */
[----:B------:R0:W-:Y:S04]  /*69330*/  STS.U8 [R6+UR8+0x12100], R90 ;  /* 0x0121005a06007988 */ /* 0x0001e80008000008 */
[----:B----4-:R-:W4:Y:S04]  /*69340*/  LDL.LU R88, [R1+0x314] ;  /* 0x0003140001587983 */ /* 0x010f280000300800 */
        /* <DEDUP_REMOVED lines=12> */
[----:B0-----:R-:W4:Y:S04]  /*69410*/  LDL.LU R4, [R1+0x250] ;  /* 0x0002500001047983 */ /* 0x001f280000300800 */
[----:B------:R-:W-:Y:S04]  /*69420*/  STS.U8 [R6+UR8+0x10100], R46 ;  /* 0x0101002e06007988 */ /* 0x000fe80008000008 */
[----:B------:R-:W-:Y:S04]  /*69430*/  STS.U8 [R6+UR8+0x10500], R47 ;  /* 0x0105002f06007988 */ /* 0x000fe80008000008 */
[----:B------:R-:W-:Y:S04]  /*69440*/  STS.U8 [R6+UR8+0x13900], R10 ;  /* 0x0139000a06007988 */ /* 0x000fe80008000008 */
[----:B------:R-:W-:Y:S04]  /*69450*/  STS.U8 [R6+UR8+0x13d00], R9 ;  /* 0x013d000906007988 */ /* 0x000fe80008000008 */
[----:B------:R-:W-:Y:S04]  /*69460*/  STS.U8 [R6+UR8+0x14100], R3 ;  /* 0x0141000306007988 */ /* 0x000fe80008000008 */
[----:B--2---:R0:W-:Y:S04]  /*69470*/  STS.U8 [R6+UR8+0x14900], R7 ;  /* 0x0149000706007988 */ /* 0x0041e80008000008 */
[----:B0-----:R-:W2:Y:S04]  /*69480*/  LDL.LU R7, [R1+0x234] ;  /* 0x0002340001077983 */ /* 0x001ea80000300800 */
        /* <DEDUP_REMOVED lines=18> */
[----:B------:R1:W-:Y:S04]  /*695b0*/  STS.U8 [R6+UR8+0x15100], R78 ;  /* 0x0151004e06007988 */ /* 0x0003e80008000008 */
[----:B---3--:R3:W-:Y:S04]  /*695c0*/  STS.U8 [R6+UR8+0x15500], R80 ;  /* 0x0155005006007988 */ /* 0x0087e80008000008 */
        /* <DEDUP_REMOVED lines=8> */
[----:B----4-:R-:W4:Y:S04]  /*69650*/  LDL.LU R88, [R1+0x264c] ;  /* 0x00264c0001587983 */ /* 0x010f280000300800 */
[----:B------:R0:W-:Y:S04]  /*69660*/  STS.U8 [R6+UR8+0x16500], R90 ;  /* 0x0165005a06007988 */ /* 0x0001e80008000008 */
        /* <DEDUP_REMOVED lines=11> */
[----:B------:R0:W-:Y:S04]  /*69720*/  STS.U8 [R6+UR8+0x17d00], R4 ;  /* 0x017d000406007988 */ /* 0x0001e80008000008 */
[----:B0-----:R-:W4:Y:S04]  /*69730*/  LDL.LU R4, [R1+0x2630] ;  /* 0x0026300001047983 */ /* 0x001f280000300800 */
[----:B--2---:R0:W-:Y:S04]  /*69740*/  STS.U8 [R6+UR8+0x18100], R7 ;  /* 0x0181000706007988 */ /* 0x0041e80008000008 */
[----:B0-----:R-:W2:Y:S04]  /*69750*/  LDL.LU R7, [R1+0x262c] ;  /* 0x00262c0001077983 */ /* 0x001ea80000300800 */
        /* <DEDUP_REMOVED lines=11> */
[----:B------:R0:W-:Y:S04]  /*69810*/  STS.U8 [R6+UR8+0x19d00], R28 ;  /* 0x019d001c06007988 */ /* 0x0001e80008000008 */
[----:B------:R-:W2:Y:S04]  /*69820*/  LDL.LU R35, [R1+0x508] ;  /* 0x0005080001237983 */ /* 0x000ea80000300800 */
        /* <DEDUP_REMOVED lines=20> */
[----:B---3--:R-:W3:Y:S04]  /*69970*/  LDL.LU R3, [R1+0x3d4] ;  /* 0x0003d40001037983 */ /* 0x008ee80000300800 */
[----:B------:R-:W-:Y:S04]  /*69980*/  STS.U8 [R6+UR8+0x1d500], R82 ;  /* 0x01d5005206007988 */ /* 0x000fe80008000008 */
[----:B----4-:R-:W-:Y:S04]  /*69990*/  STS.U8 [R6+UR8+0x1d100], R0 ;  /* 0x01d1000006007988 */ /* 0x010fe80008000008 */
[----:B------:R0:W-:Y:S04]  /*699a0*/  STS.U8 [R6+UR8+0x1cd00], R4 ;  /* 0x01cd000406007988 */ /* 0x0001e80008000008 */
[----:B0-----:R-:W4:Y:S04]  /*699b0*/  LDL.LU R4, [R1+0x3b8] ;  /* 0x0003b80001047983 */ /* 0x001f280000300800 */
[----:B------:R-:W4:Y:S04]  /*699c0*/  LDL.LU R0, [R1+0x39c] ;  /* 0x00039c0001007983 */ /* 0x000f280000300800 */
[----:B------:R-:W4:Y:S04]  /*699d0*/  LDL.LU R82, [R1+0x598] ;  /* 0x0005980001527983 */ /* 0x000f280000300800 */
        /* <DEDUP_REMOVED lines=10> */
[----:B--2---:R0:W-:Y:S02]  /*69a80*/  STS.U8 [R6+UR8+0x1c900], R7 ;  /* 0x01c9000706007988 */ /* 0x0041e40008000008 */
[----:B0-----:R-:W0:Y:S02]  /*69a90*/  S2R R7, SR_TID.X ;  /* 0x0000000000077919 */ /* 0x001e240000002100 */
[----:B0-----:R-:W-:-:S04]  /*69aa0*/  LOP3.LUT R7, R7, 0x7f, RZ, 0xc0, !PT ;  /* 0x0000007f07077812 */ /* 0x001fc800078ec0ff */
[----:B------:R-:W-:-:S05]  /*69ab0*/  LOP3.LUT R7, R7, 0x30, RZ, 0x3c, !PT ;  /* 0x0000003007077812 */ /* 0x000fca00078e3cff */
[----:B------:R0:W-:Y:S04]  /*69ac0*/  STS.U8 [R7+UR8+0x13d80], R10 ;  /* 0x013d800a07007988 */ /* 0x0001e80008000008 */
[----:B------:R1:W-:Y:S04]  /*69ad0*/  STS.U8 [R7+UR8+0x14180], R9 ;  /* 0x0141800907007988 */ /* 0x0003e80008000008 */
[----:B---3--:R2:W-:Y:S04]  /*69ae0*/  STS.U8 [R7+UR8+0x14580], R3 ;  /* 0x0145800307007988 */ /* 0x0085e80008000008 */
[----:B0-----:R-:W3:Y:S04]  /*69af0*/  LDL.LU R10, [R1+0x380] ;  /* 0x00038000010a7983 */ /* 0x001ee80000300800 */
[----:B-1----:R-:W3:Y:S04]  /*69b00*/  LDL.LU R9, [R1+0x364] ;  /* 0x0003640001097983 */ /* 0x002ee80000300800 */
[----:B--2---:R-:W2:Y:S04]  /*69b10*/  LDL.LU R3, [R1+0x348] ;  /* 0x0003480001037983 */ /* 0x004ea80000300800 */
        /* <DEDUP_REMOVED lines=37> */
[----:B-1----:R-:W4:Y:S04]  /*69d70*/  LDL.LU R56, [R1+0xa8] ;  /* 0x0000a80001387983 */ /* 0x002f280000300800 */
[----:B------:R1:W-:Y:S04]  /*69d80*/  STS.U8 [R7+UR8+0x13180], R84 ;  /* 0x0131805407007988 */ /* 0x0003e80008000008 */
[----:B------:R1:W-:Y:S04]  /*69d90*/  STS.U8 [R7+UR8+0x13580], R46 ;  /* 0x0135802e07007988 */ /* 0x0003e80008000008 */
[----:B------:R1:W-:Y:S04]  /*69da0*/  STS.U8 [R7+UR8+0x13980], R47 ;  /* 0x0139802f07007988 */ /* 0x0003e80008000008 */
[----:B0-----:R-:W4:Y:S04]  /*69db0*/  LDL.LU R70, [R1+0x8c] ;  /* 0x00008c0001467983 */ /* 0x001f280000300800 */
[----:B-1----:R-:W4:Y:S04]  /*69dc0*/  LDL.LU R84, [R1+0x70] ;  /* 0x0000700001547983 */ /* 0x002f280000300800 */
[----:B------:R-:W4:Y:S04]  /*69dd0*/  LDL.LU R46, [R1+0x54] ;  /* 0x00005400012e7983 */ /* 0x000f280000300800 */
[----:B------:R-:W4:Y:S04]  /*69de0*/  LDL.LU R47, [R1+0x38] ;  /* 0x00003800012f7983 */ /* 0x000f280000300800 */
[----:B---3--:R0:W-:Y:S04]  /*69df0*/  STS.U8 [R7+UR8+0x15180], R10 ;  /* 0x0151800a07007988 */ /* 0x0081e80008000008 */
[----:B------:R1:W-:Y:S04]  /*69e00*/  STS.U8 [R7+UR8+0x15580], R9 ;  /* 0x0155800907007988 */ /* 0x0003e80008000008 */
[----:B--2---:R2:W-:Y:S04]  /*69e10*/  STS.U8 [R7+UR8+0x15980], R3 ;  /* 0x0159800307007988 */ /* 0x0045e80008000008 */
[----:B0-----:R-:W3:Y:S04]  /*69e20*/  LDL.LU R10, [R1+0x2628] ;  /* 0x00262800010a7983 */ /* 0x001ee80000300800 */
[----:B-1----:R-:W3:Y:S04]  /*69e30*/  LDL.LU R9, [R1+0x2624] ;  /* 0x0026240001097983 */ /* 0x002ee80000300800 */
[----:B--2---:R-:W2:Y:S04]  /*69e40*/  LDL.LU R3, [R1+0x2620] ;  /* 0x0026200001037983 */ /* 0x004ea80000300800 */
[----:B----4-:R0:W-:Y:S04]  /*69e50*/  STS.U8 [R7+UR8+0x15d80], R4 ;  /* 0x015d800407007988 */ /* 0x0101e80008000008 */
[----:B------:R1:W-:Y:S04]  /*69e60*/  STS.U8 [R7+UR8+0x16180], R0 ;  /* 0x0161800007007988 */ /* 0x0003e80008000008 */
[----:B------:R-:W-:Y:S04]  /*69e70*/  STS.U8 [R7+UR8+0x17d80], R36 ;  /* 0x017d802407007988 */ /* 0x000fe80008000008 */
[----:B0-----:R-:W4:Y:S04]  /*69e80*/  LDL.LU R4, [R1+0x261c] ;  /* 0x00261c0001047983 */ /* 0x001f280000300800 */
[----:B-1----:R-:W3:Y:S04]  /*69e90*/  LDL.LU R0, [R1+0x2618] ;  /* 0x0026180001007983 */ /* 0x002ee80000300800 */
        /* <DEDUP_REMOVED lines=22> */
[----:B------:R-:W3:Y:S04]  /*6a000*/  LDL.LU R29, [R1+0x57c] ;  /* 0x00057c00011d7983 */ /* 0x000ee80000300800 */
        /* <DEDUP_REMOVED lines=18> */
[----:B------:R0:W-:Y:S02]  /*6a130*/  STS.U8 [R7+UR8+0x1d180], R8 ;  /* 0x01d1800807007988 */ /* 0x0001e40008000008 */
[----:B0-----:R-:W0:Y:S02]  /*6a140*/  S2R R8, SR_TID.X ;  /* 0x0000000000087919 */ /* 0x001e240000002100 */
[----:B------:R1:W-:Y:S04]  /*6a150*/  STS.U8 [R7+UR8+0x1ed80], R37 ;  /* 0x01ed802507007988 */ /* 0x0003e80008000008 */
[----:B------:R1:W-:Y:S04]  /*6a160*/  STS.U8 [R7+UR8+0x1e980], R30 ;  /* 0x01e9801e07007988 */ /* 0x0003e80008000008 */
[----:B------:R0:W-:Y:S04]  /*6a170*/  STS.U8 [R7+UR8+0x1e580], R23 ;  /* 0x01e5801707007988 */ /* 0x0001e80008000008 */
[----:B------:R0:W-:Y:S04]  /*6a180*/  STS.U8 [R7+UR8+0x1e180], R16 ;  /* 0x01e1801007007988 */ /* 0x0001e80008000008 */
[----:B------:R0:W-:Y:S04]  /*6a190*/  STS.U8 [R7+UR8+0x1dd80], R52 ;  /* 0x01dd803407007988 */ /* 0x0001e80008000008 */
[----:B------:R0:W-:Y:S04]  /*6a1a0*/  STS.U8 [R7+UR8+0x1d980], R66 ;  /* 0x01d9804207007988 */ /* 0x0001e80008000008 */
[----:B-1----:R-:W4:Y:S04]  /*6a1b0*/  LDL.LU R37, [R1+0x37c] ;  /* 0x00037c0001257983 */ /* 0x002f280000300800 */
[----:B------:R-:W4:Y:S04]  /*6a1c0*/  LDL.LU R30, [R1+0x360] ;  /* 0x00036000011e7983 */ /* 0x000f280000300800 */
[----:B0-----:R-:W4:Y:S04]  /*6a1d0*/  LDL.LU R23, [R1+0x344] ;  /* 0x0003440001177983 */ /* 0x001f280000300800 */
[----:B------:R-:W4:Y:S04]  /*6a1e0*/  LDL.LU R16, [R1+0x328] ;  /* 0x0003280001107983 */ /* 0x000f280000300800 */
[----:B------:R-:W4:Y:S04]  /*6a1f0*/  LDL.LU R52, [R1+0x30c] ;  /* 0x00030c0001347983 */ /* 0x000f280000300800 */
[----:B------:R0:W-:Y:S04]  /*6a200*/  STS.U8 [R7+UR8+0x1d580], R80 ;  /* 0x01d5805007007988 */ /* 0x0001e80008000008 */
[----:B------:R-:W4:Y:S04]  /*6a210*/  LDL.LU R66, [R1+0x2f0] ;  /* 0x0002f00001427983 */ /* 0x000f280000300800 */
[----:B------:R1:W-:Y:S04]  /*6a220*/  STS.U8 [R7+UR8+0x16d80], R59 ;  /* 0x016d803b07007988 */ /* 0x0003e80008000008 */
[----:B------:R0:W-:Y:S04]  /*6a230*/  STS.U8 [R7+UR8+0x17180], R57 ;  /* 0x0171803907007988 */ /* 0x0001e80008000008 */
[----:B------:R0:W-:Y:S04]  /*6a240*/  STS.U8 [R7+UR8+0x17580], R55 ;  /* 0x0175803707007988 */ /* 0x0001e80008000008 */
[----:B------:R-:W-:Y:S04]  /*6a250*/  STS.U8 [R7+UR8+0x16580], R6 ;  /* 0x0165800607007988 */ /* 0x000fe80008000008 */
[----:B------:R-:W-:Y:S04]  /*6a260*/  STS.U8 [R7+UR8+0x16980], R5 ;  /* 0x0169800507007988 */ /* 0x000fe80008000008 */
[----:B------:R1:W-:Y:S04]  /*6a270*/  STS.U8 [R7+UR8+0x17980], R49 ;  /* 0x0179803107007988 */ /* 0x0003e80008000008 */
[----:B0-----:R-:W4:Y:S04]  /*6a280*/  LDL.LU R80, [R1+0x2d4] ;  /* 0x0002d40001507983 */ /* 0x001f280000300800 */
[----:B------:R-:W-:Y:S04]  /*6a290*/  STS.U8 [R7+UR8+0x1f180], R51 ;  /* 0x01f1803307007988 */ /* 0x000fe80008000008 */
[----:B-1----:R-:W4:Y:S04]  /*6a2a0*/  LDL.LU R59, [R1+0x2b8] ;  /* 0x0002b800013b7983 */ /* 0x002f280000300800 */
[----:B------:R-:W4:Y:S04]  /*6a2b0*/  LDL.LU R57, [R1+0x29c] ;  /* 0x00029c0001397983 */ /* 0x000f280000300800 */
[----:B------:R-:W-:Y:S04]  /*6a2c0*/  STS.U8 [R7+UR8+0x1f580], R67 ;  /* 0x01f5804307007988 */ /* 0x000fe80008000008 */
[----:B------:R-:W-:Y:S04]  /*6a2d0*/  STS.U8 [R7+UR8+0x1f980], R69 ;  /* 0x01f9804507007988 */ /* 0x000fe80008000008 */
[----:B------:R-:W-:Y:S04]  /*6a2e0*/  STS.U8 [R7+UR8+0x1fd80], R71 ;  /* 0x01fd804707007988 */ /* 0x000fe80008000008 */
[----:B------:R-:W4:Y:S01]  /*6a2f0*/  LDL.LU R55, [R1+0x280] ;  /* 0x0002800001377983 */ /* 0x000f220000300800 */
[----:B------:R-:W-:-:S03]  /*6a300*/  LOP3.LUT R8, R8, 0x7f, RZ, 0xc0, !PT ;  /* 0x0000007f08087812 */ /* 0x000fc600078ec0ff */
[----:B------:R-:W4:Y:S01]  /*6a310*/  LDL.LU R49, [R1+0x264] ;  /* 0x0002640001317983 */ /* 0x000f220000300800 */
[----:B------:R-:W-:-:S05]  /*6a320*/  LOP3.LUT R8, R8, 0x40, RZ, 0x3c, !PT ;  /* 0x0000004008087812 */ /* 0x000fca00078e3cff */
        /* <DEDUP_REMOVED lines=38> */
[----:B0-----:R-:W4:Y:S04]  /*6a590*/  LDL.LU R46, [R1+0x50] ;  /* 0x00005000012e7983 */ /* 0x001f280000300800 */
[----:B-1----:R-:W4:Y:S04]  /*6a5a0*/  LDL.LU R47, [R1+0x34] ;  /* 0x00003400012f7983 */ /* 0x002f280000300800 */
[----:B------:R0:W-:Y:S04]  /*6a5b0*/  STS.U8 [R8+UR8+0x18200], R29 ;  /* 0x0182001d08007988 */ /* 0x0001e80008000008 */
[----:B--2---:R1:W-:Y:S04]  /*6a5c0*/  STS.U8 [R8+UR8+0x18600], R22 ;  /* 0x0186001608007988 */ /* 0x0043e80008000008 */
[----:B---3--:R2:W-:Y:S04]  /*6a5d0*/  STS.U8 [R8+UR8+0x18a00], R15 ;  /* 0x018a000f08007988 */ /* 0x0085e80008000008 */
[----:B----4-:R3:W-:Y:S04]  /*6a5e0*/  STS.U8 [R8+UR8+0x18e00], R54 ;  /* 0x018e003608007988 */ /* 0x0107e80008000008 */
[----:B------:R4:W-:Y:S04]  /*6a5f0*/  STS.U8 [R8+UR8+0x19200], R68 ;  /* 0x0192004408007988 */ /* 0x0009e80008000008 */
[----:B0-----:R-:W4:Y:S04]  /*6a600*/  LDL.LU R29, [R1+0x590] ;  /* 0x00059000011d7983 */ /* 0x001f280000300800 */
[----:B-1----:R-:W4:Y:S04]  /*6a610*/  LDL.LU R22, [R1+0x578] ;  /* 0x0005780001167983 */ /* 0x002f280000300800 */
[----:B--2---:R-:W2:Y:S04]  /*6a620*/  LDL.LU R15, [R1+0x560] ;  /* 0x00056000010f7983 */ /* 0x004ea80000300800 */
[----:B---3--:R-:W3:Y:S04]  /*6a630*/  LDL.LU R54, [R1+0x548] ;  /* 0x0005480001367983 */ /* 0x008ee80000300800 */
        /* <DEDUP_REMOVED lines=52> */
[----:B------:R-:W-:Y:S04]  /*6a980*/  STS.U8 [R8+UR8+0x1d200], R92 ;  /* 0x01d2005c08007988 */ /* 0x000fe80008000008 */
[----:B------:R-:W4:Y:S04]  /*6a990*/  LDL.LU R55, [R1+0x298] ;  /* 0x0002980001377983 */ /* 0x000f280000300800 */
[----:B------:R-:W-:Y:S01]  /*6a9a0*/  STS.U8 [R8+UR8+0x1d600], R78 ;  /* 0x01d6004e08007988 */ /* 0x000fe20008000008 */
[----:B------:R-:W-:-:S03]  /*6a9b0*/  LOP3.LUT R9, R9, 0x7f, RZ, 0xc0, !PT ;  /* 0x0000007f09097812 */ /* 0x000fc600078ec0ff */
[----:B------:R-:W-:Y:S04]  /*6a9c0*/  STS.U8 [R8+UR8+0x1da00], R64 ;  /* 0x01da004008007988 */ /* 0x000fe80008000008 */
[----:B------:R-:W-:Y:S04]  /*6a9d0*/  STS.U8 [R8+UR8+0x1de00], R50 ;  /* 0x01de003208007988 */ /* 0x000fe80008000008 */
[----:B------:R-:W-:Y:S01]  /*6a9e0*/  STS.U8 [R8+UR8+0x1e200], R17 ;  /* 0x01e2001108007988 */ /* 0x000fe20008000008 */
[----:B------:R-:W-:-:S03]  /*6a9f0*/  LOP3.LUT R9, R9, 0x50, RZ, 0x3c, !PT ;  /* 0x0000005009097812 */ /* 0x000fc600078e3cff */
[----:B------:R-:W-:Y:S04]  /*6aa00*/  STS.U8 [R8+UR8+0x1e600], R24 ;  /* 0x01e6001808007988 */ /* 0x000fe80008000008 */
[----:B------:R-:W-:Y:S04]  /*6aa10*/  STS.U8 [R8+UR8+0x1ea00], R31 ;  /* 0x01ea001f08007988 */ /* 0x000fe80008000008 */
[----:B------:R-:W-:Y:S04]  /*6aa20*/  STS.U8 [R8+UR8+0x1ee00], R38 ;  /* 0x01ee002608007988 */ /* 0x000fe80008000008 */
[----:B------:R-:W-:Y:S04]  /*6aa30*/  STS.U8 [R8+UR8+0x1f200], R53 ;  /* 0x01f2003508007988 */ /* 0x000fe80008000008 */
[----:B------:R-:W-:Y:S04]  /*6aa40*/  STS.U8 [R8+UR8+0x1f600], R73 ;  /* 0x01f6004908007988 */ /* 0x000fe80008000008 */
[----:B------:R-:W-:Y:S04]  /*6aa50*/  STS.U8 [R8+UR8+0x1fa00], R81 ;  /* 0x01fa005108007988 */ /* 0x000fe80008000008 */
[----:B------:R-:W-:Y:S04]  /*6aa60*/  STS.U8 [R8+UR8+0x1fe00], R83 ;  /* 0x01fe005308007988 */ /* 0x000fe80008000008 */
[----:B------:R-:W4:Y:S04]  /*6aa70*/  LDL.LU R49, [R1+0x27c] ;  /* 0x00027c0001317983 */ /* 0x000f280000300800 */
[----:B------:R-:W4:Y:S04]  /*6aa80*/  LDL.LU R36, [R1+0x260] ;  /* 0x0002600001247983 */ /* 0x000f280000300800 */
[----:B------:R0:W-:Y:S04]  /*6aa90*/  STS.U8 [R9+UR8+0x10280], R29 ;  /* 0x0102801d09007988 */ /* 0x0001e80008000008 */
[----:B------:R1:W-:Y:S04]  /*6aaa0*/  STS.U8 [R9+UR8+0x10680], R22 ;  /* 0x0106801609007988 */ /* 0x0003e80008000008 */
[----:B--2---:R2:W-:Y:S04]  /*6aab0*/  STS.U8 [R9+UR8+0x10a80], R15 ;  /* 0x010a800f09007988 */ /* 0x0045e80008000008 */
[----:B---3--:R3:W-:Y:S04]  /*6aac0*/  STS.U8 [R9+UR8+0x10e80], R54 ;  /* 0x010e803609007988 */ /* 0x0087e80008000008 */
[----:B----4-:R4:W-:Y:S04]  /*6aad0*/  STS.U8 [R9+UR8+0x11280], R68 ;  /* 0x0112804409007988 */ /* 0x0109e80008000008 */
        /* <DEDUP_REMOVED lines=34> */
[----:B0-----:R-:W4:Y:S04]  /*6ad00*/  LDL.LU R3, [R1+0x2610] ;  /* 0x0026100001037983 */ /* 0x001f280000300800 */
        /* <DEDUP_REMOVED lines=127> */
[----:B---3--:R1:W-:Y:S04]  /*6b500*/  STS.U8 [R10+UR8+0x18b00], R54 ;  /* 0x018b00360a007988 */ /* 0x0083e80008000008 */
[----:B----4-:R2:W-:Y:S04]  /*6b510*/  STS.U8 [R10+UR8+0x18f00], R68 ;  /* 0x018f00440a007988 */ /* 0x0105e80008000008 */
[----:B0-----:R-:W3:Y:S04]  /*6b520*/  LDL.LU R15, [R1+0x588] ;  /* 0x00058800010f7983 */ /* 0x001ee80000300800 */
[----:B-1----:R-:W4:Y:S04]  /*6b530*/  LDL.LU R54, [R1+0x570] ;  /* 0x0005700001367983 */ /* 0x002f280000300800 */
[----:B------:R0:W-:Y:S04]  /*6b540*/  STS.U8 [R10+UR8+0x19300], R82 ;  /* 0x019300520a007988 */ /* 0x0001e80008000008 */
[----:B--2---:R-:W2:Y:S04]  /*6b550*/  LDL.LU R68, [R1+0x558] ;  /* 0x0005580001447983 */ /* 0x004ea80000300800 */
        /* <DEDUP_REMOVED lines=25> */
[----:B0-----:R-:W2:Y:S04]  /*6b6f0*/  LDL.LU R46, [R1+0x3fc] ;  /* 0x0003fc00012e7983 */ /* 0x001ea80000300800 */
[----:B-1----:R-:W2:Y:S04]  /*6b700*/  LDL.LU R47, [R1+0x3e0] ;  /* 0x0003e000012f7983 */ /* 0x002ea80000300800 */
        /* <DEDUP_REMOVED lines=10> */
[----:B------:R0:W-:Y:S02]  /*6b7b0*/  STS.U8 [R10+UR8+0x1cf00], R11 ;  /* 0x01cf000b0a007988 */ /* 0x0001e40008000008 */
[----:B0-----:R-:W0:Y:S02]  /*6b7c0*/  S2R R11, SR_TID.X ;  /* 0x00000000000b7919 */ /* 0x001e240000002100 */
        /* <DEDUP_REMOVED lines=8> */
[----:B-1----:R-:W2:Y:S04]  /*6b850*/  LDL.LU R55, [R1+0x2c8] ;  /* 0x0002c80001377983 */ /* 0x002ea80000300800 */
[----:B0-----:R-:W2:Y:S04]  /*6b860*/  LDL.LU R49, [R1+0x2ac] ;  /* 0x0002ac0001317983 */ /* 0x001ea80000300800 */
[----:B------:R-:W-:Y:S04]  /*6b870*/  STS.U8 [R10+UR8+0x1df00], R12 ;  /* 0x01df000c0a007988 */ /* 0x000fe80008000008 */
[----:B------:R-:W2:Y:S04]  /*6b880*/  LDL.LU R36, [R1+0x290] ;  /* 0x0002900001247983 */ /* 0x000ea80000300800 */
        /* <DEDUP_REMOVED lines=8> */
[----:B------:R-:W2:Y:S04]  /*6b910*/  LDL.LU R29, [R1+0x274] ;  /* 0x00027400011d7983 */ /* 0x000ea80000300800 */
[----:B------:R-:W2:Y:S01]  /*6b920*/  LDL.LU R22, [R1+0x258] ;  /* 0x0002580001167983 */ /* 0x000ea20000300800 */
[----:B------:R-:W-:-:S04]  /*6b930*/  LOP3.LUT R11, R11, 0x7f, RZ, 0xc0, !PT ;  /* 0x0000007f0b0b7812 */ /* 0x000fc800078ec0ff */
[----:B------:R-:W-:-:S05]  /*6b940*/  LOP3.LUT R11, R11, 0x70, RZ, 0x3c, !PT ;  /* 0x000000700b0b7812 */ /* 0x000fca00078e3cff */
[----:B---3--:R0:W-:Y:S04]  /*6b950*/  STS.U8 [R11+UR8+0x10380], R15 ;  /* 0x0103800f0b007988 */ /* 0x0081e80008000008 */
[----:B----4-:R1:W-:Y:S04]  /*6b960*/  STS.U8 [R11+UR8+0x10780], R54 ;  /* 0x010780360b007988 */ /* 0x0103e80008000008 */
[----:B--2---:R2:W-:Y:S04]  /*6b970*/  STS.U8 [R11+UR8+0x10b80], R68 ;  /* 0x010b80440b007988 */ /* 0x0045e80008000008 */
        /* <DEDUP_REMOVED lines=27> */
[----:B------:R1:W-:Y:S04]  /*6bb30*/  STS.U8 [R11+UR8+0x14380], R47 ;  /* 0x0143802f0b007988 */ /* 0x0003e80008000008 */
        /* <DEDUP_REMOVED lines=9> */
[----:B0-----:R-:W2:Y:S04]  /*6bbd0*/  LDL.LU R46, [R1+0x98] ;  /* 0x00009800012e7983 */ /* 0x001ea80000300800 */
[----:B------:R-:W-:Y:S04]  /*6bbe0*/  STS.U8 [R11+UR8+0x16780], R57 ;  /* 0x016780390b007988 */ /* 0x000fe80008000008 */
[----:B-1----:R-:W2:Y:S04]  /*6bbf0*/  LDL.LU R47, [R1+0x7c] ;  /* 0x00007c00012f7983 */ /* 0x002ea80000300800 */
[----:B------:R0:W-:Y:S04]  /*6bc00*/  STS.U8 [R11+UR8+0x1c380], R0 ;  /* 0x01c380000b007988 */ /* 0x0001e80008000008 */
[----:B0-----:R-:W2:Y:S04]  /*6bc10*/  LDL.LU R0, [R1+0x2608] ;  /* 0x0026080001007983 */ /* 0x001ea80000300800 */
[----:B------:R0:W-:Y:S04]  /*6bc20*/  STS.U8 [R11+UR8+0x1c780], R3 ;  /* 0x01c780030b007988 */ /* 0x0001e80008000008 */
[----:B------:R1:W-:Y:S04]  /*6bc30*/  STS.U8 [R11+UR8+0x1cb80], R4 ;  /* 0x01cb80040b007988 */ /* 0x0003e80008000008 */
[----:B0-----:R0:W5:Y:S04]  /*6bc40*/  LDL.LU R3, [R1+0x2604] ;  /* 0x0026040001037983 */ /* 0x0011680000300800 */
[----:B-1----:R0:W5:Y:S04]  /*6bc50*/  LDL.LU R4, [R1+0x2600] ;  /* 0x0026000001047983 */ /* 0x0021680000300800 */
[----:B------:R-:W-:Y:S04]  /*6bc60*/  STS.U8 [R11+UR8+0x16b80], R55 ;  /* 0x016b80370b007988 */ /* 0x000fe80008000008 */
[----:B------:R-:W-:Y:S04]  /*6bc70*/  STS.U8 [R11+UR8+0x16f80], R49 ;  /* 0x016f80310b007988 */ /* 0x000fe80008000008 */
[----:B------:R-:W-:Y:S04]  /*6bc80*/  STS.U8 [R11+UR8+0x17380], R36 ;  /* 0x017380240b007988 */ /* 0x000fe80008000008 */
[----:B------:R1:W-:Y:S04]  /*6bc90*/  STS.U8 [R11+UR8+0x1cf80], R2 ;  /* 0x01cf80020b007988 */ /* 0x0003e80008000008 */
        /* <DEDUP_REMOVED lines=13> */
[----:B------:R-:W0:Y:S01]  /*6bd70*/  S2R R6, SR_TID.X ;  /* 0x0000000000067919 */ /* 0x000e220000002100 */
[----:B------:R-:W0:Y:S01]  /*6bd80*/  S2R R5, SR_TID.X ;  /* 0x0000000000057919 */ /* 0x000e220000002100 */
[----:B-1----:R-:W1:Y:S01]  /*6bd90*/  S2R R2, SR_TID.X ;  /* 0x0000000000027919 */ /* 0x002e620000002100 */
[----:B--2---:R2:W-:Y:S04]  /*6bda0*/  STS.U8 [R11+UR8+0x1ff80], R0 ;  /* 0x01ff80000b007988 */ /* 0x0045e80008000008 */
[----:B--2---:R2:W5:Y:S04]  /*6bdb0*/  LDL.LU R0, [R1+0x25fc] ;  /* 0x0025fc0001007983 */ /* 0x0045680000300800 */
[----:B---3--:R2:W-:Y:S04]  /*6bdc0*/  STS.U8 [R11+UR8+0x17f80], R15 ;  /* 0x017f800f0b007988 */ /* 0x0085e80008000008 */
[----:B----4-:R2:W-:Y:S04]  /*6bdd0*/  STS.U8 [R11+UR8+0x18380], R54 ;  /* 0x018380360b007988 */ /* 0x0105e80008000008 */
        /* <DEDUP_REMOVED lines=16> */
[----:B---3--:R-:W3:Y:S01]  /*6bee0*/  FENCE.VIEW.ASYNC.S ;  /* 0x00000000000073c6 */ /* 0x008ee20000000000 */
[----:B0-----:R-:W-:-:S02]  /*6bef0*/  LOP3.LUT R6, R6, 0x7f, RZ, 0xc0, !PT ;  /* 0x0000007f06067812 */ /* 0x001fc400078ec0ff */
[----:B------:R-:W-:Y:S01]  /*6bf00*/  LOP3.LUT R5, R5, 0x7f, RZ, 0xc0, !PT ;  /* 0x0000007f05057812 */ /* 0x000fe200078ec0ff */
[----:B------:R-:W-:Y:S01]  /*6bf10*/  ULEA UR10, UR22, UR8, 0x3 ;  /* 0x00000008160a7291 */ /* 0x000fe2000f8e18ff */
[----:B-1----:R-:W-:Y:S02]  /*6bf20*/  LOP3.LUT R2, R2, 0x7f, RZ, 0xc0, !PT ;  /* 0x0000007f02027812 */ /* 0x002fe400078ec0ff */
[----:B------:R-:W-:Y:S02]  /*6bf30*/  LOP3.LUT R6, R6, 0x20, RZ, 0x3c, !PT ;  /* 0x0000002006067812 */ /* 0x000fe400078e3cff */
[----:B------:R-:W-:Y:S01]  /*6bf40*/  LOP3.LUT R5, R5, 0x10, RZ, 0x3c, !PT ;  /* 0x0000001005057812 */ /* 0x000fe200078e3cff */
[----:B------:R-:W-:Y:S01]  /*6bf50*/  UIADD3 UR10, UPT, UPT, UR10, 0x28000, URZ ;  /* 0x000280000a0a7890 */ /* 0x000fe2000fffe0ff */
[----:B------:R-:W-:Y:S01]  /*6bf60*/  UMOV UR6, UR4 ;  /* 0x0000000400067c82 */ /* 0x000fe20008000000 */
[----:B---3--:R-:W-:Y:S06]  /*6bf70*/  BAR.SYNC.DEFER_BLOCKING 0x0 ;  /* 0x0000000000007b1d */ /* 0x008fec0000010000 */
[----:B--2---:R-:W-:Y:S05]  /*6bf80*/  BRA.U UP1, `(.L_x_9) ;  /* 0x0000000101887547 */ /* 0x004fea000b800000 */
[----:B------:R-:W-:Y:S02]  /*6bf90*/  UIADD3 UR59, UPT, UPT, UR7, 0x100, URZ ;  /* 0x00000100073b7890 */ /* 0x000fe4000fffe0ff */
[----:B------:R-:W-:Y:S02]  /*6bfa0*/  UIADD3 UR60, UPT, UPT, UR7, 0x100, URZ ;  /* 0x00000100073c7890 */ /* 0x000fe4000fffe0ff */
[----:B------:R-:W-:Y:S01]  /*6bfb0*/  UIADD3 UR61, UPT, UPT, UR7, 0x100, URZ ;  /* 0x00000100073d7890 */ /* 0x000fe2000fffe0ff */
[----:B------:R-:W-:Y:S01]  /*6bfc0*/  UMOV UR18, 0x0 ;  /* 0x0000000000127882 */ /* 0x000fe20000000000 */
[----:B------:R-:W-:Y:S01]  /*6bfd0*/  UMOV UR19, 0x8408490 ;  /* 0x0840849000137882 */ /* 0x000fe20000000000 */
[----:B------:R-:W-:Y:S01]  /*6bfe0*/  UMOV UR17, 0x40004040 ;  /* 0x4000404000117882 */ /* 0x000fe20000000000 */
[----:B------:R-:W-:Y:S02]  /*6bff0*/  UIADD3 UR62, UPT, UPT, UR7, 0x100, URZ ;  /* 0x00000100073e7890 */ /* 0x000fe4000fffe0ff */
[----:B------:R0:W-:Y:S01]  /*6c000*/  UTCQMMA gdesc[UR12], gdesc[UR16], tmem[UR7], tmem[UR18], idesc[UR19], UPT ;  /* 0x00ff12100c0075ea */ /* 0x0001e2000b800307 */
[----:B------:R-:W-:Y:S01]  /*6c010*/  UMOV UR44, 0x0 ;  /* 0x00000000002c7882 */ /* 0x000fe20000000000 */
[----:B------:R-:W-:Y:S01]  /*6c020*/  UMOV UR45, 0x8408490 ;  /* 0x08408490002d7882 */ /* 0x000fe20000000000 */
[----:B------:R-:W-:Y:S01]  /*6c030*/  UMOV UR46, 0x0 ;  /* 0x00000000002e7882 */ /* 0x000fe20000000000 */
[----:B------:R-:W-:Y:S01]  /*6c040*/  UMOV UR47, 0x8408490 ;  /* 0x08408490002f7882 */ /* 0x000fe20000000000 */
        /* <DEDUP_REMOVED lines=11> */
[----:B------:R-:W-:Y:S01]  /*6c100*/  UMOV UR4, UR10 ;  /* 0x0000000a00047c82 */ /* 0x000fe20008000000 */
[----:B------:R-:W-:Y:S01]  /*6c110*/  UMOV UR5, URZ ;  /* 0x000000ff00057c82 */ /* 0x000fe20008000000 */
[----:B------:R0:W-:Y:S01]  /*6c120*/  UTCQMMA gdesc[UR12], gdesc[UR36], tmem[UR59], tmem[UR52], idesc[UR53], UPT ;  /* 0x00ff34240c0075ea */ /* 0x0001e2000b80033b */
[----:B------:R-:W-:Y:S01]  /*6c130*/  UMOV UR56, 0x0 ;  /* 0x0000000000387882 */ /* 0x000fe20000000000 */
[----:B------:R-:W-:Y:S01]  /*6c140*/  UMOV UR57, 0x8408490 ;  /* 0x0840849000397882 */ /* 0x000fe20000000000 */
[----:B------:R0:W-:Y:S01]  /*6c150*/  UTCQMMA gdesc[UR24], gdesc[UR38], tmem[UR60], tmem[UR50], idesc[UR51], UPT ;  /* 0x00ff3226180075ea */ /* 0x0001e2000b80033c */
[----:B------:R-:W-:Y:S01]  /*6c160*/  UMOV UR4, UR4 ;  /* 0x0000000400047c82 */ /* 0x000fe20008000000 */
[----:B------:R0:W-:Y:S01]  /*6c170*/  UTCQMMA gdesc[UR28], gdesc[UR40], tmem[UR61], tmem[UR54], idesc[UR55], UPT ;  /* 0x00ff36281c0075ea */ /* 0x0001e2000b80033d */
[----:B------:R0:W-:Y:S01]  /*6c180*/  UTCQMMA gdesc[UR32], gdesc[UR42], tmem[UR62], tmem[UR56], idesc[UR57], UPT ;  /* 0x00ff382a200075ea */ /* 0x0001e2000b80033e */
[----:B------:R0:W-:Y:S01]  /*6c190*/  UTCBAR [UR4], URZ ;  /* 0x000000ff040073e9 */ /* 0x0001e200080000ff */
[----:B------:R-:W-:Y:S01]  /*6c1a0*/  NOP ;  /* 0x0000000000007918 */ /* 0x000fe20000000000 */
.L_x_9:
[----:B------:R-:W2:Y:S01]  /*6c1b0*/  LDL.LU R12, [R1+0x1940] ;  /* 0x00194000010c7983 */ /* 0x000ea20000300800 */
[----:B------:R-:W-:-:S03]  /*6c1c0*/  UIADD3 UR22, UPT, UPT, UR22, 0x1, URZ ;  /* 0x0000000116167890 */ /* 0x000fc6000fffe0ff */
[----:B------:R-:W3:Y:S01]  /*6c1d0*/  LDL.LU R13, [R1+0x1980] ;  /* 0x00198000010d7983 */ /* 0x000ee20000300800 */
[----:B------:R-:W-:-:S04]  /*6c1e0*/  UISETP.GT.AND UP3, UPT, UR22, 0x1, UPT ;  /* 0x000000011600788c */ /* 0x000fc8000bf64270 */
[----:B0-----:R-:W-:Y:S02]  /*6c1f0*/  USEL UR4, URZ, 0x1, !UP3 ;  /* 0x00000001ff047887 */ /* 0x001fe4000d800000 */
[----:B------:R-:W-:Y:S02]  /*6c200*/  USEL UR22, UR22, URZ, !UP3 ;  /* 0x000000ff16167287 */ /* 0x000fe4000d800000 */
[----:B------:R-:W-:Y:S01]  /*6c210*/  ULOP3.LUT UR4, UR6, UR4, URZ, 0x3c, !UPT ;  /* 0x0000000406047292 */ /* 0x000fe2000f8e3cff */
[----:B--2---:R-:W-:Y:S01]  /*6c220*/  ISETP.NE.U32.AND P0, PT, R12, UR11, PT ;  /* 0x0000000b0c007c0c */ /* 0x004fe2000bf05070 */
[----:B---3--:R2:W-:Y:S01]  /*6c230*/  STL [R1+0x1940], R13 ;  /* 0x0019400d01007387 */ /* 0x0085e20000100800 */
[----:B------:R-:W-:-:S11]  /*6c240*/  IMAD.U32 R12, RZ, RZ, UR6 ;  /* 0x00000006ff0c7e24 */ /* 0x000fd6000f8e00ff */
[----:B------:R-:W-:Y:S05]  /*6c250*/  @P0 BRA `(.L_x_10) ;  /* 0xfffffd98004c0947 */ /* 0x000fea000383ffff */
.L_x_7:
[----:B------:R-:W3:Y:S01]  /*6c260*/  LDL.LU R16, [R1+0x1de0] ;  /* 0x001de00001107983 */ /* 0x000ee20000300800 */
[----:B------:R-:W4:Y:S03]  /*6c270*/  LDCU UR68, c[0x0][0x3b8] ;  /* 0x00007700ff4477ac */ /* 0x000f260008000800 */
[----:B--2---:R-:W2:Y:S01]  /*6c280*/  LDL.LU R15, [R1+0x19a4] ;  /* 0x0019a400010f7983 */ /* 0x004ea20000300800 */
[----:B-1----:R-:W3:Y:S03]  /*6c290*/  LDCU.64 UR4, c[0x0][0x398] ;  /* 0x00007300ff0477ac */ /* 0x002ee60008000a00 */
[----:B------:R-:W2:Y:S01]  /*6c2a0*/  LDL.LU R14, [R1+0x1f4c] ;  /* 0x001f4c00010e7983 */ /* 0x000ea20000300800 */
[----:B------:R-:W2:Y:S03]  /*6c2b0*/  LDCU UR17, c[0x0][0x39c] ;  /* 0x00007380ff1177ac */ /* 0x000ea60008000800 */
[----:B------:R-:W2:Y:S01]  /*6c2c0*/  LDL.LU R13, [R1+0x1f50] ;  /* 0x001f5000010d7983 */ /* 0x000ea20000300800 */
[----:B------:R-:W1:Y:S01]  /*6c2d0*/  LDCU UR11, c[0x0][0x3b4] ;  /* 0x00007680ff0b77ac */ /* 0x000e620008000800 */
[----:B------:R-:W0:Y:S01]  /*6c2e0*/  LDCU.64 UR12, c[0x0][0x390] ;  /* 0x00007200ff0c77ac */ /* 0x000e220008000a00 */
[----:B----45:R-:W-:Y:S01]  /*6c2f0*/  IMAD R6, R0, UR68, RZ ;  /* 0x0000004400067c24 */ /* 0x030fe2000f8e02ff */
[----:B------:R-:W4:Y:S03]  /*6c300*/  LDCU UR14, c[0x0][0x39c] ;  /* 0x00007380ff0e77ac */ /* 0x000f260008000800 */
[----:B------:R-:W-:Y:S01]  /*6c310*/  VIADD R7, R6, UR68 ;  /* 0x0000004406077c36 */ /* 0x000fe20008000000 */
[----:B------:R-:W0:Y:S03]  /*6c320*/  LDCU UR15, c[0x0][0x39c] ;  /* 0x00007380ff0f77ac */ /* 0x000e260008000800 */
[----:B------:R-:W-:Y:S01]  /*6c330*/  VIADD R4, R7, UR68 ;  /* 0x0000004407047c36 */ /* 0x000fe20008000000 */
[----:B------:R-:W0:Y:S03]  /*6c340*/  LDCU UR16, c[0x0][0x39c] ;  /* 0x00007380ff1077ac */ /* 0x000e260008000800 */
[----:B------:R-:W-:-:S04]  /*6c350*/  VIADD R5, R4, UR68 ;  /* 0x0000004404057c36 */ /* 0x000fc80008000000 */
[----:B------:R-:W-:-:S04]  /*6c360*/  VIADD R77, R5, UR68 ;  /* 0x00000044054d7c36 */ /* 0x000fc80008000000 */
[----:B------:R-:W-:-:S04]  /*6c370*/  VIADD R79, R77, UR68 ;  /* 0x000000444d4f7c36 */ /* 0x000fc80008000000 */
[----:B------:R-:W-:-:S04]  /*6c380*/  VIADD R81, R79, UR68 ;  /* 0x000000444f517c36 */ /* 0x000fc80008000000 */
[----:B0-----:R-:W-:-:S04]  /*6c390*/  VIADD R90, R81, UR68 ;  /* 0x00000044515a7c36 */ /* 0x001fc80008000000 */
[----:B------:R-:W-:-:S04]  /*6c3a0*/  VIADD R82, R90, UR68 ;  /* 0x000000445a527c36 */ /* 0x000fc80008000000 */
[----:B------:R-:W-:Y:S01]  /*6c3b0*/  VIADD R83, R82, UR68 ;  /* 0x0000004452537c36 */ /* 0x000fe20008000000 */
[C---:B---3--:R-:W-:Y:S01]  /*6c3c0*/  ISETP.GE.AND P1, PT, R16.reuse, UR4, PT ;  /* 0x0000000410007c0c */ /* 0x048fe2000bf26270 */
[----:B-1----:R-:W-:Y:S01]  /*6c3d0*/  IMAD R2, R16, UR11, RZ ;  /* 0x0000000b10027c24 */ /* 0x002fe2000f8e02ff */
[----:B------:R-:W0:Y:S02]  /*6c3e0*/  LDCU UR4, c[0x0][0x39c] ;  /* 0x00007380ff0477ac */ /* 0x000e240008000800 */
[----:B--2---:R-:W-:-:S04]  /*6c3f0*/  ISETP.LT.AND P0, PT, R15, UR17, !P1 ;  /* 0x000000110f007c0c */ /* 0x004fc8000cf01270 */
[----:B------:R-:W-:Y:S02]  /*6c400*/  P2R R8, PR, RZ, 0x1 ;  /* 0x00000001ff087803 */ /* 0x000fe40000000000 */
[----:B------:R-:W-:Y:S02]  /*6c410*/  IADD3 R3, P0, PT, R2, UR12, RZ ;  /* 0x0000000c02037c10 */ /* 0x000fe4000ff1e0ff */
[----:B----4-:R-:W-:Y:S01]  /*6c420*/  ISETP.LT.AND P5, PT, R14, UR14, !P1 ;  /* 0x0000000e0e007c0c */ /* 0x010fe2000cfa1270 */
[----:B------:R1:W-:Y:S01]  /*6c430*/  STL [R1+0x828], R8 ;  /* 0x0008280801007387 */ /* 0x0003e20000100800 */
[----:B------:R-:W-:Y:S02]  /*6c440*/  ISETP.LT.AND P3, PT, R13, UR15, !P1 ;  /* 0x0000000f0d007c0c */ /* 0x000fe4000cf61270 */
[----:B------:R-:W-:Y:S01]  /*6c450*/  LEA.HI.X.SX32 R2, R2, UR13, 0x1, P0 ;  /* 0x0000000d02027c11 */ /* 0x000fe200080f0eff */
[----:B------:R-:W-:Y:S10]  /*6c460*/  BRA.U !UP2, `(.L_x_11) ;  /* 0x000000010a107547 */ /* 0x000ff4000b800000 */
[----:B------:R-:W-:-:S06]  /*6c470*/  USHF.L.U32 UR6, UR6, 0x1f, URZ ;  /* 0x0000001f06067899 */ /* 0x000fcc00080006ff */
[----:B-1----:R-:W-:-:S04]  /*6c480*/  IMAD.U32 R8, RZ, RZ, UR6 ;  /* 0x00000006ff087e24 */ /* 0x002fc8000f8e00ff */
[----:B------:R-:W1:Y:S02]  /*6c490*/  SYNCS.PHASECHK.TRANS64.TRYWAIT P0, [UR10], R8 ;  /* 0x00000008ff0075a7 */ /* 0x000e64000800110a */
[----:B-1----:R-:W-:Y:S05]  /*6c4a0*/  @!P0 BRA `(.L_x_12) ;  /* 0x0000017c00b48947 */ /* 0x002fea0003800000 */
.L_x_11:
[----:B------:R-:W-:Y:S01]  /*6c4b0*/  BAR.SYNC.DEFER_BLOCKING 0x0 ;  /* 0x0000000000007b1d */ /* 0x000fe20000010000 */
[CC--:B------:R-:W-:Y:S01]  /*6c4c0*/  IADD3 R68, P0, PT, R6.reuse, R3.reuse, RZ ;  /* 0x0000000306447210 */ /* 0x0c0fe20007f1e0ff */
[----:B------:R-:W-:Y:S01]  /*6c4d0*/  VIADD R92, R83, UR68 ;  /* 0x00000044535c7c36 */ /* 0x000fe20008000000 */
[CC--:B------:R-:W-:Y:S02]  /*6c4e0*/  IADD3 R70, P4, PT, R7.reuse, R3.reuse, RZ ;  /* 0x0000000307467210 */ /* 0x0c0fe40007f9e0ff */
[-C--:B------:R-:W-:Y:S01]  /*6c4f0*/  LEA.HI.X.SX32 R69, R6, R2.reuse, 0x1, P0 ;  /* 0x0000000206457211 */ /* 0x080fe200000f0eff */
[----:B------:R-:W-:Y:S01]  /*6c500*/  VIADD R91, R92, UR68 ;  /* 0x000000445c5b7c36 */ /* 0x000fe20008000000 */
[-C--:B------:R-:W-:Y:S01]  /*6c510*/  LEA.HI.X.SX32 R71, R7, R2.reuse, 0x1, P4 ;  /* 0x0000000207477211 */ /* 0x080fe200020f0eff */
[----:B------:R-:W2:Y:S01]  /*6c520*/  LDCU UR6, c[0x0][0x39c] ;  /* 0x00007380ff0677ac */ /* 0x000ea20008000800 */
[CC--:B------:R-:W-:Y:S01]  /*6c530*/  IADD3 R72, P0, PT, R4.reuse, R3.reuse, RZ ;  /* 0x0000000304487210 */ /* 0x0c0fe20007f1e0ff */
[----:B------:R3:W-:Y:S01]  /*6c540*/  STL.64 [R1+0x2890], R68 ;  /* 0x0028904401007387 */ /* 0x0007e20000100a00 */
[-C--:B------:R-:W-:Y:S01]  /*6c550*/  IADD3 R74, P4, PT, R5, R3.reuse, RZ ;  /* 0x00000003054a7210 */ /* 0x080fe20007f9e0ff */
[----:B------:R-:W-:Y:S01]  /*6c560*/  VIADD R89, R91, UR68 ;  /* 0x000000445b597c36 */ /* 0x000fe20008000000 */
[-C--:B------:R-:W-:Y:S01]  /*6c570*/  LEA.HI.X.SX32 R73, R4, R2.reuse, 0x1, P0 ;  /* 0x0000000204497211 */ /* 0x080fe200000f0eff */
[----:B------:R-:W-:Y:S01]  /*6c580*/  STL.64 [R1+0x2898], R70 ;  /* 0x0028984601007387 */ /* 0x000fe20000100a00 */
[-C--:B------:R-:W-:Y:S01]  /*6c590*/  LEA.HI.X.SX32 R75, R5, R2.reuse, 0x1, P4 ;  /* 0x00000002054b7211 */ /* 0x080fe200020f0eff */
[----:B------:R-:W-:Y:S01]  /*6c5a0*/  VIADD R85, R89, UR68 ;  /* 0x0000004459557c36 */ /* 0x000fe20008000000 */
[----:B------:R-:W-:Y:S01]  /*6c5b0*/  IADD3 R76, P0, PT, R77, R3, RZ ;  /* 0x000000034d4c7210 */ /* 0x000fe20007f1e0ff */
[----:B------:R4:W-:Y:S01]  /*6c5c0*/  STL.64 [R1+0x28a0], R72 ;  /* 0x0028a04801007387 */ /* 0x0009e20000100a00 */
[----:B------:R-:W5:Y:S01]  /*6c5d0*/  LDCU UR10, c[0x0][0x39c] ;  /* 0x00007380ff0a77ac */ /* 0x000f620008000800 */
[----:B------:R-:W-:Y:S01]  /*6c5e0*/  VIADD R87, R85, UR68 ;  /* 0x0000004455577c36 */ /* 0x000fe20008000000 */
[----:B------:R-:W-:-:S02]  /*6c5f0*/  LEA.HI.X.SX32 R77, R77, R2, 0x1, P0 ;  /* 0x000000024d4d7211 */ /* 0x000fc400000f0eff */
[CC--:B---3--:R-:W-:Y:S01]  /*6c600*/  IADD3 R68, P4, PT, R82.reuse, R3.reuse, RZ ;  /* 0x0000000352447210 */ /* 0x0c8fe20007f9e0ff */
[----:B------:R-:W3:Y:S02]  /*6c610*/  @!P2 SYNCS.CCTL.IV [UR8+0x28000] ;  /* 0x02800000ff00a9b1 */ /* 0x000ee40008000008 */
[----:B---3--:R-:W-:Y:S01]  /*6c620*/  BAR.SYNC.DEFER_BLOCKING 0x0 ;  /* 0x0000000000007b1d */ /* 0x008fe20000010000 */
[-C--:B------:R-:W-:Y:S01]  /*6c630*/  IADD3 R80, P0, PT, R81, R3.reuse, RZ ;  /* 0x0000000351507210 */ /* 0x080fe20007f1e0ff */
[----:B------:R-:W-:Y:S01]  /*6c640*/  VIADD R86, R87, UR68 ;  /* 0x0000004457567c36 */ /* 0x000fe20008000000 */
[-C--:B------:R-:W-:Y:S02]  /*6c650*/  LEA.HI.X.SX32 R69, R82, R2.reuse, 0x1, P4 ;  /* 0x0000000252457211 */ /* 0x080fe400020f0eff */
[-C--:B------:R-:W-:Y:S01]  /*6c660*/  LEA.HI.X.SX32 R81, R81, R2.reuse, 0x1, P0 ;  /* 0x0000000251517211 */ /* 0x080fe200000f0eff */
[----:B------:R-:W-:Y:S01]  /*6c670*/  VIADD R88, R86, UR68 ;  /* 0x0000004456587c36 */ /* 0x000fe20008000000 */
[C---:B------:R-:W-:Y:S01]  /*6c680*/  IADD3 R82, P0, PT, R83.reuse, R3, RZ ;  /* 0x0000000353527210 */ /* 0x040fe20007f1e0ff */
[----:B-1----:R-:W1:Y:S01]  /*6c690*/  LDTM.x64 R4, tmem[UR9] ;  /* 0x00000009000479ee */ /* 0x002e620008340000 */
[----:B------:R-:W3:Y:S01]  /*6c6a0*/  LDCU UR11, c[0x0][0x39c] ;  /* 0x00007380ff0b77ac */ /* 0x000ee20008000800 */
[----:B------:R-:W-:Y:S01]  /*6c6b0*/  VIADD R84, R88, UR68 ;  /* 0x0000004458547c36 */ /* 0x000fe20008000000 */
[----:B------:R-:W-:-:S02]  /*6c6c0*/  LEA.HI.X.SX32 R83, R83, R2, 0x1, P0 ;  /* 0x0000000253537211 */ /* 0x000fc400000f0eff */
[CC--:B----4-:R-:W-:Y:S01]  /*6c6d0*/  IADD3 R72, P0, PT, R89.reuse, R3.reuse, RZ ;  /* 0x0000000359487210 */ /* 0x0d0fe20007f1e0ff */
[----:B------:R-:W4:Y:S03]  /*6c6e0*/  LDCU UR13, c[0x0][0x39c] ;  /* 0x00007380ff0d77ac */ /* 0x000f260008000800 */
[-C--:B------:R-:W-:Y:S01]  /*6c6f0*/  LEA.HI.X.SX32 R73, R89, R2.reuse, 0x1, P0 ;  /* 0x0000000259497211 */ /* 0x080fe200000f0eff */
[----:B------:R-:W0:Y:S01]  /*6c700*/  LDCU UR12, c[0x0][0x39c] ;  /* 0x00007380ff0c77ac */ /* 0x000e220008000800 */
[----:B------:R-:W0:Y:S01]  /*6c710*/  LDCU UR14, c[0x0][0x39c] ;  /* 0x00007380ff0e77ac */ /* 0x000e220008000800 */
[----:B------:R-:W0:Y:S01]  /*6c720*/  @!P2 SYNCS.CCTL.IV [UR8+0x28008] ;  /* 0x02800800ff00a9b1 */ /* 0x000e220008000008 */
[CC--:B------:R-:W-:Y:S01]  /*6c730*/  IADD3 R78, P2, PT, R79.reuse, R3.reuse, RZ ;  /* 0x000000034f4e7210 */ /* 0x0c0fe20007f5e0ff */
[----:B------:R-:W0:Y:S03]  /*6c740*/  LDCU UR8, c[0x0][0x39c] ;  /* 0x00007380ff0877ac */ /* 0x000e260008000800 */
[-C--:B------:R-:W-:Y:S01]  /*6c750*/  LEA.HI.X.SX32 R79, R79, R2.reuse, 0x1, P2 ;  /* 0x000000024f4f7211 */ /* 0x080fe200010f0eff */
[----:B------:R-:W0:Y:S01]  /*6c760*/  LDCU UR15, c[0x0][0x39c] ;  /* 0x00007380ff0f77ac */ /* 0x000e220008000800 */
[CC--:B------:R-:W-:Y:S01]  /*6c770*/  IADD3 R70, P2, PT, R90.reuse, R3.reuse, RZ ;  /* 0x000000035a467210 */ /* 0x0c0fe20007f5e0ff */
[----:B------:R-:W0:Y:S03]  /*6c780*/  LDCU UR17, c[0x0][0x39c] ;  /* 0x00007380ff1177ac */ /* 0x000e260008000800 */
[----:B------:R-:W-:Y:S01]  /*6c790*/  LEA.HI.X.SX32 R71, R90, R2, 0x1, P2 ;  /* 0x000000025a477211 */ /* 0x000fe200010f0eff */
[----:B------:R-:W-:Y:S01]  /*6c7a0*/  VIADD R90, R84, UR68 ;  /* 0x00000044545a7c36 */ /* 0x000fe20008000000 */
[----:B------:R-:W0:Y:S03]  /*6c7b0*/  LDCU UR28, c[0x0][0x39c] ;  /* 0x00007380ff1c77ac */ /* 0x000e260008000800 */
[----:B------:R1:W-:Y:S01]  /*6c7c0*/  STL.64 [R1+0x5d0], R70 ;  /* 0x0005d04601007387 */ /* 0x0003e20000100a00 */
[----:B------:R-:W-:Y:S01]  /*6c7d0*/  VIADD R93, R90, UR68 ;  /* 0x000000445a5d7c36 */ /* 0x000fe20008000000 */
[----:B------:R-:W0:Y:S02]  /*6c7e0*/  LDCU UR18, c[0x0][0x39c] ;  /* 0x00007380ff1277ac */ /* 0x000e240008000800 */
[----:B------:R2:W-:Y:S01]  /*6c7f0*/  STL.64 [R1+0x5d8], R68 ;  /* 0x0005d84401007387 */ /* 0x0005e20000100a00 */
[----:B------:R-:W0:Y:S01]  /*6c800*/  LDCU UR30, c[0x0][0x39c] ;  /* 0x00007380ff1e77ac */ /* 0x000e220008000800 */
[----:B------:R-:W0:Y:S01]  /*6c810*/  LDCU UR29, c[0x0][0x39c] ;  /* 0x00007380ff1d77ac */ /* 0x000e220008000800 */
[-C--:B-1----:R-:W-:Y:S01]  /*6c820*/  IADD3 R70, P2, PT, R92, R3.reuse, RZ ;  /* 0x000000035c467210 */ /* 0x082fe20007f5e0ff */
[----:B------:R-:W1:Y:S01]  /*6c830*/  LDCU UR31, c[0x0][0x39c] ;  /* 0x00007380ff1f77ac */ /* 0x000e620008000800 */
[----:B--2---:R-:W-:-:S02]  /*6c840*/  IADD3 R68, P4, PT, R91, R3, RZ ;  /* 0x000000035b447210 */ /* 0x004fc40007f9e0ff */
[-C--:B------:R-:W-:Y:S01]  /*6c850*/  LEA.HI.X.SX32 R71, R92, R2.reuse, 0x1, P2 ;  /* 0x000000025c477211 */ /* 0x080fe200010f0eff */
[----:B------:R-:W2:Y:S01]  /*6c860*/  LDCU UR33, c[0x0][0x39c] ;  /* 0x00007380ff2177ac */ /* 0x000ea20008000800 */
[-C--:B------:R-:W-:Y:S01]  /*6c870*/  LEA.HI.X.SX32 R69, R91, R2.reuse, 0x1, P4 ;  /* 0x000000025b457211 */ /* 0x080fe200020f0eff */
[----:B------:R-:W-:Y:S02]  /*6c880*/  VIADD R91, R93, UR68 ;  /* 0x000000445d5b7c36 */ /* 0x000fe40008000000 */
[----:B------:R0:W-:Y:S01]  /*6c890*/  STL.64 [R1+0x5e8], R70 ;  /* 0x0005e84601007387 */ /* 0x0001e20000100a00 */
[----:B------:R-:W1:Y:S01]  /*6c8a0*/  LDCU UR32, c[0x0][0x39c] ;  /* 0x00007380ff2077ac */ /* 0x000e620008000800 */
[----:B------:R-:W-:Y:S02]  /*6c8b0*/  VIADD R89, R91, UR68 ;  /* 0x000000445b597c36 */ /* 0x000fe40008000000 */
[----:B------:R2:W-:Y:S01]  /*6c8c0*/  STL.64 [R1+0x738], R68 ;  /* 0x0007384401007387 */ /* 0x0005e20000100a00 */
[----:B------:R-:W1:Y:S03]  /*6c8d0*/  LDCU UR34, c[0x0][0x39c] ;  /* 0x00007380ff2277ac */ /* 0x000e660008000800 */
[----:B------:R3:W-:Y:S01]  /*6c8e0*/  STL.64 [R1+0x5e0], R72 ;  /* 0x0005e04801007387 */ /* 0x0007e20000100a00 */
[----:B------:R-:W1:Y:S01]  /*6c8f0*/  LDCU UR36, c[0x0][0x39c] ;  /* 0x00007380ff2477ac */ /* 0x000e620008000800 */
[-C--:B0-----:R-:W-:Y:S01]  /*6c900*/  IADD3 R70, P2, PT, R85, R3.reuse, RZ ;  /* 0x0000000355467210 */ /* 0x081fe20007f5e0ff */
[----:B------:R-:W0:Y:S01]  /*6c910*/  LDCU UR35, c[0x0][0x39c] ;  /* 0x00007380ff2377ac */ /* 0x000e220008000800 */
[-C--:B--2---:R-:W-:Y:S01]  /*6c920*/  IADD3 R68, P4, PT, R87, R3.reuse, RZ ;  /* 0x0000000357447210 */ /* 0x084fe20007f9e0ff */
[----:B------:R-:W2:Y:S01]  /*6c930*/  LDCU UR37, c[0x0][0x39c] ;  /* 0x00007380ff2577ac */ /* 0x000ea20008000800 */
[-C--:B------:R-:W-:Y:S01]  /*6c940*/  LEA.HI.X.SX32 R71, R85, R2.reuse, 0x1, P2 ;  /* 0x0000000255477211 */ /* 0x080fe200010f0eff */
[----:B------:R-:W-:Y:S01]  /*6c950*/  VIADD R85, R89, UR68 ;  /* 0x0000004459557c36 */ /* 0x000fe20008000000 */
[-C--:B------:R-:W-:Y:S01]  /*6c960*/  LEA.HI.X.SX32 R69, R87, R2.reuse, 0x1, P4 ;  /* 0x0000000257457211 */ /* 0x080fe200020f0eff */
[----:B------:R-:W0:Y:S01]  /*6c970*/  LDCU UR39, c[0x0][0x39c] ;  /* 0x00007380ff2777ac */ /* 0x000e220008000800 */
[CC--:B---3--:R-:W-:Y:S01]  /*6c980*/  IADD3 R72, P0, PT, R86.reuse, R3.reuse, RZ ;  /* 0x0000000356487210 */ /* 0x0c8fe20007f1e0ff */
[----:B------:R3:W-:Y:S01]  /*6c990*/  STL.64 [R1+0x730], R70 ;  /* 0x0007304601007387 */ /* 0x0007e20000100a00 */
[----:B------:R-:W0:Y:S02]  /*6c9a0*/  LDCU UR40, c[0x0][0x39c] ;  /* 0x00007380ff2877ac */ /* 0x000e240008000800 */
[----:B------:R-:W-:Y:S01]  /*6c9b0*/  LEA.HI.X.SX32 R73, R86, R2, 0x1, P0 ;  /* 0x0000000256497211 */ /* 0x000fe200000f0eff */
[----:B------:R1:W-:Y:S01]  /*6c9c0*/  STL.64 [R1+0x750], R68 ;  /* 0x0007504401007387 */ /* 0x0003e20000100a00 */
[----:B------:R-:W-:Y:S01]  /*6c9d0*/  VIADD R86, R85, UR68 ;  /* 0x0000004455567c36 */ /* 0x000fe20008000000 */
[----:B------:R-:W0:Y:S02]  /*6c9e0*/  LDCU UR38, c[0x0][0x39c] ;  /* 0x00007380ff2677ac */ /* 0x000e240008000800 */
[----:B------:R2:W-:Y:S01]  /*6c9f0*/  STL.64 [R1+0x740], R72 ;  /* 0x0007404801007387 */ /* 0x0005e20000100a00 */
[----:B------:R-:W0:Y:S01]  /*6ca00*/  LDCU UR42, c[0x0][0x39c] ;  /* 0x00007380ff2a77ac */ /* 0x000e220008000800 */
[-C--:B---3--:R-:W-:Y:S01]  /*6ca10*/  IADD3 R70, P2, PT, R88, R3.reuse, RZ ;  /* 0x0000000358467210 */ /* 0x088fe20007f5e0ff */
[----:B------:R-:W3:Y:S01]  /*6ca20*/  LDCU UR41, c[0x0][0x39c] ;  /* 0x00007380ff2977ac */ /* 0x000ee20008000800 */
[----:B-1----:R-:W-:-:S02]  /*6ca30*/  IADD3 R68, P4, PT, R84, R3, RZ ;  /* 0x0000000354447210 */ /* 0x002fc40007f9e0ff */
[-C--:B------:R-:W-:Y:S01]  /*6ca40*/  LEA.HI.X.SX32 R71, R88, R2.reuse, 0x1, P2 ;  /* 0x0000000258477211 */ /* 0x080fe200010f0eff */
[----:B------:R-:W1:Y:S01]  /*6ca50*/  LDCU UR43, c[0x0][0x39c] ;  /* 0x00007380ff2b77ac */ /* 0x000e620008000800 */
[-C--:B------:R-:W-:Y:S01]  /*6ca60*/  LEA.HI.X.SX32 R69, R84, R2.reuse, 0x1, P4 ;  /* 0x0000000254457211 */ /* 0x080fe200020f0eff */
[----:B------:R-:W-:Y:S01]  /*6ca70*/  VIADD R84, R86, UR68 ;  /* 0x0000004456547c36 */ /* 0x000fe20008000000 */
[CC--:B--2---:R-:W-:Y:S01]  /*6ca80*/  IADD3 R72, P0, PT, R90.reuse, R3.reuse, RZ ;  /* 0x000000035a487210 */ /* 0x0c4fe20007f1e0ff */
[----:B------:R2:W-:Y:S01]  /*6ca90*/  STL.64 [R1+0x748], R70 ;  /* 0x0007484601007387 */ /* 0x0005e20000100a00 */
[----:B------:R-:W0:Y:S02]  /*6caa0*/  LDCU UR45, c[0x0][0x39c] ;  /* 0x00007380ff2d77ac */ /* 0x000e240008000800 */
[-C--:B------:R-:W-:Y:S01]  /*6cab0*/  LEA.HI.X.SX32 R73, R90, R2.reuse, 0x1, P0 ;  /* 0x000000025a497211 */ /* 0x080fe200000f0eff */
[----:B------:R1:W-:Y:S01]  /*6cac0*/  STL.64 [R1+0x778], R68 ;  /* 0x0007784401007387 */ /* 0x0003e20000100a00 */
[----:B------:R-:W0:Y:S01]  /*6cad0*/  LDCU UR44, c[0x0][0x39c] ;  /* 0x00007380ff2c77ac */ /* 0x000e220008000800 */
[----:B------:R-:W0:Y:S02]  /*6cae0*/  LDCU UR47, c[0x0][0x39c] ;  /* 0x00007380ff2f77ac */ /* 0x000e240008000800 */
[----:B------:R3:W-:Y:S01]  /*6caf0*/  STL.64 [R1+0x770], R72 ;  /* 0x0007704801007387 */ /* 0x0007e20000100a00 */
[-C--:B--2---:R-:W-:Y:S01]  /*6cb00*/  IADD3 R70, P2, PT, R93, R3.reuse, RZ ;  /* 0x000000035d467210 */ /* 0x084fe20007f5e0ff */
[----:B------:R-:W2:Y:S01]  /*6cb10*/  LDCU UR26, c[0x0][0x39c] ;  /* 0x00007380ff1a77ac */ /* 0x000ea20008000800 */
[----:B-1----:R-:W-:Y:S01]  /*6cb20*/  IADD3 R68, P4, PT, R91, R3, RZ ;  /* 0x000000035b447210 */ /* 0x002fe20007f9e0ff */
[----:B------:R-:W1:Y:S01]  /*6cb30*/  LDCU UR27, c[0x0][0x39c] ;  /* 0x00007380ff1b77ac */ /* 0x000e620008000800 */
[----:B------:R-:W-:-:S02]  /*6cb40*/  LEA.HI.X.SX32 R71, R93, R2, 0x1, P2 ;  /* 0x000000025d477211 */ /* 0x000fc400010f0eff */
[-C--:B------:R-:W-:Y:S01]  /*6cb50*/  LEA.HI.X.SX32 R69, R91, R2.reuse, 0x1, P4 ;  /* 0x000000025b457211 */ /* 0x080fe200020f0eff */
[----:B------:R-:W0:Y:S01]  /*6cb60*/  LDCU UR25, c[0x0][0x39c] ;  /* 0x00007380ff1977ac */ /* 0x000e220008000800 */
[----:B---3--:R-:W3:Y:S01]  /*6cb70*/  LDL.LU.64 R72, [R1+0x28a0] ;  /* 0x0028a00001487983 */ /* 0x008ee20000300a00 */
[CC--:B------:R-:W-:Y:S01]  /*6cb80*/  IADD3 R92, P0, PT, R89.reuse, R3.reuse, RZ ;  /* 0x00000003595c7210 */ /* 0x0c0fe20007f1e0ff */
[----:B------:R-:W-:Y:S01]  /*6cb90*/  VIADD R87, R84, UR68 ;  /* 0x0000004454577c36 */ /* 0x000fe20008000000 */
[----:B------:R-:W0:Y:S01]  /*6cba0*/  LDCU UR22, c[0x0][0x39c] ;  /* 0x00007380ff1677ac */ /* 0x000e220008000800 */
[----:B------:R1:W-:Y:S01]  /*6cbb0*/  STL.64 [R1+0x788], R70 ;  /* 0x0007884601007387 */ /* 0x0003e20000100a00 */
[----:B------:R-:W-:Y:S01]  /*6cbc0*/  LEA.HI.X.SX32 R93, R89, R2, 0x1, P0 ;  /* 0x00000002595d7211 */ /* 0x000fe200000f0eff */
[----:B------:R-:W-:Y:S01]  /*6cbd0*/  VIADD R90, R87, UR68 ;  /* 0x00000044575a7c36 */ /* 0x000fe20008000000 */
[----:B------:R-:W0:Y:S01]  /*6cbe0*/  LDCU UR23, c[0x0][0x39c] ;  /* 0x00007380ff1777ac */ /* 0x000e220008000800 */
[----:B------:R2:W-:Y:S02]  /*6cbf0*/  STL.64 [R1+0x7a0], R68 ;  /* 0x0007a04401007387 */ /* 0x0005e40000100a00 */
[----:B------:R-:W-:Y:S01]  /*6cc00*/  VIADD R88, R90, UR68 ;  /* 0x000000445a587c36 */ /* 0x000fe20008000000 */
[----:B------:R-:W0:Y:S01]  /*6cc10*/  LDCU UR24, c[0x0][0x39c] ;  /* 0x00007380ff1877ac */ /* 0x000e220008000800 */
[----:B------:R4:W-:Y:S01]  /*6cc20*/  STL.64 [R1+0x780], R92 ;  /* 0x0007805c01007387 */ /* 0x0009e20000100a00 */
[----:B------:R-:W0:Y:S01]  /*6cc30*/  LDCU UR19, c[0x0][0x39c] ;  /* 0x00007380ff1377ac */ /* 0x000e220008000800 */
[-C--:B-1----:R-:W-:Y:S01]  /*6cc40*/  IADD3 R70, P2, PT, R85, R3.reuse, RZ ;  /* 0x0000000355467210 */ /* 0x082fe20007f5e0ff */
[----:B------:R-:W1:Y:S01]  /*6cc50*/  LDCU UR73, c[0x0][0x39c] ;  /* 0x00007380ff4977ac */ /* 0x000e620008000800 */
[----:B--2---:R-:W-:-:S02]  /*6cc60*/  IADD3 R68, P4, PT, R86, R3, RZ ;  /* 0x0000000356447210 */ /* 0x004fc40007f9e0ff */
[-C--:B------:R-:W-:Y:S01]  /*6cc70*/  LEA.HI.X.SX32 R71, R85, R2.reuse, 0x1, P2 ;  /* 0x0000000255477211 */ /* 0x080fe200010f0eff */
[----:B------:R-:W-:Y:S01]  /*6cc80*/  VIADD R85, R88, UR68 ;  /* 0x0000004458557c36 */ /* 0x000fe20008000000 */
[----:B------:R-:W-:Y:S01]  /*6cc90*/  LEA.HI.X.SX32 R69, R86, R2, 0x1, P4 ;  /* 0x0000000256457211 */ /* 0x000fe200020f0eff */
[----:B------:R-:W2:Y:S01]  /*6cca0*/  LDCU UR71, c[0x0][0x3b8] ;  /* 0x00007700ff4777ac */ /* 0x000ea20008000800 */
[-C--:B----4-:R-:W-:Y:S01]  /*6ccb0*/  IADD3 R92, P2, PT, R87, R3.reuse, RZ ;  /* 0x00000003575c7210 */ /* 0x090fe20007f5e0ff */
[----:B------:R4:W-:Y:S01]  /*6ccc0*/  STL.64 [R1+0x798], R70 ;  /* 0x0007984601007387 */ /* 0x0009e20000100a00 */
[----:B------:R-:W0:Y:S03]  /*6ccd0*/  LDCU UR70, c[0x0][0x3b8] ;  /* 0x00007700ff4677ac */ /* 0x000e260008000800 */
[----:B------:R1:W-:Y:S01]  /*6cce0*/  STL.64 [R1+0x790], R68 ;  /* 0x0007904401007387 */ /* 0x0003e20000100a00 */
[----:B------:R-:W0:Y:S01]  /*6ccf0*/  LDCU UR74, c[0x0][0x39c] ;  /* 0x00007380ff4a77ac */ /* 0x000e220008000800 */
[----:B------:R-:W0:Y:S01]  /*6cd00*/  LDCU UR72, c[0x0][0x39c] ;  /* 0x00007380ff4877ac */ /* 0x000e220008000800 */
[-C--:B----4-:R-:W-:Y:S01]  /*6cd10*/  IADD3 R70, P0, PT, R84, R3.reuse, RZ ;  /* 0x0000000354467210 */ /* 0x090fe20007f1e0ff */
[----:B------:R-:W4:Y:S01]  /*6cd20*/  LDCU UR66, c[0x0][0x39c] ;  /* 0x00007380ff4277ac */ /* 0x000f220008000800 */
[----:B-1----:R-:W-:-:S02]  /*6cd30*/  IADD3 R68, P4, PT, R90, R3, RZ ;  /* 0x000000035a447210 */ /* 0x002fc40007f9e0ff */
[-C--:B------:R-:W-:Y:S01]  /*6cd40*/  LEA.HI.X.SX32 R71, R84, R2.reuse, 0x1, P0 ;  /* 0x0000000254477211 */ /* 0x080fe200000f0eff */
[----:B------:R-:W1:Y:S01]  /*6cd50*/  LDCU UR67, c[0x0][0x3b8] ;  /* 0x00007700ff4377ac */ /* 0x000e620008000800 */
[-C--:B------:R-:W-:Y:S02]  /*6cd60*/  LEA.HI.X.SX32 R69, R90, R2.reuse, 0x1, P4 ;  /* 0x000000025a457211 */ /* 0x080fe400020f0eff */
[-C--:B------:R-:W-:Y:S01]  /*6cd70*/  LEA.HI.X.SX32 R93, R87, R2.reuse, 0x1, P2 ;  /* 0x00000002575d7211 */ /* 0x080fe200010f0eff */
[----:B------:R0:W-:Y:S01]  /*6cd80*/  STL.64 [R1+0x768], R70 ;  /* 0x0007684601007387 */ /* 0x0001e20000100a00 */
[----:B------:R-:W1:Y:S01]  /*6cd90*/  LDCU UR65, c[0x0][0x3b8] ;  /* 0x00007700ff4177ac */ /* 0x000e620008000800 */
[----:B------:R-:W1:Y:S01]  /*6cda0*/  LDCU UR64, c[0x0][0x3b8] ;  /* 0x00007700ff4077ac */ /* 0x000e620008000800 */
[----:B------:R-:W1:Y:S01]  /*6cdb0*/  LDCU UR69, c[0x0][0x39c] ;  /* 0x00007380ff4577ac */ /* 0x000e620008000800 */
[----:B0-----:R-:W2:Y:S01]  /*6cdc0*/  LDL.LU.64 R70, [R1+0x2898] ;  /* 0x0028980001467983 */ /* 0x001ea20000300a00 */
[C---:B------:R-:W-:Y:S01]  /*6cdd0*/  VIADD R89, R85.reuse, UR68 ;  /* 0x0000004455597c36 */ /* 0x040fe20008000000 */
[----:B------:R-:W0:Y:S02]  /*6cde0*/  LDCU UR63, c[0x0][0x39c] ;  /* 0x00007380ff3f77ac */ /* 0x000e240008000800 */
[----:B------:R-:W2:Y:S01]  /*6cdf0*/  LDL.LU R87, [R1+0x1f58] ;  /* 0x001f580001577983 */ /* 0x000ea20000300800 */
[-C--:B------:R-:W-:Y:S01]  /*6ce00*/  IADD3 R90, P2, PT, R85, R3.reuse, RZ ;  /* 0x00000003555a7210 */ /* 0x080fe20007f5e0ff */
[----:B------:R-:W-:Y:S01]  /*6ce10*/  VIADD R84, R89, UR68 ;  /* 0x0000004459547c36 */ /* 0x000fe20008000000 */
[----:B------:R-:W0:Y:S01]  /*6ce20*/  LDCU UR60, c[0x0][0x39c] ;  /* 0x00007380ff3c77ac */ /* 0x000e220008000800 */
[----:B------:R1:W-:Y:S01]  /*6ce30*/  STL.64 [R1+0x758], R68 ;  /* 0x0007584401007387 */ /* 0x0003e20000100a00 */
[----:B------:R-:W0:Y:S03]  /*6ce40*/  LDCU UR61, c[0x0][0x3b8] ;  /* 0x00007700ff3d77ac */ /* 0x000e260008000800 */
[----:B------:R4:W-:Y:S01]  /*6ce50*/  STL.64 [R1+0x760], R92 ;  /* 0x0007605c01007387 */ /* 0x0009e20000100a00 */
[----:B------:R-:W0:Y:S01]  /*6ce60*/  LDCU UR58, c[0x0][0x3b8] ;  /* 0x00007700ff3a77ac */ /* 0x000e220008000800 */
[----:B------:R-:W0:Y:S01]  /*6ce70*/  LDCU UR57, c[0x0][0x3b8] ;  /* 0x00007700ff3977ac */ /* 0x000e220008000800 */
[C---:B-1----:R-:W-:Y:S01]  /*6ce80*/  IADD3 R68, P0, PT, R88.reuse, R3, RZ ;  /* 0x0000000358447210 */ /* 0x042fe20007f1e0ff */
[----:B------:R-:W1:Y:S03]  /*6ce90*/  LDCU UR59, c[0x0][0x39c] ;  /* 0x00007380ff3b77ac */ /* 0x000e660008000800 */
[----:B------:R-:W-:-:S02]  /*6cea0*/  LEA.HI.X.SX32 R69, R88, R2, 0x1, P0 ;  /* 0x0000000258457211 */ /* 0x000fc400000f0eff */
[CC--:B----4-:R-:W-:Y:S01]  /*6ceb0*/  IADD3 R92, P4, PT, R89.reuse, R3.reuse, RZ ;  /* 0x00000003595c7210 */ /* 0x0d0fe20007f9e0ff */
[----:B------:R-:W4:Y:S02]  /*6cec0*/  LDCU UR62, c[0x0][0x39c] ;  /* 0x00007380ff3e77ac */ /* 0x000f240008000800 */
[----:B------:R0:W-:Y:S01]  /*6ced0*/  STL.64 [R1+0x728], R68 ;  /* 0x0007284401007387 */ /* 0x0001e20000100a00 */
[----:B------:R-:W1:Y:S01]  /*6cee0*/  LDCU UR54, c[0x0][0x39c] ;  /* 0x00007380ff3677ac */ /* 0x000e620008000800 */
[----:B------:R-:W1:Y:S01]  /*6cef0*/  LDCU UR55, c[0x0][0x3b8] ;  /* 0x00007700ff3777ac */ /* 0x000e620008000800 */
[----:B------:R-:W1:Y:S01]  /*6cf00*/  LDCU UR53, c[0x0][0x3b8] ;  /* 0x00007700ff3577ac */ /* 0x000e620008000800 */
[----:B0-----:R-:W3:Y:S01]  /*6cf10*/  LDL.LU.64 R68, [R1+0x2890] ;  /* 0x0028900001447983 */ /* 0x001ee20000300a00 */
[----:B------:R-:W0:Y:S03]  /*6cf20*/  LDCU UR52, c[0x0][0x3b8] ;  /* 0x00007700ff3477ac */ /* 0x000e260008000800 */
[----:B------:R-:W3:Y:S01]  /*6cf30*/  LDL.LU R88, [R1+0x1f54] ;  /* 0x001f540001587983 */ /* 0x000ee20000300800 */
[-C--:B------:R-:W-:Y:S01]  /*6cf40*/  LEA.HI.X.SX32 R93, R89, R2.reuse, 0x1, P4 ;  /* 0x00000002595d7211 */ /* 0x080fe200020f0eff */
[----:B------:R-:W-:Y:S01]  /*6cf50*/  VIADD R86, R84, UR68 ;  /* 0x0000004454567c36 */ /* 0x000fe20008000000 */
[----:B------:R-:W-:Y:S01]  /*6cf60*/  LEA.HI.X.SX32 R91, R85, R2, 0x1, P2 ;  /* 0x00000002555b7211 */ /* 0x000fe200010f0eff */
[----:B------:R-:W0:Y:S02]  /*6cf70*/  LDCU UR56, c[0x0][0x39c] ;  /* 0x00007380ff3877ac */ /* 0x000e240008000800 */
        /* <DEDUP_REMOVED lines=8> */
[----:B----4-:R-:W-:-:S02]  /*6d000*/  IADD3 R90, P4, PT, R86, R3, RZ ;  /* 0x00000003565a7210 */ /* 0x010fc40007f9e0ff */
[-C--:B------:R-:W-:Y:S01]  /*6d010*/  LEA.HI.X.SX32 R93, R84, R2.reuse, 0x1, P2 ;  /* 0x00000002545d7211 */ /* 0x080fe200010f0eff */
[----:B------:R-:W-:Y:S01]  /*6d020*/  VIADD R84, R85, UR68 ;  /* 0x0000004455547c36 */ /* 0x000fe20008000000 */
[----:B------:R-:W-:Y:S01]  /*6d030*/  LEA.HI.X.SX32 R91, R86, R2, 0x1, P4 ;  /* 0x00000002565b7211 */ /* 0x000fe200020f0eff */
[----:B------:R-:W4:Y:S01]  /*6d040*/  LDCU UR50, c[0x0][0x39c] ;  /* 0x00007380ff3277ac */ /* 0x000f220008000800 */
[----:B------:R-:W-:Y:S01]  /*6d050*/  F2FP.SATFINITE.E5M2.F32.PACK_AB_MERGE_C R86, R5, R4, RZ ;  /* 0x000000040556723e */ /* 0x000fe200048060ff */
[----:B------:R-:W-:Y:S01]  /*6d060*/  STL.64 [R1+0x710], R92 ;  /* 0x0007105c01007387 */ /* 0x000fe20000100a00 */
[----:B------:R-:W-:Y:S01]  /*6d070*/  VIADD R4, R84, UR68 ;  /* 0x0000004454047c36 */ /* 0x000fe20008000000 */
[----:B------:R-:W0:Y:S02]  /*6d080*/  LDCU UR77, c[0x0][0x39c] ;  /* 0x00007380ff4d77ac */ /* 0x000e240008000800 */
[----:B------:R1:W-:Y:S01]  /*6d090*/  STL.64 [R1+0x708], R90 ;  /* 0x0007085a01007387 */ /* 0x0003e20000100a00 */
[----:B------:R-:W-:Y:S01]  /*6d0a0*/  VIADD R5, R4, UR68 ;  /* 0x0000004404057c36 */ /* 0x000fe20008000000 */
[----:B------:R-:W0:Y:S01]  /*6d0b0*/  LDCU UR76, c[0x0][0x39c] ;  /* 0x00007380ff4c77ac */ /* 0x000e220008000800 */
[----:B------:R-:W0:Y:S01]  /*6d0c0*/  LDCU UR75, c[0x0][0x39c] ;  /* 0x00007380ff4b77ac */ /* 0x000e220008000800 */
[----:B-1----:R-:W-:-:S02]  /*6d0d0*/  F2FP.SATFINITE.E5M2.F32.PACK_AB_MERGE_C R91, R17, R16, RZ ;  /* 0x00000010115b723e */ /* 0x002fc400048060ff */
[----:B------:R-:W-:Y:S02]  /*6d0e0*/  F2FP.SATFINITE.E5M2.F32.PACK_AB_MERGE_C R90, R15, R14, RZ ;  /* 0x0000000e0f5a723e */ /* 0x000fe400048060ff */
[----:B--2---:R-:W-:Y:S01]  /*6d0f0*/  ISETP.LT.AND P2, PT, R87, UR4, !P1 ;  /* 0x0000000457007c0c */ /* 0x004fe2000cf41270 */
[----:B------:R-:W1:Y:S01]  /*6d100*/  LDCU UR4, c[0x0][0x39c] ;  /* 0x00007380ff0477ac */ /* 0x000e620008000800 */
[----:B------:R-:W-:Y:S02]  /*6d110*/  F2FP.SATFINITE.E5M2.F32.PACK_AB_MERGE_C R87, R9, R8, RZ ;  /* 0x000000080957723e */ /* 0x000fe400048060ff */
[----:B------:R-:W-:Y:S02]  /*6d120*/  F2FP.SATFINITE.E5M2.F32.PACK_AB_MERGE_C R9, R19, R18, RZ ;  /* 0x000000121309723e */ /* 0x000fe400048060ff */
[----:B------:R-:W-:Y:S02]  /*6d130*/  F2FP.SATFINITE.E5M2.F32.PACK_AB_MERGE_C R8, R21, R20, RZ ;  /* 0x000000141508723e */ /* 0x000fe400048060ff */
[----:B---3--:R-:W-:Y:S01]  /*6d140*/  ISETP.LT.AND P0, PT, R88, UR16, !P1 ;  /* 0x0000001058007c0c */ /* 0x008fe2000cf01270 */
[----:B------:R-:W2:Y:S01]  /*6d150*/  LDCU UR16, c[0x0][0x39c] ;  /* 0x00007380ff1077ac */ /* 0x000ea20008000800 */
[----:B------:R-:W-:-:S04]  /*6d160*/  IADD3 R88, P4, PT, R85, R3, RZ ;  /* 0x0000000355587210 */ /* 0x000fc80007f9e0ff */
[----:B------:R-:W-:Y:S02]  /*6d170*/  LEA.HI.X.SX32 R89, R85, R2, 0x1, P4 ;  /* 0x0000000255597211 */ /* 0x000fe400020f0eff */
[----:B------:R-:W-:-:S03]  /*6d180*/  F2FP.SATFINITE.E5M2.F32.PACK_AB_MERGE_C R85, R7, R6, RZ ;  /* 0x000000060755723e */ /* 0x000fc600048060ff */
[----:B------:R3:W-:Y:S02]  /*6d190*/  STL.64 [R1+0x700], R88 ;  /* 0x0007005801007387 */ /* 0x0007e40000100a00 */
[----:B---3--:R-:W-:-:S04]  /*6d1a0*/  IADD3 R88, P4, PT, R84, R3, RZ ;  /* 0x0000000354587210 */ /* 0x008fc80007f9e0ff */
[----:B------:R-:W-:Y:S02]  /*6d1b0*/  LEA.HI.X.SX32 R89, R84, R2, 0x1, P4 ;  /* 0x0000000254597211 */ /* 0x000fe400020f0eff */
[----:B------:R-:W-:-:S03]  /*6d1c0*/  IADD3 R6, P4, PT, R4, R3, RZ ;  /* 0x0000000304067210 */ /* 0x000fc60007f9e0ff */
[----:B------:R3:W-:Y:S01]  /*6d1d0*/  STL.64 [R1+0x6f8], R88 ;  /* 0x0006f85801007387 */ /* 0x0007e20000100a00 */
[----:B------:R-:W-:Y:S01]  /*6d1e0*/  LEA.HI.X.SX32 R7, R4, R2, 0x1, P4 ;  /* 0x0000000204077211 */ /* 0x000fe200020f0eff */
[----:B------:R-:W-:-:S04]  /*6d1f0*/  VIADD R4, R5, UR68 ;  /* 0x0000004405047c36 */ /* 0x000fc80008000000 */
[----:B------:R0:W-:Y:S01]  /*6d200*/  STL.64 [R1+0x6f0], R6 ;  /* 0x0006f00601007387 */ /* 0x0001e20000100a00 */
[----:B---3--:R-:W-:Y:S02]  /*6d210*/  F2FP.SATFINITE.E5M2.F32.PACK_AB_MERGE_C R88, R11, R10, RZ ;  /* 0x0000000a0b58723e */ /* 0x008fe400048060ff */
[----:B------:R-:W-:Y:S02]  /*6d220*/  F2FP.SATFINITE.E5M2.F32.PACK_AB_MERGE_C R10, R37, R36, RZ ;  /* 0x00000024250a723e */ /* 0x000fe400048060ff */
[----:B------:R-:W-:Y:S02]  /*6d230*/  F2FP.SATFINITE.E5M2.F32.PACK_AB_MERGE_C R89, R13, R12, RZ ;  /* 0x0000000c0d59723e */ /* 0x000fe400048060ff */
[----:B0-----:R-:W-:-:S04]  /*6d240*/  IADD3 R6, P4, PT, R5, R3, RZ ;  /* 0x0000000305067210 */ /* 0x001fc80007f9e0ff */
[----:B------:R-:W-:Y:S01]  /*6d250*/  LEA.HI.X.SX32 R7, R5, R2, 0x1, P4 ;  /* 0x0000000205077211 */ /* 0x000fe200020f0eff */
[----:B------:R-:W-:-:S04]  /*6d260*/  VIADD R5, R4, UR68 ;  /* 0x0000004404057c36 */ /* 0x000fc80008000000 */
[----:B------:R0:W-:Y:S04]  /*6d270*/  STL.64 [R1+0x6e8], R6 ;  /* 0x0006e80601007387 */ /* 0x0001e80000100a00 */
[----:B------:R3:W-:Y:S01]  /*6d280*/  STL [R1+0x7a8], R9 ;  /* 0x0007a80901007387 */ /* 0x0007e20000100800 */
[C---:B0-----:R-:W-:Y:S02]  /*6d290*/  IADD3 R6, P4, PT, R4.reuse, R3, RZ ;  /* 0x0000000304067210 */ /* 0x041fe40007f9e0ff */
[----:B---3--:R-:W-:Y:S02]  /*6d2a0*/  F2FP.SATFINITE.E5M2.F32.PACK_AB_MERGE_C R9, R23, R22, RZ ;  /* 0x000000161709723e */ /* 0x008fe400048060ff */
[----:B------:R-:W-:Y:S01]  /*6d2b0*/  LEA.HI.X.SX32 R7, R4, R2, 0x1, P4 ;  /* 0x0000000204077211 */ /* 0x000fe200020f0eff */
[----:B------:R-:W-:-:S04]  /*6d2c0*/  VIADD R4, R5, UR68 ;  /* 0x0000004405047c36 */ /* 0x000fc80008000000 */
[----:B------:R0:W-:Y:S04]  /*6d2d0*/  STL.64 [R1+0x6e0], R6 ;  /* 0x0006e00601007387 */ /* 0x0001e80000100a00 */
[----:B------:R3:W-:Y:S04]  /*6d2e0*/  STL [R1+0x7ac], R8 ;  /* 0x0007ac0801007387 */ /* 0x0007e80000100800 */
[----:B------:R1:W-:Y:S01]  /*6d2f0*/  STL [R1+0x7b0], R9 ;  /* 0x0007b00901007387 */ /* 0x0003e20000100800 */
[----:B0-----:R-:W-:Y:S02]  /*6d300*/  IADD3 R6, P4, PT, R5, R3, RZ ;  /* 0x0000000305067210 */ /* 0x001fe40007f9e0ff */
[----:B---3--:R-:W-:-:S02]  /*6d310*/  F2FP.SATFINITE.E5M2.F32.PACK_AB_MERGE_C R8, R25, R24, RZ ;  /* 0x000000181908723e */ /* 0x008fc400048060ff */
[----:B------:R-:W-:Y:S01]  /*6d320*/  LEA.HI.X.SX32 R7, R5, R2, 0x1, P4 ;  /* 0x0000000205077211 */ /* 0x000fe200020f0eff */
[----:B------:R-:W-:Y:S01]  /*6d330*/  VIADD R5, R4, UR68 ;  /* 0x0000004404057c36 */ /* 0x000fe20008000000 */
[----:B-1----:R-:W-:-:S03]  /*6d340*/  F2FP.SATFINITE.E5M2.F32.PACK_AB_MERGE_C R9, R27, R26, RZ ;  /* 0x0000001a1b09723e */ /* 0x002fc600048060ff */
[----:B------:R0:W-:Y:S04]  /*6d350*/  STL.64 [R1+0x6d8], R6 ;  /* 0x0006d80601007387 */ /* 0x0001e80000100a00 */
[----:B------:R1:W-:Y:S04]  /*6d360*/  STL [R1+0x7b4], R8 ;  /* 0x0007b40801007387 */ /* 0x0003e80000100800 */
[----:B------:R3:W-:Y:S01]  /*6d370*/  STL [R1+0x7b8], R9 ;  /* 0x0007b80901007387 */ /* 0x0007e20000100800 */
[----:B0-----:R-:W-:Y:S02]  /*6d380*/  IADD3 R6, P4, PT, R4, R3, RZ ;  /* 0x0000000304067210 */ /* 0x001fe40007f9e0ff */
[----:B-1----:R-:W-:-:S02]  /*6d390*/  F2FP.SATFINITE.E5M2.F32.PACK_AB_MERGE_C R8, R29, R28, RZ ;  /* 0x0000001c1d08723e */ /* 0x002fc400048060ff */
[----:B------:R-:W-:Y:S01]  /*6d3a0*/  LEA.HI.X.SX32 R7, R4, R2, 0x1, P4 ;  /* 0x0000000204077211 */ /* 0x000fe200020f0eff */
[----:B------:R-:W-:Y:S01]  /*6d3b0*/  VIADD R4, R5, UR68 ;  /* 0x0000004405047c36 */ /* 0x000fe20008000000 */
[----:B---3--:R-:W-:-:S03]  /*6d3c0*/  F2FP.SATFINITE.E5M2.F32.PACK_AB_MERGE_C R9, R31, R30, RZ ;  /* 0x0000001e1f09723e */ /* 0x008fc600048060ff */
[----:B------:R0:W-:Y:S04]  /*6d3d0*/  STL.64 [R1+0x6d0], R6 ;  /* 0x0006d00601007387 */ /* 0x0001e80000100a00 */
[----:B------:R1:W-:Y:S04]  /*6d3e0*/  STL [R1+0x7c0], R8 ;  /* 0x0007c00801007387 */ /* 0x0003e80000100800 */
[----:B------:R-:W-:Y:S01]  /*6d3f0*/  STL [R1+0x7bc], R9 ;  /* 0x0007bc0901007387 */ /* 0x000fe20000100800 */
[----:B0-----:R-:W-:Y:S02]  /*6d400*/  IADD3 R6, P4, PT, R5, R3, RZ ;  /* 0x0000000305067210 */ /* 0x001fe40007f9e0ff */
[----:B-1----:R-:W-:-:S02]  /*6d410*/  F2FP.SATFINITE.E5M2.F32.PACK_AB_MERGE_C R8, R33, R32, RZ ;  /* 0x000000202108723e */ /* 0x002fc400048060ff */
[----:B------:R-:W-:Y:S01]  /*6d420*/  LEA.HI.X.SX32 R7, R5, R2, 0x1, P4 ;  /* 0x0000000205077211 */ /* 0x000fe200020f0eff */
[----:B------:R-:W-:-:S04]  /*6d430*/  VIADD R5, R4, UR68 ;  /* 0x0000004404057c36 */ /* 0x000fc80008000000 */
[----:B------:R0:W-:Y:S04]  /*6d440*/  STL.64 [R1+0x6c8], R6 ;  /* 0x0006c80601007387 */ /* 0x0001e80000100a00 */
[----:B------:R1:W-:Y:S01]  /*6d450*/  STL [R1+0x7c8], R8 ;  /* 0x0007c80801007387 */ /* 0x0003e20000100800 */
[CC--:B0-----:R-:W-:Y:S02]  /*6d460*/  IADD3 R6, P4, PT, R4.reuse, R3.reuse, RZ ;  /* 0x0000000304067210 */ /* 0x0c1fe40007f9e0ff */
[----:B-1----:R-:W-:Y:S02]  /*6d470*/  F2FP.SATFINITE.E5M2.F32.PACK_AB_MERGE_C R8, R35, R34, RZ ;  /* 0x000000222308723e */ /* 0x002fe400048060ff */
[----:B------:R-:W-:Y:S02]  /*6d480*/  LEA.HI.X.SX32 R7, R4, R2, 0x1, P4 ;  /* 0x0000000204077211 */ /* 0x000fe400020f0eff */
[----:B------:R-:W-:Y:S01]  /*6d490*/  F2FP.SATFINITE.E5M2.F32.PACK_AB_MERGE_C R4, R41, R40, RZ ;  /* 0x000000282904723e */ /* 0x000fe200048060ff */
[----:B------:R0:W-:Y:S04]  /*6d4a0*/  STL [R1+0x7c4], R8 ;  /* 0x0007c40801007387 */ /* 0x0001e80000100800 */
[----:B------:R-:W-:Y:S04]  /*6d4b0*/  STL [R1+0x7d0], R10 ;  /* 0x0007d00a01007387 */ /* 0x000fe80000100800 */
[----:B------:R1:W-:Y:S01]  /*6d4c0*/  STL.64 [R1+0x6c0], R6 ;  /* 0x0006c00601007387 */ /* 0x0003e20000100a00 */
[----:B0-----:R-:W-:-:S04]  /*6d4d0*/  IADD3 R8, P4, PT, R5, R3, RZ ;  /* 0x0000000305087210 */ /* 0x001fc80007f9e0ff */
[----:B------:R-:W-:Y:S02]  /*6d4e0*/  LEA.HI.X.SX32 R9, R5, R2, 0x1, P4 ;  /* 0x0000000205097211 */ /* 0x000fe400020f0eff */
[----:B-1----:R-:W-:Y:S01]  /*6d4f0*/  F2FP.SATFINITE.E5M2.F32.PACK_AB_MERGE_C R7, R39, R38, RZ ;  /* 0x000000262707723e */ /* 0x002fe200048060ff */
[----:B------:R-:W-:Y:S01]  /*6d500*/  VIADD R6, R5, UR68 ;  /* 0x0000004405067c36 */ /* 0x000fe20008000000 */
[----:B------:R-:W-:-:S03]  /*6d510*/  F2FP.SATFINITE.E5M2.F32.PACK_AB_MERGE_C R5, R43, R42, RZ ;  /* 0x0000002a2b05723e */ /* 0x000fc600048060ff */
[----:B------:R-:W-:Y:S04]  /*6d520*/  STL [R1+0x7cc], R7 ;  /* 0x0007cc0701007387 */ /* 0x000fe80000100800 */
[----:B------:R0:W-:Y:S04]  /*6d530*/  STL.64 [R1+0x6b8], R8 ;  /* 0x0006b80801007387 */ /* 0x0001e80000100a00 */
[----:B------:R1:W-:Y:S04]  /*6d540*/  STL [R1+0x7e0], R4 ;  /* 0x0007e00401007387 */ /* 0x0003e80000100800 */
[----:B------:R-:W-:Y:S04]  /*6d550*/  STL.64 [R1+0x2888], R86 ;  /* 0x0028885601007387 */ /* 0x000fe80000100a00 */
[----:B------:R-:W-:Y:S01]  /*6d560*/  STL [R1+0x2880], R85 ;  /* 0x0028805501007387 */ /* 0x000fe20000100800 */
[C---:B0-----:R-:W-:Y:S01]  /*6d570*/  IADD3 R8, P4, PT, R6.reuse, R3, RZ ;  /* 0x0000000306087210 */ /* 0x041fe20007f9e0ff */
[----:B-1----:R-:W-:-:S02]  /*6d580*/  VIADD R4, R6, UR68 ;  /* 0x0000004406047c36 */ /* 0x002fc40008000000 */
[----:B------:R0:W-:Y:S01]  /*6d590*/  STL [R1+0x7dc], R5 ;  /* 0x0007dc0501007387 */ /* 0x0001e20000100800 */
[----:B------:R-:W-:Y:S02]  /*6d5a0*/  LEA.HI.X.SX32 R9, R6, R2, 0x1, P4 ;  /* 0x0000000206097211 */ /* 0x000fe400020f0eff */
[C---:B------:R-:W-:Y:S01]  /*6d5b0*/  IADD3 R20, P4, PT, R4.reuse, R3, RZ ;  /* 0x0000000304147210 */ /* 0x040fe20007f9e0ff */
[----:B------:R-:W-:Y:S04]  /*6d5c0*/  STL.64 [R1+0x2878], R82 ;  /* 0x0028785201007387 */ /* 0x000fe80000100a00 */
[----:B------:R-:W-:Y:S01]  /*6d5d0*/  STL.64 [R1+0x2870], R80 ;  /* 0x0028705001007387 */ /* 0x000fe20000100a00 */
[----:B0-----:R-:W-:-:S03]  /*6d5e0*/  VIADD R5, R4, UR68 ;  /* 0x0000004404057c36 */ /* 0x001fc60008000000 */
[----:B------:R-:W-:Y:S04]  /*6d5f0*/  STL.64 [R1+0x2868], R78 ;  /* 0x0028684e01007387 */ /* 0x000fe80000100a00 */
        /* <DEDUP_REMOVED lines=16> */
[----:B------:R0:W-:Y:S04]  /*6d700*/  STL.64 [R1+0x27e0], R44 ;  /* 0x0027e02c01007387 */ /* 0x0001e80000100a00 */
[----:B------:R1:W-:Y:S01]  /*6d710*/  STL.64 [R1+0x6b0], R8 ;  /* 0x0006b00801007387 */ /* 0x0003e20000100a00 */
[----:B0-----:R-:W0:Y:S03]  /*6d720*/  LDTM.x64 R24, tmem[UR9+0x40] ;  /* 0x00004009001879ee */ /* 0x001e260008340000 */
[----:B0-----:R-:W-:Y:S01]  /*6d730*/  STL.64 [R1+0x508], R38 ;  /* 0x0005082601007387 */ /* 0x001fe20000100a00 */
[----:B------:R-:W-:Y:S01]  /*6d740*/  LEA.HI.X.SX32 R21, R4, R2, 0x1, P4 ;  /* 0x0000000204157211 */ /* 0x000fe200020f0eff */
[----:B------:R-:W-:-:S02]  /*6d750*/  IMAD.MOV.U32 R19, RZ, RZ, R24 ;  /* 0x000000ffff137224 */ /* 0x000fc400078e0018 */
[----:B------:R-:W-:Y:S01]  /*6d760*/  STL.64 [R1+0x510], R40 ;  /* 0x0005102801007387 */ /* 0x000fe20000100a00 */
[----:B------:R-:W-:Y:S02]  /*6d770*/  IMAD.MOV.U32 R18, RZ, RZ, R25 ;  /* 0x000000ffff127224 */ /* 0x000fe400078e0019 */
[----:B------:R-:W-:Y:S01]  /*6d780*/  IMAD.MOV.U32 R17, RZ, RZ, R26 ;  /* 0x000000ffff117224 */ /* 0x000fe200078e001a */
[----:B------:R-:W-:Y:S01]  /*6d790*/  STL.64 [R1+0x518], R42 ;  /* 0x0005182a01007387 */ /* 0x000fe20000100a00 */
[----:B------:R-:W-:Y:S02]  /*6d7a0*/  IMAD.MOV.U32 R16, RZ, RZ, R27 ;  /* 0x000000ffff107224 */ /* 0x000fe400078e001b */
[----:B------:R-:W-:Y:S01]  /*6d7b0*/  IMAD.MOV.U32 R15, RZ, RZ, R28 ;  /* 0x000000ffff0f7224 */ /* 0x000fe200078e001c */
[----:B------:R-:W-:Y:S01]  /*6d7c0*/  STL.64 [R1+0x520], R44 ;  /* 0x0005202c01007387 */ /* 0x000fe20000100a00 */
[----:B------:R-:W-:Y:S02]  /*6d7d0*/  IMAD.MOV.U32 R14, RZ, RZ, R29 ;  /* 0x000000ffff0e7224 */ /* 0x000fe400078e001d */
[----:B------:R-:W-:Y:S01]  /*6d7e0*/  IMAD.MOV.U32 R13, RZ, RZ, R30 ;  /* 0x000000ffff0d7224 */ /* 0x000fe200078e001e */
[----:B------:R-:W-:Y:S01]  /*6d7f0*/  STL.64 [R1+0x528], R46 ;  /* 0x0005282e01007387 */ /* 0x000fe20000100a00 */
[----:B------:R-:W-:-:S02]  /*6d800*/  IMAD.MOV.U32 R12, RZ, RZ, R31 ;  /* 0x000000ffff0c7224 */ /* 0x000fc400078e001f */
[----:B------:R-:W-:Y:S01]  /*6d810*/  IMAD.MOV.U32 R11, RZ, RZ, R32 ;  /* 0x000000ffff0b7224 */ /* 0x000fe200078e0020 */
[----:B------:R-:W-:Y:S01]  /*6d820*/  STL.64 [R1+0x530], R48 ;  /* 0x0005303001007387 */ /* 0x000fe20000100a00 */
[----:B------:R-:W-:Y:S02]  /*6d830*/  IMAD.MOV.U32 R10, RZ, RZ, R33 ;  /* 0x000000ffff0a7224 */ /* 0x000fe400078e0021 */
[----:B------:R-:W-:Y:S01]  /*6d840*/  IMAD.MOV.U32 R7, RZ, RZ, R36 ;  /* 0x000000ffff077224 */ /* 0x000fe200078e0024 */
[----:B------:R-:W-:Y:S01]  /*6d850*/  STL.64 [R1+0x538], R50 ;  /* 0x0005383201007387 */ /* 0x000fe20000100a00 */
[----:B------:R-:W-:Y:S02]  /*6d860*/  IMAD.MOV.U32 R6, RZ, RZ, R37 ;  /* 0x000000ffff067224 */ /* 0x000fe400078e0025 */
[----:B-1----:R-:W-:Y:S01]  /*6d870*/  IMAD.MOV.U32 R9, RZ, RZ, R34 ;  /* 0x000000ffff097224 */ /* 0x002fe200078e0022 */
[----:B------:R-:W-:Y:S01]  /*6d880*/  STL.64 [R1+0x540], R52 ;  /* 0x0005403401007387 */ /* 0x000fe20000100a00 */
[----:B------:R-:W-:-:S03]  /*6d890*/  IMAD.MOV.U32 R8, RZ, RZ, R35 ;  /* 0x000000ffff087224 */ /* 0x000fc600078e0023 */
        /* <DEDUP_REMOVED lines=17> */
[----:B0-----:R-:W3:Y:S04]  /*6d9b0*/  LDL.LU.64 R86, [R1+0x2888] ;  /* 0x0028880001567983 */ /* 0x001ee80000300a00 */
[----:B------:R-:W2:Y:S04]  /*6d9c0*/  LDL.LU R85, [R1+0x2880] ;  /* 0x0028800001557983 */ /* 0x000ea80000300800 */
[----:B------:R-:W2:Y:S04]  /*6d9d0*/  LDL.LU.64 R82, [R1+0x2878] ;  /* 0x0028780001527983 */ /* 0x000ea80000300a00 */
[----:B------:R-:W2:Y:S04]  /*6d9e0*/  LDL.LU.64 R80, [R1+0x2870] ;  /* 0x0028700001507983 */ /* 0x000ea80000300a00 */
[----:B------:R-:W2:Y:S04]  /*6d9f0*/  LDL.LU.64 R78, [R1+0x2868] ;  /* 0x00286800014e7983 */ /* 0x000ea80000300a00 */
[----:B------:R-:W2:Y:S04]  /*6da00*/  LDL.LU.64 R76, [R1+0x2860] ;  /* 0x00286000014c7983 */ /* 0x000ea80000300a00 */
[----:B------:R-:W2:Y:S04]  /*6da10*/  LDL.LU.64 R74, [R1+0x2858] ;  /* 0x00285800014a7983 */ /* 0x000ea80000300a00 */
[----:B------:R-:W2:Y:S04]  /*6da20*/  LDL.LU.64 R72, [R1+0x2850] ;  /* 0x0028500001487983 */ /* 0x000ea80000300a00 */
[----:B------:R-:W2:Y:S04]  /*6da30*/  LDL.LU.64 R70, [R1+0x2848] ;  /* 0x0028480001467983 */ /* 0x000ea80000300a00 */
[----:B------:R-:W3:Y:S04]  /*6da40*/  LDL.LU.64 R68, [R1+0x2840] ;  /* 0x0028400001447983 */ /* 0x000ee80000300a00 */
[----:B------:R-:W2:Y:S04]  /*6da50*/  LDL.LU.64 R66, [R1+0x2838] ;  /* 0x0028380001427983 */ /* 0x000ea80000300a00 */
        /* <DEDUP_REMOVED lines=8> */
[----:B------:R-:W3:Y:S04]  /*6dae0*/  LDL.LU.64 R48, [R1+0x27f0] ;  /* 0x0027f00001307983 */ /* 0x000ee80000300a00 */
[----:B------:R-:W3:Y:S04]  /*6daf0*/  LDL.LU.64 R46, [R1+0x27e8] ;  /* 0x0027e800012e7983 */ /* 0x000ee80000300a00 */
[----:B------:R-:W4:Y:S01]  /*6db00*/  LDL.LU.64 R44, [R1+0x27e0] ;  /* 0x0027e000012c7983 */ /* 0x000f220000300a00 */
[----:B------:R-:W-:-:S03]  /*6db10*/  VIADD R4, R5, UR68 ;  /* 0x0000004405047c36 */ /* 0x000fc60008000000 */
[----:B------:R0:W-:Y:S01]  /*6db20*/  STL.64 [R1+0x6a8], R20 ;  /* 0x0006a81401007387 */ /* 0x0001e20000100a00 */
[----:B------:R-:W-:Y:S01]  /*6db30*/  VIADD R84, R4, UR68 ;  /* 0x0000004404547c36 */ /* 0x000fe20008000000 */
[----:B0-----:R-:W-:-:S04]  /*6db40*/  IADD3 R20, P4, PT, R5, R3, RZ ;  /* 0x0000000305147210 */ /* 0x001fc80007f9e0ff */
[----:B------:R-:W-:Y:S02]  /*6db50*/  LEA.HI.X.SX32 R21, R5, R2, 0x1, P4 ;  /* 0x0000000205157211 */ /* 0x000fe400020f0eff */
[----:B--2---:R-:W-:Y:S02]  /*6db60*/  F2FP.SATFINITE.E5M2.F32.PACK_AB_MERGE_C R5, R53, R52, RZ ;  /* 0x000000343505723e */ /* 0x004fe400048060ff */
[----:B---3--:R-:W-:Y:S02]  /*6db70*/  F2FP.SATFINITE.E5M2.F32.PACK_AB_MERGE_C R23, R47, R46, RZ ;  /* 0x0000002e2f17723e */ /* 0x008fe400048060ff */
[----:B----4-:R-:W-:-:S05]  /*6db80*/  F2FP.SATFINITE.E5M2.F32.PACK_AB_MERGE_C R22, R45, R44, RZ ;  /* 0x0000002c2d16723e */ /* 0x010fca00048060ff */
[----:B------:R0:W-:Y:S04]  /*6db90*/  STL [R1+0x7d8], R22 ;  /* 0x0007d81601007387 */ /* 0x0001e80000100800 */
[----:B------:R-:W-:Y:S04]  /*6dba0*/  STL [R1+0x7d4], R23 ;  /* 0x0007d41701007387 */ /* 0x000fe80000100800 */
[----:B------:R1:W-:Y:S01]  /*6dbb0*/  STL.64 [R1+0x6a0], R20 ;  /* 0x0006a01401007387 */ /* 0x0003e20000100a00 */
[----:B0-----:R-:W-:-:S05]  /*6dbc0*/  F2FP.SATFINITE.E5M2.F32.PACK_AB_MERGE_C R22, R49, R48, RZ ;  /* 0x000000303116723e */ /* 0x001fca00048060ff */
[----:B------:R0:W-:Y:S01]  /*6dbd0*/  STL [R1+0x7e8], R22 ;  /* 0x0007e81601007387 */ /* 0x0001e20000100800 */
[----:B-1----:R-:W-:-:S04]  /*6dbe0*/  IADD3 R20, P4, PT, R4, R3, RZ ;  /* 0x0000000304147210 */ /* 0x002fc80007f9e0ff */
[----:B------:R-:W-:Y:S02]  /*6dbf0*/  LEA.HI.X.SX32 R21, R4, R2, 0x1, P4 ;  /* 0x0000000204157211 */ /* 0x000fe400020f0eff */
[----:B0-----:R-:W-:Y:S02]  /*6dc00*/  F2FP.SATFINITE.E5M2.F32.PACK_AB_MERGE_C R22, R51, R50, RZ ;  /* 0x000000323316723e */ /* 0x001fe400048060ff */
[----:B------:R-:W-:-:S03]  /*6dc10*/  F2FP.SATFINITE.E5M2.F32.PACK_AB_MERGE_C R4, R59, R58, RZ ;  /* 0x0000003a3b04723e */ /* 0x000fc600048060ff */
[----:B------:R-:W-:Y:S04]  /*6dc20*/  STL [R1+0x7e4], R22 ;  /* 0x0007e41601007387 */ /* 0x000fe80000100800 */
[----:B------:R0:W-:Y:S04]  /*6dc30*/  STL.64 [R1+0x698], R20 ;  /* 0x0006981401007387 */ /* 0x0001e80000100a00 */
[----:B------:R1:W-:Y:S01]  /*6dc40*/  STL [R1+0x7f0], R5 ;  /* 0x0007f00501007387 */ /* 0x0003e20000100800 */
[----:B0-----:R-:W-:Y:S02]  /*6dc50*/  F2FP.SATFINITE.E5M2.F32.PACK_AB_MERGE_C R21, R55, R54, RZ ;  /* 0x000000363715723e */ /* 0x001fe400048060ff */
[----:B-1----:R-:W-:-:S02]  /*6dc60*/  F2FP.SATFINITE.E5M2.F32.PACK_AB_MERGE_C R5, R57, R56, RZ ;  /* 0x000000383905723e */ /* 0x002fc400048060ff */
[C---:B------:R-:W-:Y:S01]  /*6dc70*/  IADD3 R20, P4, PT, R84.reuse, R3, RZ ;  /* 0x0000000354147210 */ /* 0x040fe20007f9e0ff */
[----:B------:R0:W-:Y:S04]  /*6dc80*/  STL [R1+0x7ec], R21 ;  /* 0x0007ec1501007387 */ /* 0x0001e80000100800 */
[----:B------:R1:W-:Y:S04]  /*6dc90*/  STL [R1+0x7f4], R5 ;  /* 0x0007f40501007387 */ /* 0x0003e80000100800 */
[----:B------:R2:W-:Y:S01]  /*6dca0*/  STL [R1+0x7f8], R4 ;  /* 0x0007f80401007387 */ /* 0x0005e20000100800 */
[----:B0-----:R-:W-:-:S02]  /*6dcb0*/  LEA.HI.X.SX32 R21, R84, R2, 0x1, P4 ;  /* 0x0000000254157211 */ /* 0x001fc400020f0eff */
[----:B------:R-:W-:Y:S01]  /*6dcc0*/  ISETP.LT.AND P4, PT, R0, UR4, !P1 ;  /* 0x0000000400007c0c */ /* 0x000fe2000cf81270 */
[----:B------:R0:W-:Y:S01]  /*6dcd0*/  STL [R1+0x27c0], R0 ;  /* 0x0027c00001007387 */ /* 0x0001e20000100800 */
[----:B-1----:R-:W-:Y:S01]  /*6dce0*/  F2FP.SATFINITE.E5M2.F32.PACK_AB_MERGE_C R5, R61, R60, RZ ;  /* 0x0000003c3d05723e */ /* 0x002fe200048060ff */
[----:B------:R-:W1:Y:S02]  /*6dcf0*/  LDCU UR4, c[0x0][0x39c] ;  /* 0x00007380ff0477ac */ /* 0x000e640008000800 */
[----:B------:R-:W-:Y:S01]  /*6dd00*/  STL.64 [R1+0x690], R20 ;  /* 0x0006901401007387 */ /* 0x000fe20000100a00 */
[----:B--2---:R-:W-:-:S03]  /*6dd10*/  F2FP.SATFINITE.E5M2.F32.PACK_AB_MERGE_C R4, R63, R62, RZ ;  /* 0x0000003e3f04723e */ /* 0x004fc600048060ff */
[----:B------:R2:W-:Y:S01]  /*6dd20*/  STL [R1+0x7fc], R5 ;  /* 0x0007fc0501007387 */ /* 0x0005e20000100800 */
[----:B0-----:R-:W-:-:S03]  /*6dd30*/  F2FP.SATFINITE.E5M2.F32.PACK_AB_MERGE_C R0, R65, R64, RZ ;  /* 0x000000404100723e */ /* 0x001fc600048060ff */
[----:B------:R0:W-:Y:S04]  /*6dd40*/  STL [R1+0x800], R4 ;  /* 0x0008000401007387 */ /* 0x0001e80000100800 */
[----:B------:R3:W-:Y:S01]  /*6dd50*/  STL [R1+0x804], R0 ;  /* 0x0008040001007387 */ /* 0x0007e20000100800 */
[----:B--2---:R-:W-:Y:S02]  /*6dd60*/  F2FP.SATFINITE.E5M2.F32.PACK_AB_MERGE_C R5, R16, R17, RZ ;  /* 0x000000111005723e */ /* 0x004fe400048060ff */
[----:B0-----:R-:W-:Y:S02]  /*6dd70*/  F2FP.SATFINITE.E5M2.F32.PACK_AB_MERGE_C R4, R67, R66, RZ ;  /* 0x000000424304723e */ /* 0x001fe400048060ff */
[----:B---3--:R-:W-:-:S03]  /*6dd80*/  F2FP.SATFINITE.E5M2.F32.PACK_AB_MERGE_C R0, R18, R19, RZ ;  /* 0x000000131200723e */ /* 0x008fc600048060ff */
[----:B------:R0:W-:Y:S04]  /*6dd90*/  STL [R1+0x808], R4 ;  /* 0x0008080401007387 */ /* 0x0001e80000100800 */
[----:B------:R2:W-:Y:S04]  /*6dda0*/  STL [R1+0x80c], R0 ;  /* 0x00080c0001007387 */ /* 0x0005e80000100800 */
[----:B------:R3:W-:Y:S01]  /*6ddb0*/  STL [R1+0x810], R5 ;  /* 0x0008100501007387 */ /* 0x0007e20000100800 */
[----:B0-----:R-:W-:Y:S02]  /*6ddc0*/  F2FP.SATFINITE.E5M2.F32.PACK_AB_MERGE_C R4, R14, R15, RZ ;  /* 0x0000000f0e04723e */ /* 0x001fe400048060ff */
[----:B--2---:R-:W-:-:S03]  /*6ddd0*/  F2FP.SATFINITE.E5M2.F32.PACK_AB_MERGE_C R0, R12, R13, RZ ;  /* 0x0000000d0c00723e */ /* 0x004fc600048060ff */
[----:B------:R0:W-:Y:S01]  /*6dde0*/  STL [R1+0x814], R4 ;  /* 0x0008140401007387 */ /* 0x0001e20000100800 */
[----:B---3--:R-:W-:-:S03]  /*6ddf0*/  F2FP.SATFINITE.E5M2.F32.PACK_AB_MERGE_C R5, R10, R11, RZ ;  /* 0x0000000b0a05723e */ /* 0x008fc600048060ff */
[----:B------:R2:W-:Y:S04]  /*6de00*/  STL [R1+0x818], R0 ;  /* 0x0008180001007387 */ /* 0x0005e80000100800 */
[----:B------:R-:W-:Y:S01]  /*6de10*/  STL [R1+0x81c], R5 ;  /* 0x00081c0501007387 */ /* 0x000fe20000100800 */
[----:B0-----:R-:W-:Y:S02]  /*6de20*/  F2FP.SATFINITE.E5M2.F32.PACK_AB_MERGE_C R4, R8, R9, RZ ;  /* 0x000000090804723e */ /* 0x001fe400048060ff */
[----:B--2---:R-:W-:-:S05]  /*6de30*/  F2FP.SATFINITE.E5M2.F32.PACK_AB_MERGE_C R0, R6, R7, RZ ;  /* 0x000000070600723e */ /* 0x004fca00048060ff */
[----:B------:R-:W-:Y:S04]  /*6de40*/  STL [R1+0x27c4], R0 ;  /* 0x0027c40001007387 */ /* 0x000fe80000100800 */
[----:B------:R0:W-:Y:S02]  /*6de50*/  STL [R1+0x820], R4 ;  /* 0x0008200401007387 */ /* 0x0001e40000100800 */
[----:B0-----:R-:W0:Y:S02]  /*6de60*/  LDTM.x64 R4, tmem[UR9+0x80] ;  /* 0x00008009000479ee */ /* 0x001e240008340000 */
[----:B0-----:R-:W-:Y:S04]  /*6de70*/  STL.64 [R1+0x400], R4 ;  /* 0x0004000401007387 */ /* 0x001fe80000100a00 */
        /* <DEDUP_REMOVED lines=30> */
[----:B------:R0:W-:Y:S02]  /*6e060*/  STL.64 [R1+0x4f8], R66 ;  /* 0x0004f84201007387 */ /* 0x0001e40000100a00 */
        /* <DEDUP_REMOVED lines=99> */
[----:B------:R-:W1:Y:S04]  /*6e6a0*/  LDL.LU R0, [R1+0x1f5c] ;  /* 0x001f5c0001007983 */ /* 0x000e680000300800 */
[----:B------:R-:W2:Y:S01]  /*6e6b0*/  LDL.LU R93, [R1+0x1f60] ;  /* 0x001f6000015d7983 */ /* 0x000ea20000300800 */
[----:B0-----:R-:W0:Y:S03]  /*6e6c0*/  LDTM.x64 R4, tmem[UR9+0x180] ;  /* 0x00018009000479ee */ /* 0x001e260008340000 */
[----:B0-----:R-:W-:Y:S04]  /*6e6d0*/  STL.64 [R1], R4 ;  /* 0x0000000401007387 */ /* 0x001fe80000100a00 */
        /* <DEDUP_REMOVED lines=31> */
[----:B------:R-:W3:Y:S01]  /*6e8d0*/  LDL.LU R92, [R1+0x1f64] ;  /* 0x001f6400015c7983 */ /* 0x000ee20000300800 */
[----:B0-----:R-:W0:Y:S01]  /*6e8e0*/  LDTM.x64 R4, tmem[UR9+0x1c0] ;  /* 0x0001c009000479ee */ /* 0x001e220008340000 */
[----:B------:R-:W-:Y:S01]  /*6e8f0*/  NOP ;  /* 0x0000000000007918 */ /* 0x000fe20000000000 */
[----:B------:R-:W4:Y:S01]  /*6e900*/  LDCU UR9, c[0x0][0x39c] ;  /* 0x00007380ff0977ac */ /* 0x000f220008000800 */
[----:B0-----:R0:W-:Y:S04]  /*6e910*/  STL [R1+0x2730], R4 ;  /* 0x0027300401007387 */ /* 0x0011e80000100800 */
[----:B------:R-:W-:Y:S04]  /*6e920*/  STL [R1+0x2710], R5 ;  /* 0x0027100501007387 */ /* 0x000fe80000100800 */
        /* <DEDUP_REMOVED lines=31> */
[----:B0-----:R-:W4:Y:S04]  /*6eb20*/  LDL.LU R4, [R1+0x1f68] ;  /* 0x001f680001047983 */ /* 0x001f280000300800 */
[----:B------:R0:W-:Y:S01]  /*6eb30*/  @P4 STG.E.U8 desc[UR20][R68.64], R86 ;  /* 0x0000005644004986 */ /* 0x0001e2000c101114 */
[----:B-1----:R-:W-:Y:S01]  /*6eb40*/  ISETP.LT.AND P4, PT, R0, UR4, !P1 ;  /* 0x0000000400007c0c */ /* 0x002fe2000cf81270 */
[----:B------:R-:W2:Y:S02]  /*6eb50*/  LDCU UR4, c[0x0][0x39c] ;  /* 0x00007380ff0477ac */ /* 0x000ea40008000800 */
[----:B------:R-:W5:Y:S01]  /*6eb60*/  LDL.LU R0, [R1+0x1f6c] ;  /* 0x001f6c0001007983 */ /* 0x000f620000300800 */
[----:B0-----:R-:W-:Y:S01]  /*6eb70*/  VIADD R68, R84, UR68 ;  /* 0x0000004454447c36 */ /* 0x001fe20008000000 */
[----:B------:R-:W-:-:S04]  /*6eb80*/  PRMT R69, R86, 0x9910, RZ ;  /* 0x0000991056457816 */ /* 0x000fc800000000ff */
[CC--:B------:R-:W-:Y:S02]  /*6eb90*/  IADD3 R60, P6, PT, R68.reuse, R3.reuse, RZ ;  /* 0x00000003443c7210 */ /* 0x0c0fe40007fde0ff */
[----:B------:R-:W-:Y:S02]  /*6eba0*/  SHF.R.S32.HI R69, RZ, 0x8, R69 ;  /* 0x00000008ff457819 */ /* 0x000fe40000011445 */
[C---:B------:R-:W-:Y:S01]  /*6ebb0*/  LEA.HI.X.SX32 R61, R68.reuse, R2, 0x1, P6 ;  /* 0x00000002443d7211 */ /* 0x040fe200030f0eff */
[----:B------:R-:W-:Y:S02]  /*6ebc0*/  VIADD R68, R68, UR68 ;  /* 0x0000004444447c36 */ /* 0x000fe40008000000 */
[----:B------:R0:W-:Y:S01]  /*6ebd0*/  @P5 STG.E.U8 desc[UR20][R70.64], R69 ;  /* 0x0000004546005986 */ /* 0x0001e2000c101114 */
[----:B--2---:R-:W-:Y:S01]  /*6ebe0*/  ISETP.LT.AND P5, PT, R93, UR4, !P1 ;  /* 0x000000045d007c0c */ /* 0x004fe2000cfa1270 */
[----:B------:R-:W3:Y:S01]  /*6ebf0*/  LDCU UR4, c[0x0][0x39c] ;  /* 0x00007380ff0477ac */ /* 0x000ee20008000800 */
[----:B------:R-:W-:-:S04]  /*6ec00*/  IADD3 R52, P6, PT, R68, R3, RZ ;  /* 0x0000000344347210 */ /* 0x000fc80007fde0ff */
[C---:B------:R-:W-:Y:S01]  /*6ec10*/  LEA.HI.X.SX32 R53, R68.reuse, R2, 0x1, P6 ;  /* 0x0000000244357211 */ /* 0x040fe200030f0eff */
[----:B------:R-:W-:-:S05]  /*6ec20*/  VIADD R68, R68, UR68 ;  /* 0x0000004444447c36 */ /* 0x000fca0008000000 */
[C---:B------:R-:W-:Y:S01]  /*6ec30*/  IADD3 R58, P6, PT, R68.reuse, R3, RZ ;  /* 0x00000003443a7210 */ /* 0x040fe20007fde0ff */
[----:B------:R-:W-:Y:S03]  /*6ec40*/  STL.64 [R1+0x27c8], R60 ;  /* 0x0027c83c01007387 */ /* 0x000fe60000100a00 */
[----:B------:R-:W-:Y:S01]  /*6ec50*/  LEA.HI.X.SX32 R59, R68, R2, 0x1, P6 ;  /* 0x00000002443b7211 */ /* 0x000fe200030f0eff */
[----:B------:R-:W-:Y:S04]  /*6ec60*/  STL.64 [R1+0x27d0], R52 ;  /* 0x0027d03401007387 */ /* 0x000fe80000100a00 */
[----:B------:R-:W-:Y:S04]  /*6ec70*/  @P3 STG.E.U8 desc[UR20][R72.64], R85 ;  /* 0x0000005548003986 */ /* 0x000fe8000c101114 */
[----:B------:R-:W-:Y:S04]  /*6ec80*/  STL.64 [R1+0x27d8], R58 ;  /* 0x0027d83a01007387 */ /* 0x000fe80000100a00 */
[----:B------:R-:W2:Y:S01]  /*6ec90*/  LDL.LU R8, [R1+0x1f70] ;  /* 0x001f700001087983 */ /* 0x000ea20000300800 */
[----:B0-----:R-:W-:-:S04]  /*6eca0*/  PRMT R69, R85, 0x9910, RZ ;  /* 0x0000991055457816 */ /* 0x001fc800000000ff */
[----:B------:R-:W-:-:S05]  /*6ecb0*/  SHF.R.S32.HI R69, RZ, 0x8, R69 ;  /* 0x00000008ff457819 */ /* 0x000fca0000011445 */
[----:B------:R0:W-:Y:S01]  /*6ecc0*/  @P0 STG.E.U8 desc[UR20][R74.64], R69 ;  /* 0x000000454a000986 */ /* 0x0001e2000c101114 */
[----:B---3--:R-:W-:Y:S01]  /*6ecd0*/  ISETP.LT.AND P3, PT, R92, UR4, !P1 ;  /* 0x000000045c007c0c */ /* 0x008fe2000cf61270 */
[----:B------:R-:W4:Y:S02]  /*6ece0*/  LDCU UR4, c[0x0][0x39c] ;  /* 0x00007380ff0477ac */ /* 0x000f240008000800 */
[----:B----4-:R-:W-:Y:S01]  /*6ecf0*/  ISETP.LT.AND P0, PT, R4, UR4, !P1 ;  /* 0x0000000404007c0c */ /* 0x010fe2000cf01270 */
[----:B------:R-:W5:Y:S01]  /*6ed00*/  LDCU UR4, c[0x0][0x39c] ;  /* 0x00007380ff0477ac */ /* 0x000f620008000800 */
[----:B------:R-:W3:Y:S04]  /*6ed10*/  LDL.LU R4, [R1+0x1f74] ;  /* 0x001f740001047983 */ /* 0x000ee80000300800 */
[----:B------:R-:W4:Y:S04]  /*6ed20*/  LDL.LU.64 R6, [R1+0x5d0] ;  /* 0x0005d00001067983 */ /* 0x000f280000300a00 */
[----:B------:R-:W-:Y:S04]  /*6ed30*/  @P2 STG.E.U8 desc[UR20][R76.64], R87 ;  /* 0x000000574c002986 */ /* 0x000fe8000c101114 */
[----:B------:R-:W4:Y:S01]  /*6ed40*/  LDL.LU R5, [R1+0x1f78] ;  /* 0x001f780001057983 */ /* 0x000f220000300800 */
[----:B0-----:R-:W-:-:S03]  /*6ed50*/  PRMT R69, R87, 0x9910, RZ ;  /* 0x0000991057457816 */ /* 0x001fc600000000ff */
[----:B------:R-:W4:Y:S01]  /*6ed60*/  LDL.LU.64 R92, [R1+0x5d8] ;  /* 0x0005d800015c7983 */ /* 0x000f220000300a00 */
[----:B-----5:R-:W-:Y:S01]  /*6ed70*/  ISETP.LT.AND P2, PT, R0, UR4, !P1 ;  /* 0x0000000400007c0c */ /* 0x020fe2000cf41270 */
[----:B------:R-:W2:Y:S01]  /*6ed80*/  LDCU UR4, c[0x0][0x39c] ;  /* 0x00007380ff0477ac */ /* 0x000ea20008000800 */
[----:B------:R-:W-:Y:S01]  /*6ed90*/  SHF.R.S32.HI R69, RZ, 0x8, R69 ;  /* 0x00000008ff457819 */ /* 0x000fe20000011445 */
[----:B------:R-:W5:Y:S04]  /*6eda0*/  LDL.LU R0, [R1+0x1f7c] ;  /* 0x001f7c0001007983 */ /* 0x000f680000300800 */
[----:B------:R0:W-:Y:S04]  /*6edb0*/  @P4 STG.E.U8 desc[UR20][R78.64], R69 ;  /* 0x000000454e004986 */ /* 0x0001e8000c101114 */
[----:B------:R-:W-:Y:S01]  /*6edc0*/  @P5 STG.E.U8 desc[UR20][R80.64], R88 ;  /* 0x0000005850005986 */ /* 0x000fe2000c101114 */
[----:B--2---:R-:W-:Y:S01]  /*6edd0*/  ISETP.LT.AND P4, PT, R8, UR4, !P1 ;  /* 0x0000000408007c0c */ /* 0x004fe2000cf81270 */
[----:B------:R-:W3:Y:S02]  /*6ede0*/  LDCU UR4, c[0x0][0x39c] ;  /* 0x00007380ff0477ac */ /* 0x000ee40008000800 */
[----:B---3--:R-:W-:Y:S01]  /*6edf0*/  ISETP.LT.AND P5, PT, R4, UR4, !P1 ;  /* 0x0000000404007c0c */ /* 0x008fe2000cfa1270 */
[----:B------:R-:W1:Y:S01]  /*6ee00*/  LDCU UR4, c[0x0][0x39c] ;  /* 0x00007380ff0477ac */ /* 0x000e620008000800 */
[----:B------:R-:W2:Y:S01]  /*6ee10*/  LDL.LU R4, [R1+0x1f80] ;  /* 0x001f800001047983 */ /* 0x000ea20000300800 */
[----:B0-----:R-:W-:-:S03]  /*6ee20*/  PRMT R69, R88, 0x9910, RZ ;  /* 0x0000991058457816 */ /* 0x001fc600000000ff */
[----:B------:R-:W3:Y:S01]  /*6ee30*/  LDL.LU.64 R8, [R1+0x5e8] ;  /* 0x0005e80001087983 */ /* 0x000ee20000300a00 */
[----:B------:R-:W-:-:S05]  /*6ee40*/  SHF.R.S32.HI R69, RZ, 0x8, R69 ;  /* 0x00000008ff457819 */ /* 0x000fca0000011445 */
[----:B----4-:R0:W-:Y:S01]  /*6ee50*/  @P3 STG.E.U8 desc[UR20][R6.64], R69 ;  /* 0x0000004506003986 */ /* 0x0101e2000c101114 */
[----:B-1----:R-:W-:Y:S01]  /*6ee60*/  ISETP.LT.AND P3, PT, R5, UR4, !P1 ;  /* 0x0000000405007c0c */ /* 0x002fe2000cf61270 */
[----:B------:R-:W5:Y:S02]  /*6ee70*/  LDCU UR4, c[0x0][0x39c] ;  /* 0x00007380ff0477ac */ /* 0x000f640008000800 */
[----:B------:R-:W4:Y:S04]  /*6ee80*/  LDL.LU R5, [R1+0x1f98] ;  /* 0x001f980001057983 */ /* 0x000f280000300800 */
[----:B------:R1:W-:Y:S01]  /*6ee90*/  @P0 STG.E.U8 desc[UR20][R92.64], R89 ;  /* 0x000000595c000986 */ /* 0x0003e2000c101114 */
[----:B0-----:R-:W-:-:S03]  /*6eea0*/  PRMT R69, R89, 0x9910, RZ ;  /* 0x0000991059457816 */ /* 0x001fc600000000ff */
[----:B-1----:R-:W4:Y:S01]  /*6eeb0*/  LDL.LU.64 R92, [R1+0x738] ;  /* 0x00073800015c7983 */ /* 0x002f220000300a00 */
[----:B-----5:R-:W-:Y:S01]  /*6eec0*/  ISETP.LT.AND P0, PT, R0, UR4, !P1 ;  /* 0x0000000400007c0c */ /* 0x020fe2000cf01270 */
[----:B------:R-:W2:Y:S02]  /*6eed0*/  LDCU UR4, c[0x0][0x39c] ;  /* 0x00007380ff0477ac */ /* 0x000ea40008000800 */
[----:B------:R-:W5:Y:S01]  /*6eee0*/  LDL.LU R0, [R1+0x1fb0] ;  /* 0x001fb00001007983 */ /* 0x000f620000300800 */
[----:B------:R-:W-:-:S03]  /*6eef0*/  SHF.R.S32.HI R69, RZ, 0x8, R69 ;  /* 0x00000008ff457819 */ /* 0x000fc60000011445 */
[----:B------:R-:W5:Y:S04]  /*6ef00*/  LDL.LU.64 R6, [R1+0x5e0] ;  /* 0x0005e00001067983 */ /* 0x000f680000300a00 */
[----:B------:R0:W-:Y:S01]  /*6ef10*/  @P2 STG.E.U8 desc[UR20][R82.64], R69 ;  /* 0x0000004552002986 */ /* 0x0001e2000c101114 */
[----:B--2---:R-:W-:Y:S01]  /*6ef20*/  ISETP.LT.AND P2, PT, R4, UR4, !P1 ;  /* 0x0000000404007c0c */ /* 0x004fe2000cf41270 */
[----:B------:R-:W4:Y:S02]  /*6ef30*/  LDCU UR4, c[0x0][0x39c] ;  /* 0x00007380ff0477ac */ /* 0x000f240008000800 */
[----:B------:R-:W2:Y:S04]  /*6ef40*/  LDL.LU R4, [R1+0x1fb8] ;  /* 0x001fb80001047983 */ /* 0x000ea80000300800 */
[----:B---3--:R-:W-:Y:S04]  /*6ef50*/  @P4 STG.E.U8 desc[UR20][R8.64], R90 ;  /* 0x0000005a08004986 */ /* 0x008fe8000c101114 */
[----:B------:R-:W3:Y:S01]  /*6ef60*/  LDL.LU.64 R10, [R1+0x730] ;  /* 0x00073000010a7983 */ /* 0x000ee20000300a00 */
[----:B----4-:R-:W-:Y:S01]  /*6ef70*/  ISETP.LT.AND P4, PT, R5, UR4, !P1 ;  /* 0x0000000405007c0c */ /* 0x010fe2000cf81270 */
[----:B------:R-:W5:Y:S02]  /*6ef80*/  LDCU UR4, c[0x0][0x39c] ;  /* 0x00007380ff0477ac */ /* 0x000f640008000800 */
[----:B------:R-:W4:Y:S01]  /*6ef90*/  LDL.LU R5, [R1+0x1fcc] ;  /* 0x001fcc0001057983 */ /* 0x000f220000300800 */
[----:B0-----:R-:W-:-:S04]  /*6efa0*/  PRMT R69, R90, 0x9910, RZ ;  /* 0x000099105a457816 */ /* 0x001fc800000000ff */
[----:B------:R-:W-:-:S05]  /*6efb0*/  SHF.R.S32.HI R69, RZ, 0x8, R69 ;  /* 0x00000008ff457819 */ /* 0x000fca0000011445 */
[----:B------:R0:W-:Y:S01]  /*6efc0*/  @P5 STG.E.U8 desc[UR20][R92.64], R69 ;  /* 0x000000455c005986 */ /* 0x0001e2000c101114 */
[----:B-----5:R-:W-:Y:S01]  /*6efd0*/  ISETP.LT.AND P5, PT, R0, UR4, !P1 ;  /* 0x0000000400007c0c */ /* 0x020fe2000cfa1270 */
[----:B------:R-:W2:Y:S02]  /*6efe0*/  LDCU UR4, c[0x0][0x39c] ;  /* 0x00007380ff0477ac */ /* 0x000ea40008000800 */
[----:B0-----:R-:W5:Y:S04]  /*6eff0*/  LDL.LU.64 R92, [R1+0x750] ;  /* 0x00075000015c7983 */ /* 0x001f680000300a00 */
[----:B------:R-:W5:Y:S04]  /*6f000*/  LDL.LU R0, [R1+0x1fd8] ;  /* 0x001fd80001007983 */ /* 0x000f680000300800 */
[----:B------:R-:W5:Y:S04]  /*6f010*/  LDL.LU R9, [R1+0x7a8] ;  /* 0x0007a80001097983 */ /* 0x000f680000300800 */
[----:B------:R0:W-:Y:S04]  /*6f020*/  @P3 STG.E.U8 desc[UR20][R6.64], R91 ;  /* 0x0000005b06003986 */ /* 0x0001e8000c101114 */
[----:B0-----:R-:W5:Y:S01]  /*6f030*/  LDL.LU.64 R6, [R1+0x740] ;  /* 0x0007400001067983 */ /* 0x001f620000300a00 */
[----:B--2---:R-:W-:Y:S01]  /*6f040*/  ISETP.LT.AND P3, PT, R4, UR4, !P1 ;  /* 0x0000000404007c0c */ /* 0x004fe2000cf61270 */
[----:B------:R-:W4:Y:S02]  /*6f050*/  LDCU UR4, c[0x0][0x39c] ;  /* 0x00007380ff0477ac */ /* 0x000f240008000800 */
[----:B------:R-:W2:Y:S01]  /*6f060*/  LDL.LU R4, [R1+0x200c] ;  /* 0x00200c0001047983 */ /* 0x000ea20000300800 */
[----:B------:R-:W-:-:S03]  /*6f070*/  PRMT R69, R91, 0x9910, RZ ;  /* 0x000099105b457816 */ /* 0x000fc600000000ff */
[----:B------:R-:W2:Y:S01]  /*6f080*/  LDL.LU.64 R62, [R1+0x748] ;  /* 0x00074800013e7983 */ /* 0x000ea20000300a00 */
[----:B------:R-:W-:-:S03]  /*6f090*/  SHF.R.S32.HI R69, RZ, 0x8, R69 ;  /* 0x00000008ff457819 */ /* 0x000fc60000011445 */
[----:B------:R-:W2:Y:S04]  /*6f0a0*/  LDL.LU R8, [R1+0x2014] ;  /* 0x0020140001087983 */ /* 0x000ea80000300800 */
[----:B---3--:R0:W-:Y:S01]  /*6f0b0*/  @P0 STG.E.U8 desc[UR20][R10.64], R69 ;  /* 0x000000450a000986 */ /* 0x0081e2000c101114 */
[----:B----4-:R-:W-:Y:S01]  /*6f0c0*/  ISETP.LT.AND P0, PT, R5, UR4, !P1 ;  /* 0x0000000405007c0c */ /* 0x010fe2000cf01270 */
[----:B------:R-:W1:Y:S02]  /*6f0d0*/  LDCU UR4, c[0x0][0x39c] ;  /* 0x00007380ff0477ac */ /* 0x000e640008000800 */
[----:B------:R-:W3:Y:S04]  /*6f0e0*/  LDL.LU R5, [R1+0x7ac] ;  /* 0x0007ac0001057983 */ /* 0x000ee80000300800 */
[----:B0-----:R-:W4:Y:S04]  /*6f0f0*/  LDL.LU.64 R10, [R1+0x778] ;  /* 0x00077800010a7983 */ /* 0x001f280000300a00 */
[----:B-----5:R-:W-:Y:S01]  /*6f100*/  @P2 STG.E.U8 desc[UR20][R92.64], R9 ;  /* 0x000000095c002986 */ /* 0x020fe2000c101114 */
[----:B-1----:R-:W-:Y:S01]  /*6f110*/  ISETP.LT.AND P2, PT, R0, UR4, !P1 ;  /* 0x0000000400007c0c */ /* 0x002fe2000cf41270 */
[----:B------:R-:W2:Y:S01]  /*6f120*/  LDCU UR4, c[0x0][0x39c] ;  /* 0x00007380ff0477ac */ /* 0x000ea20008000800 */
[----:B------:R-:W-:Y:S01]  /*6f130*/  PRMT R69, R9, 0x9910, RZ ;  /* 0x0000991009457816 */ /* 0x000fe200000000ff */
[----:B------:R-:W5:Y:S03]  /*6f140*/  LDL.LU R0, [R1+0x202c] ;  /* 0x00202c0001007983 */ /* 0x000f660000300800 */
[----:B------:R-:W-:-:S05]  /*6f150*/  SHF.R.S32.HI R69, RZ, 0x8, R69 ;  /* 0x00000008ff457819 */ /* 0x000fca0000011445 */
[----:B------:R0:W-:Y:S04]  /*6f160*/  @P4 STG.E.U8 desc[UR20][R6.64], R69 ;  /* 0x0000004506004986 */ /* 0x0001e8000c101114 */
[----:B0-----:R-:W5:Y:S01]  /*6f170*/  LDL.LU.64 R6, [R1+0x770] ;  /* 0x0007700001067983 */ /* 0x001f620000300a00 */
[----:B--2---:R-:W-:Y:S01]  /*6f180*/  ISETP.LT.AND P4, PT, R4, UR4, !P1 ;  /* 0x0000000404007c0c */ /* 0x004fe2000cf81270 */
[----:B------:R-:W0:Y:S02]  /*6f190*/  LDCU UR4, c[0x0][0x39c] ;  /* 0x00007380ff0477ac */ /* 0x000e240008000800 */
[----:B------:R-:W2:Y:S04]  /*6f1a0*/  LDL.LU R4, [R1+0x2030] ;  /* 0x0020300001047983 */ /* 0x000ea80000300800 */
[----:B------:R-:W2:Y:S04]  /*6f1b0*/  LDL.LU R9, [R1+0x7b0] ;  /* 0x0007b00001097983 */ /* 0x000ea80000300800 */
[----:B---3--:R1:W-:Y:S01]  /*6f1c0*/  @P5 STG.E.U8 desc[UR20][R62.64], R5 ;  /* 0x000000053e005986 */ /* 0x0083e2000c101114 */
[----:B0-----:R-:W-:Y:S01]  /*6f1d0*/  ISETP.LT.AND P5, PT, R8, UR4, !P1 ;  /* 0x0000000408007c0c */ /* 0x001fe2000cfa1270 */
[----:B------:R-:W5:Y:S02]  /*6f1e0*/  LDCU UR4, c[0x0][0x39c] ;  /* 0x00007380ff0477ac */ /* 0x000f640008000800 */
[----:B-1----:R-:W3:Y:S04]  /*6f1f0*/  LDL.LU.64 R62, [R1+0x788] ;  /* 0x00078800013e7983 */ /* 0x002ee80000300a00 */
[----:B------:R-:W3:Y:S01]  /*6f200*/  LDL.LU R8, [R1+0x2048] ;  /* 0x0020480001087983 */ /* 0x000ee20000300800 */
[----:B------:R-:W-:-:S03]  /*6f210*/  PRMT R69, R5, 0x9910, RZ ;  /* 0x0000991005457816 */ /* 0x000fc600000000ff */
[----:B------:R-:W3:Y:S01]  /*6f220*/  LDL.LU R5, [R1+0x7b4] ;  /* 0x0007b40001057983 */ /* 0x000ee20000300800 */
[----:B------:R-:W-:-:S05]  /*6f230*/  SHF.R.S32.HI R69, RZ, 0x8, R69 ;  /* 0x00000008ff457819 */ /* 0x000fca0000011445 */
[----:B----4-:R0:W-:Y:S01]  /*6f240*/  @P3 STG.E.U8 desc[UR20][R10.64], R69 ;  /* 0x000000450a003986 */ /* 0x0101e2000c101114 */
[----:B-----5:R-:W-:Y:S01]  /*6f250*/  ISETP.LT.AND P3, PT, R0, UR4, !P1 ;  /* 0x0000000400007c0c */ /* 0x020fe2000cf61270 */
[----:B------:R-:W1:Y:S02]  /*6f260*/  LDCU UR4, c[0x0][0x39c] ;  /* 0x00007380ff0477ac */ /* 0x000e640008000800 */
[----:B0-----:R-:W4:Y:S04]  /*6f270*/  LDL.LU.64 R10, [R1+0x7a0] ;  /* 0x0007a000010a7983 */ /* 0x001f280000300a00 */
[----:B------:R-:W5:Y:S04]  /*6f280*/  LDL.LU R0, [R1+0x2070] ;  /* 0x0020700001007983 */ /* 0x000f680000300800 */
[----:B--2---:R0:W-:Y:S04]  /*6f290*/  @P0 STG.E.U8 desc[UR20][R6.64], R9 ;  /* 0x0000000906000986 */ /* 0x0041e8000c101114 */
[----:B0-----:R-:W2:Y:S01]  /*6f2a0*/  LDL.LU.64 R6, [R1+0x780] ;  /* 0x0007800001067983 */ /* 0x001ea20000300a00 */
[----:B-1----:R-:W-:Y:S01]  /*6f2b0*/  ISETP.LT.AND P0, PT, R4, UR4, !P1 ;  /* 0x0000000404007c0c */ /* 0x002fe2000cf01270 */
[----:B------:R-:W0:Y:S02]  /*6f2c0*/  LDCU UR4, c[0x0][0x39c] ;  /* 0x00007380ff0477ac */ /* 0x000e240008000800 */
[----:B------:R-:W2:Y:S01]  /*6f2d0*/  LDL.LU R4, [R1+0x2084] ;  /* 0x0020840001047983 */ /* 0x000ea20000300800 */
[----:B------:R-:W-:-:S04]  /*6f2e0*/  PRMT R69, R9, 0x9910, RZ ;  /* 0x0000991009457816 */ /* 0x000fc800000000ff */
[----:B------:R-:W-:-:S05]  /*6f2f0*/  SHF.R.S32.HI R69, RZ, 0x8, R69 ;  /* 0x00000008ff457819 */ /* 0x000fca0000011445 */
[----:B---3--:R1:W-:Y:S01]  /*6f300*/  @P2 STG.E.U8 desc[UR20][R62.64], R69 ;  /* 0x000000453e002986 */ /* 0x0083e2000c101114 */
[----:B0-----:R-:W-:Y:S01]  /*6f310*/  ISETP.LT.AND P2, PT, R8, UR4, !P1 ;  /* 0x0000000408007c0c */ /* 0x001fe2000cf41270 */
[----:B------:R-:W5:Y:S02]  /*6f320*/  LDCU UR4, c[0x0][0x39c] ;  /* 0x00007380ff0477ac */ /* 0x000f640008000800 */
[----:B-1----:R-:W3:Y:S04]  /*6f330*/  LDL.LU.64 R62, [R1+0x798] ;  /* 0x00079800013e7983 */ /* 0x002ee80000300a00 */
[----:B------:R-:W3:Y:S04]  /*6f340*/  LDL.LU R9, [R1+0x7b8] ;  /* 0x0007b80001097983 */ /* 0x000ee80000300800 */
[----:B------:R-:W3:Y:S01]  /*6f350*/  LDL.LU R8, [R1+0x2090] ;  /* 0x0020900001087983 */ /* 0x000ee20000300800 */
[----:B------:R-:W-:-:S03]  /*6f360*/  PRMT R69, R5, 0x9910, RZ ;  /* 0x0000991005457816 */ /* 0x000fc600000000ff */
[----:B------:R-:W3:Y:S01]  /*6f370*/  LDL.LU.64 R58, [R1+0x790] ;  /* 0x00079000013a7983 */ /* 0x000ee20000300a00 */
[----:B------:R-:W-:-:S03]  /*6f380*/  SHF.R.S32.HI R69, RZ, 0x8, R69 ;  /* 0x00000008ff457819 */ /* 0x000fc60000011445 */
[----:B----4-:R-:W-:Y:S01]  /*6f390*/  @P4 STG.E.U8 desc[UR20][R10.64], R5 ;  /* 0x000000050a004986 */ /* 0x010fe2000c101114 */
[----:B-----5:R-:W-:Y:S01]  /*6f3a0*/  ISETP.LT.AND P4, PT, R0, UR4, !P1 ;  /* 0x0000000400007c0c */ /* 0x020fe2000cf81270 */
[----:B------:R-:W0:Y:S02]  /*6f3b0*/  LDCU UR4, c[0x0][0x39c] ;  /* 0x00007380ff0477ac */ /* 0x000e240008000800 */
[----:B------:R-:W4:Y:S04]  /*6f3c0*/  LDL.LU.64 R60, [R1+0x768] ;  /* 0x00076800013c7983 */ /* 0x000f280000300a00 */
[----:B------:R-:W4:Y:S04]  /*6f3d0*/  LDL.LU R0, [R1+0x7c0] ;  /* 0x0007c00001007983 */ /* 0x000f280000300800 */
[----:B--2---:R1:W-:Y:S04]  /*6f3e0*/  @P5 STG.E.U8 desc[UR20][R6.64], R69 ;  /* 0x0000004506005986 */ /* 0x0043e8000c101114 */
[----:B-1----:R-:W2:Y:S04]  /*6f3f0*/  LDL.LU R6, [R1+0x2098] ;  /* 0x0020980001067983 */ /* 0x002ea80000300800 */
[----:B------:R-:W5:Y:S01]  /*6f400*/  LDL.LU R7, [R1+0x2094] ;  /* 0x0020940001077983 */ /* 0x000f620000300800 */
[----:B0-----:R-:W-:Y:S01]  /*6f410*/  ISETP.LT.AND P5, PT, R4, UR4, !P1 ;  /* 0x0000000404007c0c */ /* 0x001fe2000cfa1270 */
[----:B------:R-:W0:Y:S02]  /*6f420*/  LDCU UR4, c[0x0][0x39c] ;  /* 0x00007380ff0477ac */ /* 0x000e240008000800 */
[----:B------:R-:W5:Y:S04]  /*6f430*/  LDL.LU.64 R64, [R1+0x760] ;  /* 0x0007600001407983 */ /* 0x000f680000300a00 */
[----:B------:R-:W5:Y:S04]  /*6f440*/  LDL.LU.64 R10, [R1+0x758] ;  /* 0x00075800010a7983 */ /* 0x000f680000300a00 */
[----:B------:R-:W5:Y:S04]  /*6f450*/  LDL.LU R5, [R1+0x7bc] ;  /* 0x0007bc0001057983 */ /* 0x000f680000300800 */
[----:B---3--:R1:W-:Y:S01]  /*6f460*/  @P3 STG.E.U8 desc[UR20][R62.64], R9 ;  /* 0x000000093e003986 */ /* 0x0083e2000c101114 */
[----:B0-----:R-:W-:-:S03]  /*6f470*/  ISETP.LT.AND P3, PT, R8, UR4, !P1 ;  /* 0x0000000408007c0c */ /* 0x001fc6000cf61270 */
[----:B------:R-:W3:Y:S01]  /*6f480*/  LDL.LU.64 R66, [R1+0x728] ;  /* 0x0007280001427983 */ /* 0x000ee20000300a00 */
[----:B------:R-:W-:Y:S01]  /*6f490*/  PRMT R8, R9, 0x9910, RZ ;  /* 0x0000991009087816 */ /* 0x000fe200000000ff */
[----:B------:R-:W2:Y:S03]  /*6f4a0*/  LDCU UR4, c[0x0][0x39c] ;  /* 0x00007380ff0477ac */ /* 0x000ea60008000800 */
[----:B------:R-:W-:Y:S01]  /*6f4b0*/  SHF.R.S32.HI R52, RZ, 0x8, R8 ;  /* 0x00000008ff347819 */ /* 0x000fe20000011408 */
[----:B-1----:R-:W3:Y:S04]  /*6f4c0*/  LDL.LU R9, [R1+0x7c8] ;  /* 0x0007c80001097983 */ /* 0x002ee80000300800 */
[----:B------:R-:W3:Y:S04]  /*6f4d0*/  LDL.LU R8, [R1+0x20a0] ;  /* 0x0020a00001087983 */ /* 0x000ee80000300800 */
[----:B------:R-:W-:Y:S04]  /*6f4e0*/  @P0 STG.E.U8 desc[UR20][R58.64], R52 ;  /* 0x000000343a000986 */ /* 0x000fe8000c101114 */
[----:B------:R-:W3:Y:S04]  /*6f4f0*/  LDL.LU.64 R62, [R1+0x720] ;  /* 0x00072000013e7983 */ /* 0x000ee80000300a00 */
[----:B----4-:R0:W-:Y:S02]  /*6f500*/  @P2 STG.E.U8 desc[UR20][R60.64], R0 ;  /* 0x000000003c002986 */ /* 0x0101e4000c101114 */
[----:B0-----:R-:W-:-:S02]  /*6f510*/  PRMT R0, R0, 0x9910, RZ ;  /* 0x0000991000007816 */ /* 0x001fc400000000ff */
[----:B--2---:R-:W-:Y:S01]  /*6f520*/  ISETP.LT.AND P0, PT, R6, UR4, !P1 ;  /* 0x0000000406007c0c */ /* 0x004fe2000cf01270 */
[----:B------:R-:W5:Y:S01]  /*6f530*/  LDCU UR4, c[0x0][0x39c] ;  /* 0x00007380ff0477ac */ /* 0x000f620008000800 */
[----:B------:R-:W2:Y:S04]  /*6f540*/  LDL.LU R6, [R1+0x209c] ;  /* 0x00209c0001067983 */ /* 0x000ea80000300800 */
[----:B------:R-:W4:Y:S01]  /*6f550*/  LDL.LU.64 R58, [R1+0x718] ;  /* 0x00071800013a7983 */ /* 0x000f220000300a00 */
[----:B-----5:R-:W-:Y:S01]  /*6f560*/  ISETP.LT.AND P2, PT, R7, UR4, !P1 ;  /* 0x0000000407007c0c */ /* 0x020fe2000cf41270 */
[----:B------:R-:W-:Y:S01]  /*6f570*/  IMAD.MOV.U32 R7, RZ, RZ, R0 ;  /* 0x000000ffff077224 */ /* 0x000fe200078e0000 */
[----:B------:R-:W3:Y:S01]  /*6f580*/  LDCU UR4, c[0x0][0x39c] ;  /* 0x00007380ff0477ac */ /* 0x000ee20008000800 */
[----:B------:R-:W5:Y:S03]  /*6f590*/  LDL.LU R0, [R1+0x7c4] ;  /* 0x0007c40001007983 */ /* 0x000f660000300800 */
[----:B------:R-:W-:-:S02]  /*6f5a0*/  SHF.R.S32.HI R52, RZ, 0x8, R7 ;  /* 0x00000008ff347819 */ /* 0x000fc40000011407 */
[----:B------:R-:W4:Y:S04]  /*6f5b0*/  LDL.LU R7, [R1+0x20a4] ;  /* 0x0020a40001077983 */ /* 0x000f280000300800 */
[----:B------:R0:W-:Y:S04]  /*6f5c0*/  @P4 STG.E.U8 desc[UR20][R64.64], R52 ;  /* 0x0000003440004986 */ /* 0x0001e8000c101114 */
[----:B------:R-:W5:Y:S01]  /*6f5d0*/  LDL.LU.64 R60, [R1+0x710] ;  /* 0x00071000013c7983 */ /* 0x000f620000300a00 */
[----:B---3--:R-:W-:Y:S01]  /*6f5e0*/  ISETP.LT.AND P4, PT, R8, UR4, !P1 ;  /* 0x0000000408007c0c */ /* 0x008fe2000cf81270 */
[----:B------:R-:W2:Y:S02]  /*6f5f0*/  LDCU UR4, c[0x0][0x39c] ;  /* 0x00007380ff0477ac */ /* 0x000ea40008000800 */
[----:B------:R-:W3:Y:S04]  /*6f600*/  LDL.LU R8, [R1+0x2078] ;  /* 0x0020780001087983 */ /* 0x000ee80000300800 */
[----:B------:R1:W-:Y:S04]  /*6f610*/  @P5 STG.E.U8 desc[UR20][R10.64], R5 ;  /* 0x000000050a005986 */ /* 0x0003e8000c101114 */
[----:B0-----:R-:W5:Y:S01]  /*6f620*/  LDL.LU.64 R64, [R1+0x708] ;  /* 0x0007080001407983 */ /* 0x001f620000300a00 */
[----:B-1----:R-:W-:-:S02]  /*6f630*/  PRMT R5, R5, 0x9910, RZ ;  /* 0x0000991005057816 */ /* 0x002fc400000000ff */
[----:B--2---:R-:W-:-:S03]  /*6f640*/  ISETP.LT.AND P5, PT, R6, UR4, !P1 ;  /* 0x0000000406007c0c */ /* 0x004fc6000cfa1270 */
[----:B------:R-:W-:Y:S01]  /*6f650*/  IMAD.MOV.U32 R6, RZ, RZ, R5 ;  /* 0x000000ffff067224 */ /* 0x000fe200078e0005 */
[----:B------:R-:W4:Y:S01]  /*6f660*/  LDCU UR4, c[0x0][0x39c] ;  /* 0x00007380ff0477ac */ /* 0x000f220008000800 */
[----:B------:R-:W2:Y:S03]  /*6f670*/  LDL.LU R5, [R1+0x7d0] ;  /* 0x0007d00001057983 */ /* 0x000ea60000300800 */
[----:B------:R-:W-:Y:S02]  /*6f680*/  SHF.R.S32.HI R52, RZ, 0x8, R6 ;  /* 0x00000008ff347819 */ /* 0x000fe40000011406 */
[----:B------:R-:W2:Y:S04]  /*6f690*/  LDL.LU R6, [R1+0x2080] ;  /* 0x0020800001067983 */ /* 0x000ea80000300800 */
[----:B------:R0:W-:Y:S04]  /*6f6a0*/  @P3 STG.E.U8 desc[UR20][R66.64], R52 ;  /* 0x0000003442003986 */ /* 0x0001e8000c101114 */
[----:B------:R-:W2:Y:S01]  /*6f6b0*/  LDL.LU.64 R10, [R1+0x700] ;  /* 0x00070000010a7983 */ /* 0x000ea20000300a00 */
[----:B----4-:R-:W-:Y:S01]  /*6f6c0*/  ISETP.LT.AND P3, PT, R7, UR4, !P1 ;  /* 0x0000000407007c0c */ /* 0x010fe2000cf61270 */
[----:B------:R-:W3:Y:S02]  /*6f6d0*/  LDCU UR4, c[0x0][0x39c] ;  /* 0x00007380ff0477ac */ /* 0x000ee40008000800 */
[----:B------:R-:W4:Y:S04]  /*6f6e0*/  LDL.LU R7, [R1+0x207c] ;  /* 0x00207c0001077983 */ /* 0x000f280000300800 */
[----:B------:R1:W-:Y:S04]  /*6f6f0*/  @P0 STG.E.U8 desc[UR20][R62.64], R9 ;  /* 0x000000093e000986 */ /* 0x0003e8000c101114 */
[----:B0-----:R-:W4:Y:S01]  /*6f700*/  LDL.LU.64 R66, [R1+0x6f8] ;  /* 0x0006f80001427983 */ /* 0x001f220000300a00 */
[----:B---3--:R-:W-:Y:S01]  /*6f710*/  ISETP.LT.AND P0, PT, R8, UR4, !P1 ;  /* 0x0000000408007c0c */ /* 0x008fe2000cf01270 */
[----:B------:R-:W2:Y:S01]  /*6f720*/  LDCU UR4, c[0x0][0x39c] ;  /* 0x00007380ff0477ac */ /* 0x000ea20008000800 */
[----:B------:R-:W-:-:S02]  /*6f730*/  PRMT R8, R9, 0x9910, RZ ;  /* 0x0000991009087816 */ /* 0x000fc400000000ff */
[----:B-1----:R-:W3:Y:S02]  /*6f740*/  LDL.LU R9, [R1+0x7cc] ;  /* 0x0007cc0001097983 */ /* 0x002ee40000300800 */
[----:B------:R-:W-:Y:S02]  /*6f750*/  SHF.R.S32.HI R52, RZ, 0x8, R8 ;  /* 0x00000008ff347819 */ /* 0x000fe40000011408 */
[----:B------:R-:W3:Y:S04]  /*6f760*/  LDL.LU R8, [R1+0x208c] ;  /* 0x00208c0001087983 */ /* 0x000ee80000300800 */
[----:B------:R-:W-:Y:S04]  /*6f770*/  @P2 STG.E.U8 desc[UR20][R58.64], R52 ;  /* 0x000000343a002986 */ /* 0x000fe8000c101114 */
[----:B------:R-:W3:Y:S04]  /*6f780*/  LDL.LU.64 R62, [R1+0x6f0] ;  /* 0x0006f000013e7983 */ /* 0x000ee80000300a00 */
[----:B-----5:R0:W-:Y:S02]  /*6f790*/  @P4 STG.E.U8 desc[UR20][R60.64], R0 ;  /* 0x000000003c004986 */ /* 0x0201e4000c101114 */
[----:B0-----:R-:W-:-:S02]  /*6f7a0*/  PRMT R0, R0, 0x9910, RZ ;  /* 0x0000991000007816 */ /* 0x001fc400000000ff */
[----:B--2---:R-:W-:Y:S01]  /*6f7b0*/  ISETP.LT.AND P2, PT, R6, UR4, !P1 ;  /* 0x0000000406007c0c */ /* 0x004fe2000cf41270 */
[----:B------:R-:W4:Y:S01]  /*6f7c0*/  LDCU UR4, c[0x0][0x39c] ;  /* 0x00007380ff0477ac */ /* 0x000f220008000800 */
[----:B------:R-:W2:Y:S04]  /*6f7d0*/  LDL.LU R6, [R1+0x2088] ;  /* 0x0020880001067983 */ /* 0x000ea80000300800 */
[----:B------:R-:W5:Y:S01]  /*6f7e0*/  LDL.LU.64 R58, [R1+0x6e8] ;  /* 0x0006e800013a7983 */ /* 0x000f620000300a00 */
[----:B----4-:R-:W-:Y:S01]  /*6f7f0*/  ISETP.LT.AND P4, PT, R7, UR4, !P1 ;  /* 0x0000000407007c0c */ /* 0x010fe2000cf81270 */
[----:B------:R-:W-:Y:S01]  /*6f800*/  IMAD.MOV.U32 R7, RZ, RZ, R0 ;  /* 0x000000ffff077224 */ /* 0x000fe200078e0000 */
[----:B------:R-:W3:Y:S01]  /*6f810*/  LDCU UR4, c[0x0][0x39c] ;  /* 0x00007380ff0477ac */ /* 0x000ee20008000800 */
[----:B------:R-:W4:Y:S03]  /*6f820*/  LDL.LU R0, [R1+0x7e0] ;  /* 0x0007e00001007983 */ /* 0x000f260000300800 */
        /* <DEDUP_REMOVED lines=9> */
[----:B--2---:R-:W-:Y:S01]  /*6f8c0*/  ISETP.LT.AND P3, PT, R6, UR4, !P1 ;  /* 0x0000000406007c0c */ /* 0x004fe2000cf61270 */
[----:B------:R-:W4:Y:S01]  /*6f8d0*/  LDCU UR4, c[0x0][0x39c] ;  /* 0x00007380ff0477ac */ /* 0x000f220008000800 */
[----:B------:R-:W-:-:S02]  /*6f8e0*/  PRMT R6, R5, 0x9910, RZ ;  /* 0x0000991005067816 */ /* 0x000fc400000000ff */
[----:B-1----:R-:W2:Y:S03]  /*6f8f0*/  LDL.LU R5, [R1+0x7dc] ;  /* 0x0007dc0001057983 */ /* 0x002ea60000300800 */
[----:B------:R-:W-:Y:S02]  /*6f900*/  IMAD.MOV.U32 R52, RZ, RZ, R6 ;  /* 0x000000ffff347224 */ /* 0x000fe400078e0006 */
[----:B------:R-:W2:Y:S03]  /*6f910*/  LDL.LU R6, [R1+0x206c] ;  /* 0x00206c0001067983 */ /* 0x000ea60000300800 */
[----:B------:R-:W-:Y:S01]  /*6f920*/  SHF.R.S32.HI R52, RZ, 0x8, R52 ;  /* 0x00000008ff347819 */ /* 0x000fe20000011434 */
[----:B------:R-:W2:Y:S04]  /*6f930*/  LDL.LU.64 R10, [R1+0x6d0] ;  /* 0x0006d000010a7983 */ /* 0x000ea80000300a00 */
[----:B------:R0:W-:Y:S01]  /*6f940*/  @P0 STG.E.U8 desc[UR20][R66.64], R52 ;  /* 0x0000003442000986 */ /* 0x0001e2000c101114 */
        /* <DEDUP_REMOVED lines=11> */
[----:B-----5:R-:W-:Y:S04]  /*6fa00*/  @P4 STG.E.U8 desc[UR20][R58.64], R52 ;  /* 0x000000343a004986 */ /* 0x020fe8000c101114 */
[----:B------:R-:W5:Y:S04]  /*6fa10*/  LDL.LU.64 R62, [R1+0x6c0] ;  /* 0x0006c000013e7983 */ /* 0x000f680000300a00 */
[----:B------:R0:W-:Y:S02]  /*6fa20*/  @P5 STG.E.U8 desc[UR20][R60.64], R0 ;  /* 0x000000003c005986 */ /* 0x0001e4000c101114 */
[----:B0-----:R-:W-:-:S02]  /*6fa30*/  PRMT R0, R0, 0x9910, RZ ;  /* 0x0000991000007816 */ /* 0x001fc400000000ff */
[----:B--2---:R-:W-:Y:S01]  /*6fa40*/  ISETP.LT.AND P4, PT, R6, UR4, !P1 ;  /* 0x0000000406007c0c */ /* 0x004fe2000cf81270 */
[----:B------:R-:W4:Y:S01]  /*6fa50*/  LDCU UR4, c[0x0][0x39c] ;  /* 0x00007380ff0477ac */ /* 0x000f220008000800 */
[----:B------:R-:W2:Y:S04]  /*6fa60*/  LDL.LU R6, [R1+0x204c] ;  /* 0x00204c0001067983 */ /* 0x000ea80000300800 */
[----:B------:R-:W2:Y:S01]  /*6fa70*/  LDL.LU.64 R58, [R1+0x6b8] ;  /* 0x0006b800013a7983 */ /* 0x000ea20000300a00 */
[----:B----4-:R-:W-:Y:S01]  /*6fa80*/  ISETP.LT.AND P5, PT, R7, UR4, !P1 ;  /* 0x0000000407007c0c */ /* 0x010fe2000cfa1270 */
[----:B------:R-:W-:Y:S01]  /*6fa90*/  IMAD.MOV.U32 R7, RZ, RZ, R0 ;  /* 0x000000ffff077224 */ /* 0x000fe200078e0000 */
[----:B------:R-:W3:Y:S01]  /*6faa0*/  LDCU UR4, c[0x0][0x39c] ;  /* 0x00007380ff0477ac */ /* 0x000ee20008000800 */
[----:B------:R-:W4:Y:S03]  /*6fab0*/  LDL.LU R0, [R1+0x7d4] ;  /* 0x0007d40001007983 */ /* 0x000f260000300800 */
[----:B------:R-:W-:-:S02]  /*6fac0*/  SHF.R.S32.HI R60, RZ, 0x8, R7 ;  /* 0x00000008ff3c7819 */ /* 0x000fc40000011407 */
[----:B------:R-:W4:Y:S04]  /*6fad0*/  LDL.LU R7, [R1+0x2054] ;  /* 0x0020540001077983 */ /* 0x000f280000300800 */
[----:B------:R-:W-:Y:S04]  /*6fae0*/  @P3 STG.E.U8 desc[UR20][R64.64], R60 ;  /* 0x0000003c40003986 */ /* 0x000fe8000c101114 */
[----:B------:R-:W4:Y:S04]  /*6faf0*/  LDL.LU.64 R52, [R1+0x6b0] ;  /* 0x0006b00001347983 */ /* 0x000f280000300a00 */
[----:B------:R0:W-:Y:S04]  /*6fb00*/  @P0 STG.E.U8 desc[UR20][R10.64], R5 ;  /* 0x000000050a000986 */ /* 0x0001e8000c101114 */
[----:B0-----:R-:W4:Y:S01]  /*6fb10*/  LDL.LU R10, [R1+0x2050] ;  /* 0x00205000010a7983 */ /* 0x001f220000300800 */
[----:B---3--:R-:W-:Y:S01]  /*6fb20*/  ISETP.LT.AND P3, PT, R8, UR4, !P1 ;  /* 0x0000000408007c0c */ /* 0x008fe2000cf61270 */
[----:B------:R-:W2:Y:S01]  /*6fb30*/  LDCU UR4, c[0x0][0x39c] ;  /* 0x00007380ff0477ac */ /* 0x000ea20008000800 */
[----:B------:R-:W-:Y:S01]  /*6fb40*/  PRMT R5, R5, 0x9910, RZ ;  /* 0x0000991005057816 */ /* 0x000fe200000000ff */
[----:B------:R-:W3:Y:S03]  /*6fb50*/  LDL.LU.64 R60, [R1+0x6a8] ;  /* 0x0006a800013c7983 */ /* 0x000ee60000300a00 */
[----:B------:R-:W-:-:S05]  /*6fb60*/  SHF.R.S32.HI R8, RZ, 0x8, R5 ;  /* 0x00000008ff087819 */ /* 0x000fca0000011405 */
[----:B------:R-:W-:Y:S04]  /*6fb70*/  @P2 STG.E.U8 desc[UR20][R66.64], R8 ;  /* 0x0000000842002986 */ /* 0x000fe8000c101114 */
[----:B-----5:R0:W-:Y:S02]  /*6fb80*/  @P4 STG.E.U8 desc[UR20][R62.64], R9 ;  /* 0x000000093e004986 */ /* 0x0201e4000c101114 */
[----:B0-----:R-:W-:Y:S02]  /*6fb90*/  PRMT R9, R9, 0x9910, RZ ;  /* 0x0000991009097816 */ /* 0x001fe400000000ff */
[----:B--2---:R-:W-:Y:S01]  /*6fba0*/  ISETP.LT.AND P0, PT, R6, UR4, !P1 ;  /* 0x0000000406007c0c */ /* 0x004fe2000cf01270 */
[----:B------:R-:W4:Y:S01]  /*6fbb0*/  LDCU UR4, c[0x0][0x39c] ;  /* 0x00007380ff0477ac */ /* 0x000f220008000800 */
[----:B------:R-:W2:Y:S04]  /*6fbc0*/  LDL.LU R6, [R1+0x7e8] ;  /* 0x0007e80001067983 */ /* 0x000ea80000300800 */
[----:B------:R-:W2:Y:S04]  /*6fbd0*/  LDL.LU.64 R64, [R1+0x6a0] ;  /* 0x0006a00001407983 */ /* 0x000ea80000300a00 */
[----:B------:R-:W5:Y:S04]  /*6fbe0*/  LDL.LU R5, [R1+0x205c] ;  /* 0x00205c0001057983 */ /* 0x000f680000300800 */
[----:B------:R-:W2:Y:S04]  /*6fbf0*/  LDL.LU R8, [R1+0x2058] ;  /* 0x0020580001087983 */ /* 0x000ea80000300800 */
[----:B------:R-:W2:Y:S01]  /*6fc00*/  LDL.LU.64 R66, [R1+0x698] ;  /* 0x0006980001427983 */ /* 0x000ea20000300a00 */
[----:B----4-:R-:W-:Y:S01]  /*6fc10*/  ISETP.LT.AND P2, PT, R7, UR4, !P1 ;  /* 0x0000000407007c0c */ /* 0x010fe2000cf41270 */
[----:B------:R-:W0:Y:S02]  /*6fc20*/  LDCU UR4, c[0x0][0x39c] ;  /* 0x00007380ff0477ac */ /* 0x000e240008000800 */
[----:B------:R-:W4:Y:S04]  /*6fc30*/  LDL.LU R7, [R1+0x7e4] ;  /* 0x0007e40001077983 */ /* 0x000f280000300800 */
[----:B------:R-:W4:Y:S04]  /*6fc40*/  LDL.LU.64 R62, [R1+0x690] ;  /* 0x00069000013e7983 */ /* 0x000f280000300a00 */
[----:B------:R-:W4:Y:S01]  /*6fc50*/  LDL.LU R11, [R1+0x2038] ;  /* 0x00203800010b7983 */ /* 0x000f220000300800 */
[----:B0-----:R-:W-:Y:S01]  /*6fc60*/  ISETP.LT.AND P4, PT, R10, UR4, !P1 ;  /* 0x000000040a007c0c */ /* 0x001fe2000cf81270 */
[----:B------:R-:W5:Y:S01]  /*6fc70*/  LDCU UR4, c[0x0][0x39c] ;  /* 0x00007380ff0477ac */ /* 0x000f620008000800 */
[----:B------:R-:W-:-:S02]  /*6fc80*/  SHF.R.S32.HI R10, RZ, 0x8, R9 ;  /* 0x00000008ff0a7819 */ /* 0x000fc40000011409 */
[----:B------:R-:W4:Y:S04]  /*6fc90*/  LDL.LU R9, [R1+0x2034] ;  /* 0x0020340001097983 */ /* 0x000f280000300800 */
[----:B------:R0:W-:Y:S04]  /*6fca0*/  @P5 STG.E.U8 desc[UR20][R58.64], R10 ;  /* 0x0000000a3a005986 */ /* 0x0001e8000c101114 */
[----:B------:R1:W-:Y:S04]  /*6fcb0*/  @P3 STG.E.U8 desc[UR20][R52.64], R0 ;  /* 0x0000000034003986 */ /* 0x0003e8000c101114 */
[----:B0-----:R-:W4:Y:S04]  /*6fcc0*/  LDL.LU.64 R58, [R1+0x27d8] ;  /* 0x0027d800013a7983 */ /* 0x001f280000300a00 */
[----:B-1----:R-:W4:Y:S01]  /*6fcd0*/  LDL.LU.64 R52, [R1+0x27d0] ;  /* 0x0027d00001347983 */ /* 0x002f220000300a00 */
[----:B------:R-:W-:-:S04]  /*6fce0*/  PRMT R0, R0, 0x9910, RZ ;  /* 0x0000991000007816 */ /* 0x000fc800000000ff */
[----:B------:R-:W-:-:S05]  /*6fcf0*/  SHF.R.S32.HI R0, RZ, 0x8, R0 ;  /* 0x00000008ff007819 */ /* 0x000fca0000011400 */
[----:B---3--:R0:W-:Y:S01]  /*6fd00*/  @P0 STG.E.U8 desc[UR20][R60.64], R0 ;  /* 0x000000003c000986 */ /* 0x0081e2000c101114 */
[----:B-----5:R-:W-:Y:S01]  /*6fd10*/  ISETP.LT.AND P5, PT, R5, UR4, !P1 ;  /* 0x0000000405007c0c */ /* 0x020fe2000cfa1270 */
[----:B------:R-:W2:Y:S02]  /*6fd20*/  LDCU UR4, c[0x0][0x39c] ;  /* 0x00007380ff0477ac */ /* 0x000ea40008000800 */
[----:B------:R-:W3:Y:S04]  /*6fd30*/  LDL.LU R5, [R1+0x7f0] ;  /* 0x0007f00001057983 */ /* 0x000ee80000300800 */
[----:B------:R-:W5:Y:S01]  /*6fd40*/  LDL.LU R10, [R1+0x2040] ;  /* 0x00204000010a7983 */ /* 0x000f620000300800 */
[----:B--2---:R-:W-:Y:S01]  /*6fd50*/  ISETP.LT.AND P3, PT, R8, UR4, !P1 ;  /* 0x0000000408007c0c */ /* 0x004fe2000cf61270 */
[----:B------:R-:W4:Y:S02]  /*6fd60*/  LDCU UR4, c[0x0][0x39c] ;  /* 0x00007380ff0477ac */ /* 0x000f240008000800 */
[----:B------:R-:W2:Y:S04]  /*6fd70*/  LDL.LU R8, [R1+0x203c] ;  /* 0x00203c0001087983 */ /* 0x000ea80000300800 */
[----:B0-----:R-:W2:Y:S04]  /*6fd80*/  LDL.LU.64 R60, [R1+0x27c8] ;  /* 0x0027c800013c7983 */ /* 0x001ea80000300a00 */
[----:B------:R0:W-:Y:S04]  /*6fd90*/  @P2 STG.E.U8 desc[UR20][R64.64], R6 ;  /* 0x0000000640002986 */ /* 0x0001e8000c101114 */
[----:B------:R-:W3:Y:S01]  /*6fda0*/  LDL.LU R0, [R1+0x27c4] ;  /* 0x0027c40001007983 */ /* 0x000ee20000300800 */
[----:B----4-:R-:W-:Y:S01]  /*6fdb0*/  ISETP.LT.AND P0, PT, R11, UR4, !P1 ;  /* 0x000000040b007c0c */ /* 0x010fe2000cf01270 */
[----:B------:R-:W1:Y:S01]  /*6fdc0*/  LDCU UR4, c[0x0][0x39c] ;  /* 0x00007380ff0477ac */ /* 0x000e620008000800 */
[----:B0-----:R-:W-:-:S02]  /*6fdd0*/  PRMT R6, R6, 0x9910, RZ ;  /* 0x0000991006067816 */ /* 0x001fc400000000ff */
[----:B-1----:R-:W-:Y:S01]  /*6fde0*/  ISETP.LT.AND P2, PT, R9, UR4, !P1 ;  /* 0x0000000409007c0c */ /* 0x002fe2000cf41270 */
[----:B------:R-:W5:Y:S01]  /*6fdf0*/  LDCU UR4, c[0x0][0x39c] ;  /* 0x00007380ff0477ac */ /* 0x000f620008000800 */
[----:B------:R-:W4:Y:S04]  /*6fe00*/  LDL.LU R9, [R1+0x7ec] ;  /* 0x0007ec0001097983 */ /* 0x000f280000300800 */
[----:B------:R-:W3:Y:S01]  /*6fe10*/  LDL.LU R11, [R1+0x2044] ;  /* 0x00204400010b7983 */ /* 0x000ee20000300800 */
[----:B------:R-:W-:-:S03]  /*6fe20*/  SHF.R.S32.HI R64, RZ, 0x8, R6 ;  /* 0x00000008ff407819 */ /* 0x000fc60000011406 */
[----:B------:R-:W4:Y:S04]  /*6fe30*/  LDL.LU R6, [R1+0x2018] ;  /* 0x0020180001067983 */ /* 0x000f280000300800 */
[----:B------:R-:W-:Y:S04]  /*6fe40*/  @P4 STG.E.U8 desc[UR20][R66.64], R64 ;  /* 0x0000004042004986 */ /* 0x000fe8000c101114 */
[----:B------:R0:W-:Y:S02]  /*6fe50*/  @P5 STG.E.U8 desc[UR20][R62.64], R7 ;  /* 0x000000073e005986 */ /* 0x0001e4000c101114 */
[----:B0-----:R-:W-:-:S04]  /*6fe60*/  PRMT R7, R7, 0x9910, RZ ;  /* 0x0000991007077816 */ /* 0x001fc800000000ff */
[----:B------:R-:W-:Y:S02]  /*6fe70*/  SHF.R.S32.HI R7, RZ, 0x8, R7 ;  /* 0x00000008ff077819 */ /* 0x000fe40000011407 */
[----:B-----5:R-:W-:Y:S01]  /*6fe80*/  ISETP.LT.AND P4, PT, R10, UR4, !P1 ;  /* 0x000000040a007c0c */ /* 0x020fe2000cf81270 */
[----:B------:R-:W2:Y:S02]  /*6fe90*/  LDCU UR4, c[0x0][0x39c] ;  /* 0x00007380ff0477ac */ /* 0x000ea40008000800 */
[----:B--2---:R-:W-:Y:S01]  /*6fea0*/  ISETP.LT.AND P5, PT, R8, UR4, !P1 ;  /* 0x0000000408007c0c */ /* 0x004fe2000cfa1270 */
[----:B------:R-:W3:Y:S01]  /*6feb0*/  LDCU UR4, c[0x0][0x39c] ;  /* 0x00007380ff0477ac */ /* 0x000ee20008000800 */
[----:B------:R-:W2:Y:S04]  /*6fec0*/  LDL.LU R8, [R1+0x7f4] ;  /* 0x0007f40001087983 */ /* 0x000ea80000300800 */
[----:B------:R-:W5:Y:S04]  /*6fed0*/  LDL.LU R10, [R1+0x2020] ;  /* 0x00202000010a7983 */ /* 0x000f680000300800 */
[----:B------:R0:W-:Y:S04]  /*6fee0*/  @P3 STG.E.U8 desc[UR20][R60.64], R7 ;  /* 0x000000073c003986 */ /* 0x0001e8000c101114 */
[----:B0-----:R-:W2:Y:S01]  /*6fef0*/  LDL.LU R7, [R1+0x201c] ;  /* 0x00201c0001077983 */ /* 0x001ea20000300800 */
[----:B---3--:R-:W-:Y:S01]  /*6ff00*/  ISETP.LT.AND P3, PT, R11, UR4, !P1 ;  /* 0x000000040b007c0c */ /* 0x008fe2000cf61270 */
[----:B------:R-:W4:Y:S02]  /*6ff10*/  LDCU UR4, c[0x0][0x39c] ;  /* 0x00007380ff0477ac */ /* 0x000f240008000800 */
[----:B------:R0:W-:Y:S01]  /*6ff20*/  @P0 STG.E.U8 desc[UR20][R52.64], R5 ;  /* 0x0000000534000986 */ /* 0x0001e2000c101114 */
[----:B----4-:R-:W-:Y:S01]  /*6ff30*/  ISETP.LT.AND P0, PT, R6, UR4, !P1 ;  /* 0x0000000406007c0c */ /* 0x010fe2000cf01270 */
[----:B------:R-:W5:Y:S02]  /*6ff40*/  LDCU UR4, c[0x0][0x39c] ;  /* 0x00007380ff0477ac */ /* 0x000f640008000800 */
[----:B------:R-:W3:Y:S04]  /*6ff50*/  LDL.LU R6, [R1+0x7f8] ;  /* 0x0007f80001067983 */ /* 0x000ee80000300800 */
[----:B0-----:R-:W4:Y:S01]  /*6ff60*/  LDL.LU R52, [R1+0x2028] ;  /* 0x0020280001347983 */ /* 0x001f220000300800 */
[----:B------:R-:W-:-:S04]  /*6ff70*/  PRMT R5, R5, 0x9910, RZ ;  /* 0x0000991005057816 */ /* 0x000fc800000000ff */
[----:B------:R-:W-:-:S05]  /*6ff80*/  SHF.R.S32.HI R5, RZ, 0x8, R5 ;  /* 0x00000008ff057819 */ /* 0x000fca0000011405 */
[----:B------:R0:W-:Y:S04]  /*6ff90*/  @P2 STG.E.U8 desc[UR20][R58.64], R5 ;  /* 0x000000053a002986 */ /* 0x0001e8000c101114 */
[----:B0-----:R-:W3:Y:S04]  /*6ffa0*/  LDL.LU R5, [R1+0x2024] ;  /* 0x0020240001057983 */ /* 0x001ee80000300800 */
[----:B------:R-:W3:Y:S01]  /*6ffb0*/  LDL.LU R11, [R1+0x2000] ;  /* 0x00200000010b7983 */ /* 0x000ee20000300800 */
[----:B------:R-:W-:-:S05]  /*6ffc0*/  VIADD R68, R68, UR68 ;  /* 0x0000004444447c36 */ /* 0x000fca0008000000 */
[----:B------:R-:W-:-:S04]  /*6ffd0*/  IADD3 R56, P6, PT, R68, R3, RZ ;  /* 0x0000000344387210 */ /* 0x000fc80007fde0ff */
[----:B------:R-:W-:-:S05]  /*6ffe0*/  LEA.HI.X.SX32 R57, R68, R2, 0x1, P6 ;  /* 0x0000000244397211 */ /* 0x000fca00030f0eff */
[----:B------:R0:W-:Y:S01]  /*6fff0*/  @P4 STG.E.U8 desc[UR20][R56.64], R9 ;  /* 0x0000000938004986 */ /* 0x0001e2000c101114 */
[----:B------:R-:W-:-:S05]  /*70000*/  VIADD R68, R68, UR68 ;  /* 0x0000004444447c36 */ /* 0x000fca0008000000 */
[C---:B------:R-:W-:Y:S02]  /*70010*/  IADD3 R54, P6, PT, R68.reuse, R3, RZ ;  /* 0x0000000344367210 */ /* 0x040fe40007fde0ff */
[----:B0-----:R-:W-:Y:S02]  /*70020*/  PRMT R9, R9, 0x9910, RZ ;  /* 0x0000991009097816 */ /* 0x001fe400000000ff */
[C---:B------:R-:W-:Y:S02]  /*70030*/  LEA.HI.X.SX32 R55, R68.reuse, R2, 0x1, P6 ;  /* 0x0000000244377211 */ /* 0x040fe400030f0eff */
[----:B------:R-:W-:Y:S01]  /*70040*/  SHF.R.S32.HI R9, RZ, 0x8, R9 ;  /* 0x00000008ff097819 */ /* 0x000fe20000011409 */
[----:B------:R-:W-:-:S04]  /*70050*/  VIADD R68, R68, UR68 ;  /* 0x0000004444447c36 */ /* 0x000fc80008000000 */
[----:B------:R0:W-:Y:S01]  /*70060*/  @P5 STG.E.U8 desc[UR20][R54.64], R9 ;  /* 0x0000000936005986 */ /* 0x0001e2000c101114 */
[----:B------:R-:W-:-:S04]  /*70070*/  IADD3 R50, P6, PT, R68, R3, RZ ;  /* 0x0000000344327210 */ /* 0x000fc80007fde0ff */
[C---:B------:R-:W-:Y:S01]  /*70080*/  LEA.HI.X.SX32 R51, R68.reuse, R2, 0x1, P6 ;  /* 0x0000000244337211 */ /* 0x040fe200030f0eff */
[----:B------:R-:W-:-:S05]  /*70090*/  VIADD R68, R68, UR68 ;  /* 0x0000004444447c36 */ /* 0x000fca0008000000 */
[----:B------:R-:W-:-:S04]  /*700a0*/  IADD3 R22, P6, PT, R68, R3, RZ ;  /* 0x0000000344167210 */ /* 0x000fc80007fde0ff */
[C---:B------:R-:W-:Y:S01]  /*700b0*/  LEA.HI.X.SX32 R23, R68.reuse, R2, 0x1, P6 ;  /* 0x0000000244177211 */ /* 0x040fe200030f0eff */
[----:B------:R-:W-:-:S05]  /*700c0*/  VIADD R68, R68, UR68 ;  /* 0x0000004444447c36 */ /* 0x000fca0008000000 */
[----:B------:R-:W-:-:S04]  /*700d0*/  IADD3 R48, P6, PT, R68, R3, RZ ;  /* 0x0000000344307210 */ /* 0x000fc80007fde0ff */
[C---:B------:R-:W-:Y:S01]  /*700e0*/  LEA.HI.X.SX32 R49, R68.reuse, R2, 0x1, P6 ;  /* 0x0000000244317211 */ /* 0x040fe200030f0eff */
[----:B------:R-:W-:-:S05]  /*700f0*/  VIADD R68, R68, UR68 ;  /* 0x0000004444447c36 */ /* 0x000fca0008000000 */
[----:B------:R-:W-:-:S04]  /*70100*/  IADD3 R46, P6, PT, R68, R3, RZ ;  /* 0x00000003442e7210 */ /* 0x000fc80007fde0ff */
[----:B------:R-:W-:Y:S02]  /*70110*/  LEA.HI.X.SX32 R47, R68, R2, 0x1, P6 ;  /* 0x00000002442f7211 */ /* 0x000fe400030f0eff */
[----:B-----5:R-:W-:Y:S01]  /*70120*/  ISETP.LT.AND P2, PT, R10, UR4, !P1 ;  /* 0x000000040a007c0c */ /* 0x020fe2000cf41270 */
[----:B------:R-:W2:Y:S02]  /*70130*/  LDCU UR4, c[0x0][0x39c] ;  /* 0x00007380ff0477ac */ /* 0x000ea40008000800 */
[----:B--2---:R-:W-:Y:S01]  /*70140*/  ISETP.LT.AND P4, PT, R7, UR4, !P1 ;  /* 0x0000000407007c0c */ /* 0x004fe2000cf81270 */
[----:B------:R-:W4:Y:S01]  /*70150*/  LDCU UR4, c[0x0][0x39c] ;  /* 0x00007380ff0477ac */ /* 0x000f220008000800 */
[----:B------:R-:W2:Y:S04]  /*70160*/  LDL.LU R7, [R1+0x7fc] ;  /* 0x0007fc0001077983 */ /* 0x000ea80000300800 */
[----:B------:R-:W5:Y:S04]  /*70170*/  LDL.LU R10, [R1+0x1ffc] ;  /* 0x001ffc00010a7983 */ /* 0x000f680000300800 */
[----:B0-----:R-:W2:Y:S04]  /*70180*/  LDL.LU R9, [R1+0x2008] ;  /* 0x0020080001097983 */ /* 0x001ea80000300800 */
[----:B------:R0:W-:Y:S02]  /*70190*/  @P3 STG.E.U8 desc[UR20][R50.64], R8 ;  /* 0x0000000832003986 */ /* 0x0001e4000c101114 */
[----:B0-----:R-:W-:-:S02]  /*701a0*/  PRMT R8, R8, 0x9910, RZ ;  /* 0x0000991008087816 */ /* 0x001fc400000000ff */
[----:B----4-:R-:W-:Y:S01]  /*701b0*/  ISETP.LT.AND P5, PT, R52, UR4, !P1 ;  /* 0x0000000434007c0c */ /* 0x010fe2000cfa1270 */
[----:B------:R-:W3:Y:S01]  /*701c0*/  LDCU UR4, c[0x0][0x39c] ;  /* 0x00007380ff0477ac */ /* 0x000ee20008000800 */
[----:B------:R-:W-:-:S05]  /*701d0*/  SHF.R.S32.HI R8, RZ, 0x8, R8 ;  /* 0x00000008ff087819 */ /* 0x000fca0000011408 */
[----:B------:R0:W-:Y:S01]  /*701e0*/  @P0 STG.E.U8 desc[UR20][R22.64], R8 ;  /* 0x0000000816000986 */ /* 0x0001e2000c101114 */
[----:B---3--:R-:W-:Y:S01]  /*701f0*/  ISETP.LT.AND P3, PT, R5, UR4, !P1 ;  /* 0x0000000405007c0c */ /* 0x008fe2000cf61270 */
[----:B------:R-:W1:Y:S02]  /*70200*/  LDCU UR4, c[0x0][0x39c] ;  /* 0x00007380ff0477ac */ /* 0x000e640008000800 */
[----:B------:R-:W3:Y:S04]  /*70210*/  LDL.LU R5, [R1+0x800] ;  /* 0x0008000001057983 */ /* 0x000ee80000300800 */
[----:B0-----:R-:W4:Y:S04]  /*70220*/  LDL.LU R8, [R1+0x2004] ;  /* 0x0020040001087983 */ /* 0x001f280000300800 */
[----:B------:R-:W3:Y:S04]  /*70230*/  LDL.LU R22, [R1+0x2010] ;  /* 0x0020100001167983 */ /* 0x000ee80000300800 */
[----:B------:R0:W-:Y:S02]  /*70240*/  @P2 STG.E.U8 desc[UR20][R48.64], R6 ;  /* 0x0000000630002986 */ /* 0x0001e4000c101114 */
[----:B0-----:R-:W-:-:S04]  /*70250*/  PRMT R6, R6, 0x9910, RZ ;  /* 0x0000991006067816 */ /* 0x001fc800000000ff */
[----:B------:R-:W-:Y:S02]  /*70260*/  SHF.R.S32.HI R6, RZ, 0x8, R6 ;  /* 0x00000008ff067819 */ /* 0x000fe40000011406 */
[----:B-1----:R-:W-:Y:S01]  /*70270*/  ISETP.LT.AND P0, PT, R11, UR4, !P1 ;  /* 0x000000040b007c0c */ /* 0x002fe2000cf01270 */
[----:B------:R-:W5:Y:S01]  /*70280*/  LDCU UR4, c[0x0][0x39c] ;  /* 0x00007380ff0477ac */ /* 0x000f620008000800 */
[----:B------:R-:W3:Y:S04]  /*70290*/  LDL.LU R11, [R1+0x804] ;  /* 0x00080400010b7983 */ /* 0x000ee80000300800 */
[----:B------:R0:W-:Y:S04]  /*702a0*/  @P4 STG.E.U8 desc[UR20][R46.64], R6 ;  /* 0x000000062e004986 */ /* 0x0001e8000c101114 */
[----:B0-----:R-:W3:Y:S04]  /*702b0*/  LDL.LU R6, [R1+0x1fe8] ;  /* 0x001fe80001067983 */ /* 0x001ee80000300800 */
[----:B------:R-:W3:Y:S01]  /*702c0*/  LDL.LU R23, [R1+0x1ff0] ;  /* 0x001ff00001177983 */ /* 0x000ee20000300800 */
        /* <DEDUP_REMOVED lines=13> */
[----:B------:R-:W2:Y:S01]  /*703a0*/  LDCU UR4, c[0x0][0x39c] ;  /* 0x00007380ff0477ac */ /* 0x000ea20008000800 */
[----:B------:R-:W5:Y:S01]  /*703b0*/  LDL.LU R10, [R1+0x1fec] ;  /* 0x001fec00010a7983 */ /* 0x000f620000300800 */
[----:B--2---:R-:W-:Y:S01]  /*703c0*/  ISETP.LT.AND P4, PT, R9, UR4, !P1 ;  /* 0x0000000409007c0c */ /* 0x004fe2000cf81270 */
[----:B------:R-:W4:Y:S02]  /*703d0*/  LDCU UR4, c[0x0][0x39c] ;  /* 0x00007380ff0477ac */ /* 0x000f240008000800 */
[----:B------:R0:W-:Y:S02]  /*703e0*/  @P5 STG.E.U8 desc[UR20][R44.64], R7 ;  /* 0x000000072c005986 */ /* 0x0001e4000c101114 */
[----:B0-----:R-:W-:-:S04]  /*703f0*/  PRMT R7, R7, 0x9910, RZ ;  /* 0x0000991007077816 */ /* 0x001fc800000000ff */
[----:B------:R-:W-:-:S05]  /*70400*/  SHF.R.S32.HI R7, RZ, 0x8, R7 ;  /* 0x00000008ff077819 */ /* 0x000fca0000011407 */
[----:B------:R0:W-:Y:S01]  /*70410*/  @P3 STG.E.U8 desc[UR20][R42.64], R7 ;  /* 0x000000072a003986 */ /* 0x0001e2000c101114 */
[----:B----4-:R-:W-:Y:S01]  /*70420*/  ISETP.LT.AND P5, PT, R8, UR4, !P1 ;  /* 0x0000000408007c0c */ /* 0x010fe2000cfa1270 */
[----:B------:R-:W3:Y:S02]  /*70430*/  LDCU UR4, c[0x0][0x39c] ;  /* 0x00007380ff0477ac */ /* 0x000ee40008000800 */
[----:B------:R-:W2:Y:S04]  /*70440*/  LDL.LU R8, [R1+0x808] ;  /* 0x0008080001087983 */ /* 0x000ea80000300800 */
[----:B------:R-:W4:Y:S04]  /*70450*/  LDL.LU R9, [R1+0x1ff8] ;  /* 0x001ff80001097983 */ /* 0x000f280000300800 */
[----:B0-----:R-:W2:Y:S01]  /*70460*/  LDL.LU R7, [R1+0x1ff4] ;  /* 0x001ff40001077983 */ /* 0x001ea20000300800 */
[----:B---3--:R-:W-:Y:S01]  /*70470*/  ISETP.LT.AND P3, PT, R22, UR4, !P1 ;  /* 0x0000000416007c0c */ /* 0x008fe2000cf61270 */
[----:B------:R-:W0:Y:S02]  /*70480*/  LDCU UR4, c[0x0][0x39c] ;  /* 0x00007380ff0477ac */ /* 0x000e240008000800 */
[----:B------:R1:W-:Y:S02]  /*70490*/  @P0 STG.E.U8 desc[UR20][R40.64], R5 ;  /* 0x0000000528000986 */ /* 0x0003e4000c101114 */
[----:B-1----:R-:W-:-:S02]  /*704a0*/  PRMT R5, R5, 0x9910, RZ ;  /* 0x0000991005057816 */ /* 0x002fc400000000ff */
[----:B0-----:R-:W-:Y:S01]  /*704b0*/  ISETP.LT.AND P0, PT, R6, UR4, !P1 ;  /* 0x0000000406007c0c */ /* 0x001fe2000cf01270 */
[----:B------:R-:W0:Y:S01]  /*704c0*/  LDCU UR4, c[0x0][0x39c] ;  /* 0x00007380ff0477ac */ /* 0x000e220008000800 */
[----:B------:R-:W3:Y:S04]  /*704d0*/  LDL.LU R6, [R1+0x80c] ;  /* 0x00080c0001067983 */ /* 0x000ee80000300800 */
[----:B------:R-:W3:Y:S01]  /*704e0*/  LDL.LU R22, [R1+0x1fd4] ;  /* 0x001fd40001167983 */ /* 0x000ee20000300800 */
[----:B------:R-:W-:-:S05]  /*704f0*/  SHF.R.S32.HI R5, RZ, 0x8, R5 ;  /* 0x00000008ff057819 */ /* 0x000fca0000011405 */
[----:B------:R1:W-:Y:S04]  /*70500*/  @P2 STG.E.U8 desc[UR20][R38.64], R5 ;  /* 0x0000000526002986 */ /* 0x0003e8000c101114 */
[----:B-1----:R-:W3:Y:S01]  /*70510*/  LDL.LU R5, [R1+0x1fd0] ;  /* 0x001fd00001057983 */ /* 0x002ee20000300800 */
[----:B0-----:R-:W-:Y:S01]  /*70520*/  ISETP.LT.AND P2, PT, R23, UR4, !P1 ;  /* 0x0000000417007c0c */ /* 0x001fe2000cf41270 */
[----:B------:R-:W5:Y:S01]  /*70530*/  LDCU UR4, c[0x0][0x39c] ;  /* 0x00007380ff0477ac */ /* 0x000f620008000800 */
[----:B------:R-:W-:Y:S01]  /*70540*/  VIADD R68, R68, UR68 ;  /* 0x0000004444447c36 */ /* 0x000fe20008000000 */
[----:B------:R-:W3:Y:S04]  /*70550*/  LDL.LU R23, [R1+0x810] ;  /* 0x0008100001177983 */ /* 0x000ee80000300800 */
[----:B------:R-:W-:-:S04]  /*70560*/  IADD3 R36, P6, PT, R68, R3, RZ ;  /* 0x0000000344247210 */ /* 0x000fc80007fde0ff */
[----:B------:R-:W-:-:S05]  /*70570*/  LEA.HI.X.SX32 R37, R68, R2, 0x1, P6 ;  /* 0x0000000244257211 */ /* 0x000fca00030f0eff */
[----:B------:R0:W-:Y:S01]  /*70580*/  @P4 STG.E.U8 desc[UR20][R36.64], R11 ;  /* 0x0000000b24004986 */ /* 0x0001e2000c101114 */
        /* <DEDUP_REMOVED lines=13> */
[----:B------:R-:W4:Y:S01]  /*70660*/  LDCU UR4, c[0x0][0x39c] ;  /* 0x00007380ff0477ac */ /* 0x000f220008000800 */
[----:B------:R-:W-:Y:S02]  /*70670*/  PRMT R10, R11, 0x9910, RZ ;  /* 0x000099100b0a7816 */ /* 0x000fe400000000ff */
[----:B0-----:R-:W5:Y:S02]  /*70680*/  LDL.LU R11, [R1+0x1fe0] ;  /* 0x001fe000010b7983 */ /* 0x001f640000300800 */
[----:B------:R-:W-:-:S05]  /*70690*/  SHF.R.S32.HI R10, RZ, 0x8, R10 ;  /* 0x00000008ff0a7819 */ /* 0x000fca000001140a */
[----:B------:R0:W-:Y:S04]  /*706a0*/  @P5 STG.E.U8 desc[UR20][R34.64], R10 ;  /* 0x0000000a22005986 */ /* 0x0001e8000c101114 */
[----:B0-----:R-:W5:Y:S01]  /*706b0*/  LDL.LU R10, [R1+0x1fdc] ;  /* 0x001fdc00010a7983 */ /* 0x001f620000300800 */
[----:B----4-:R-:W-:Y:S01]  /*706c0*/  ISETP.LT.AND P5, PT, R9, UR4, !P1 ;  /* 0x0000000409007c0c */ /* 0x010fe2000cfa1270 */
[----:B------:R-:W0:Y:S02]  /*706d0*/  LDCU UR4, c[0x0][0x39c] ;  /* 0x00007380ff0477ac */ /* 0x000e240008000800 */
[----:B------:R-:W4:Y:S04]  /*706e0*/  LDL.LU R9, [R1+0x1fe4] ;  /* 0x001fe40001097983 */ /* 0x000f280000300800 */
[----:B--2---:R1:W-:Y:S02]  /*706f0*/  @P3 STG.E.U8 desc[UR20][R32.64], R8 ;  /* 0x0000000820003986 */ /* 0x0043e4000c101114 */
[----:B-1----:R-:W-:-:S04]  /*70700*/  PRMT R8, R8, 0x9910, RZ ;  /* 0x0000991008087816 */ /* 0x002fc800000000ff */
[----:B------:R-:W-:Y:S02]  /*70710*/  SHF.R.S32.HI R8, RZ, 0x8, R8 ;  /* 0x00000008ff087819 */ /* 0x000fe40000011408 */
[----:B0-----:R-:W-:Y:S01]  /*70720*/  ISETP.LT.AND P3, PT, R7, UR4, !P1 ;  /* 0x0000000407007c0c */ /* 0x001fe2000cf61270 */
[----:B------:R-:W3:Y:S01]  /*70730*/  LDCU UR4, c[0x0][0x39c] ;  /* 0x00007380ff0477ac */ /* 0x000ee20008000800 */
[----:B------:R-:W2:Y:S04]  /*70740*/  LDL.LU R7, [R1+0x814] ;  /* 0x0008140001077983 */ /* 0x000ea80000300800 */
[----:B------:R0:W-:Y:S04]  /*70750*/  @P0 STG.E.U8 desc[UR20][R30.64], R8 ;  /* 0x000000081e000986 */ /* 0x0001e8000c101114 */
[----:B0-----:R-:W2:Y:S01]  /*70760*/  LDL.LU R8, [R1+0x1fb4] ;  /* 0x001fb40001087983 */ /* 0x001ea20000300800 */
[----:B---3--:R-:W-:Y:S01]  /*70770*/  ISETP.LT.AND P0, PT, R22, UR4, !P1 ;  /* 0x0000000416007c0c */ /* 0x008fe2000cf01270 */
[----:B------:R-:W0:Y:S02]  /*70780*/  LDCU UR4, c[0x0][0x39c] ;  /* 0x00007380ff0477ac */ /* 0x000e240008000800 */
[----:B------:R1:W-:Y:S04]  /*70790*/  @P2 STG.E.U8 desc[UR20][R12.64], R6 ;  /* 0x000000060c002986 */ /* 0x0003e8000c101114 */
[----:B-1----:R-:W3:Y:S01]  /*707a0*/  LDL.LU R13, [R1+0x1fc0] ;  /* 0x001fc000010d7983 */ /* 0x002ee20000300800 */
[----:B------:R-:W-:-:S02]  /*707b0*/  PRMT R12, R6, 0x9910, RZ ;  /* 0x00009910060c7816 */ /* 0x000fc400000000ff */
[----:B0-----:R-:W-:Y:S01]  /*707c0*/  ISETP.LT.AND P2, PT, R5, UR4, !P1 ;  /* 0x0000000405007c0c */ /* 0x001fe2000cf41270 */
[----:B------:R-:W5:Y:S01]  /*707d0*/  LDCU UR4, c[0x0][0x39c] ;  /* 0x00007380ff0477ac */ /* 0x000f620008000800 */
[----:B------:R-:W3:Y:S04]  /*707e0*/  LDL.LU R5, [R1+0x818] ;  /* 0x0008180001057983 */ /* 0x000ee80000300800 */
[----:B------:R-:W3:Y:S01]  /*707f0*/  LDL.LU R6, [R1+0x1fbc] ;  /* 0x001fbc0001067983 */ /* 0x000ee20000300800 */
[----:B------:R-:W-:Y:S01]  /*70800*/  VIADD R68, R68, UR68 ;  /* 0x0000004444447c36 */ /* 0x000fe20008000000 */
[----:B------:R-:W-:-:S04]  /*70810*/  SHF.R.S32.HI R12, RZ, 0x8, R12 ;  /* 0x00000008ff0c7819 */ /* 0x000fc8000001140c */
[----:B------:R-:W-:-:S04]  /*70820*/  IADD3 R28, P6, PT, R68, R3, RZ ;  /* 0x00000003441c7210 */ /* 0x000fc80007fde0ff */
[----:B------:R-:W-:-:S05]  /*70830*/  LEA.HI.X.SX32 R29, R68, R2, 0x1, P6 ;  /* 0x00000002441d7211 */ /* 0x000fca00030f0eff */
[----:B------:R0:W-:Y:S01]  /*70840*/  @P4 STG.E.U8 desc[UR20][R28.64], R12 ;  /* 0x0000000c1c004986 */ /* 0x0001e2000c101114 */
[----:B------:R-:W-:-:S05]  /*70850*/  VIADD R68, R68, UR68 ;  /* 0x0000004444447c36 */ /* 0x000fca0008000000 */
[----:B------:R-:W-:-:S04]  /*70860*/  IADD3 R26, P6, PT, R68, R3, RZ ;  /* 0x00000003441a7210 */ /* 0x000fc80007fde0ff */
[C---:B------:R-:W-:Y:S01]  /*70870*/  LEA.HI.X.SX32 R27, R68.reuse, R2, 0x1, P6 ;  /* 0x00000002441b7211 */ /* 0x040fe200030f0eff */
[----:B0-----:R-:W3:Y:S04]  /*70880*/  LDL.LU R12, [R1+0x1fc8] ;  /* 0x001fc800010c7983 */ /* 0x001ee80000300800 */
[----:B------:R-:W-:Y:S01]  /*70890*/  @P5 STG.E.U8 desc[UR20][R26.64], R23 ;  /* 0x000000171a005986 */ /* 0x000fe2000c101114 */
[----:B------:R-:W-:Y:S01]  /*708a0*/  VIADD R68, R68, UR68 ;  /* 0x0000004444447c36 */ /* 0x000fe20008000000 */
[----:B------:R-:W-:-:S04]  /*708b0*/  PRMT R22, R23, 0x9910, RZ ;  /* 0x0000991017167816 */ /* 0x000fc800000000ff */
[C---:B------:R-:W-:Y:S02]  /*708c0*/  IADD3 R24, P6, PT, R68.reuse, R3, RZ ;  /* 0x0000000344187210 */ /* 0x040fe40007fde0ff */
[----:B------:R-:W-:Y:S02]  /*708d0*/  SHF.R.S32.HI R22, RZ, 0x8, R22 ;  /* 0x00000008ff167819 */ /* 0x000fe40000011416 */
[----:B------:R-:W-:-:S05]  /*708e0*/  LEA.HI.X.SX32 R25, R68, R2, 0x1, P6 ;  /* 0x0000000244197211 */ /* 0x000fca00030f0eff */
[----:B------:R-:W-:Y:S01]  /*708f0*/  @P3 STG.E.U8 desc[UR20][R24.64], R22 ;  /* 0x0000001618003986 */ /* 0x000fe2000c101114 */
        /* <DEDUP_REMOVED lines=10> */
[----:B------:R-:W0:Y:S02]  /*709a0*/  LDCU UR4, c[0x0][0x39c] ;  /* 0x00007380ff0477ac */ /* 0x000e240008000800 */
[----:B0-----:R-:W-:Y:S01]  /*709b0*/  ISETP.LT.AND P5, PT, R10, UR4, !P1 ;  /* 0x000000040a007c0c */ /* 0x001fe2000cfa1270 */
[----:B------:R-:W4:Y:S01]  /*709c0*/  LDCU UR4, c[0x0][0x39c] ;  /* 0x00007380ff0477ac */ /* 0x000f220008000800 */
[----:B------:R-:W5:Y:S04]  /*709d0*/  LDL.LU R10, [R1+0x1fc4] ;  /* 0x001fc400010a7983 */ /* 0x000f680000300800 */
[----:B------:R-:W5:Y:S01]  /*709e0*/  LDL.LU R11, [R1+0x81c] ;  /* 0x00081c00010b7983 */ /* 0x000f620000300800 */
[----:B----4-:R-:W-:Y:S01]  /*709f0*/  ISETP.LT.AND P3, PT, R9, UR4, !P1 ;  /* 0x0000000409007c0c */ /* 0x010fe2000cf61270 */
[----:B------:R-:W0:Y:S02]  /*70a00*/  LDCU UR4, c[0x0][0x39c] ;  /* 0x00007380ff0477ac */ /* 0x000e240008000800 */
[----:B------:R-:W4:Y:S04]  /*70a10*/  LDL.LU R9, [R1+0x1fa0] ;  /* 0x001fa00001097983 */ /* 0x000f280000300800 */
[----:B--2---:R1:W-:Y:S01]  /*70a20*/  @P0 STG.E.U8 desc[UR20][R18.64], R7 ;  /* 0x0000000712000986 */ /* 0x0043e2000c101114 */
[----:B0-----:R-:W-:Y:S01]  /*70a30*/  ISETP.LT.AND P0, PT, R8, UR4, !P1 ;  /* 0x0000000408007c0c */ /* 0x001fe2000cf01270 */
[----:B------:R-:W3:Y:S01]  /*70a40*/  LDCU UR4, c[0x0][0x39c] ;  /* 0x00007380ff0477ac */ /* 0x000ee20008000800 */
[----:B------:R-:W-:-:S02]  /*70a50*/  PRMT R8, R7, 0x9910, RZ ;  /* 0x0000991007087816 */ /* 0x000fc400000000ff */
[----:B-1----:R-:W2:Y:S03]  /*70a60*/  LDL.LU R7, [R1+0x820] ;  /* 0x0008200001077983 */ /* 0x002ea60000300800 */
[----:B------:R-:W-:Y:S02]  /*70a70*/  IMAD.MOV.U32 R18, RZ, RZ, R8 ;  /* 0x000000ffff127224 */ /* 0x000fe400078e0008 */
[----:B------:R-:W2:Y:S03]  /*70a80*/  LDL.LU R8, [R1+0x1f9c] ;  /* 0x001f9c0001087983 */ /* 0x000ea60000300800 */
[----:B------:R-:W-:-:S05]  /*70a90*/  SHF.R.S32.HI R18, RZ, 0x8, R18 ;  /* 0x00000008ff127819 */ /* 0x000fca0000011412 */
[----:B------:R-:W-:Y:S01]  /*70aa0*/  @P2 STG.E.U8 desc[UR20][R20.64], R18 ;  /* 0x0000001214002986 */ /* 0x000fe2000c101114 */
[----:B---3--:R-:W-:Y:S01]  /*70ab0*/  ISETP.LT.AND P2, PT, R13, UR4, !P1 ;  /* 0x000000040d007c0c */ /* 0x008fe2000cf41270 */
[----:B------:R-:W0:Y:S02]  /*70ac0*/  LDCU UR4, c[0x0][0x39c] ;  /* 0x00007380ff0477ac */ /* 0x000e240008000800 */
[----:B------:R1:W-:Y:S01]  /*70ad0*/  @P4 STG.E.U8 desc[UR20][R16.64], R5 ;  /* 0x0000000510004986 */ /* 0x0003e2000c101114 */
[----:B------:R-:W-:Y:S01]  /*70ae0*/  VIADD R68, R68, UR68 ;  /* 0x0000004444447c36 */ /* 0x000fe20008000000 */
[----:B0-----:R-:W-:Y:S01]  /*70af0*/  ISETP.LT.AND P4, PT, R6, UR4, !P1 ;  /* 0x0000000406007c0c */ /* 0x001fe2000cf81270 */
[----:B------:R-:W0:Y:S01]  /*70b00*/  LDCU UR4, c[0x0][0x39c] ;  /* 0x00007380ff0477ac */ /* 0x000e220008000800 */
[----:B------:R-:W3:Y:S02]  /*70b10*/  LDL.LU R6, [R1+0x1fa8] ;  /* 0x001fa80001067983 */ /* 0x000ee40000300800 */
[----:B------:R-:W-:-:S02]  /*70b20*/  IADD3 R14, P6, PT, R68, R3, RZ ;  /* 0x00000003440e7210 */ /* 0x000fc40007fde0ff */
[----:B-1----:R-:W-:Y:S02]  /*70b30*/  PRMT R5, R5, 0x9910, RZ ;  /* 0x0000991005057816 */ /* 0x002fe400000000ff */
[----:B------:R-:W-:Y:S02]  /*70b40*/  LEA.HI.X.SX32 R15, R68, R2, 0x1, P6 ;  /* 0x00000002440f7211 */ /* 0x000fe400030f0eff */
[----:B------:R-:W-:-:S05]  /*70b50*/  SHF.R.S32.HI R5, RZ, 0x8, R5 ;  /* 0x00000008ff057819 */ /* 0x000fca0000011405 */
[----:B------:R1:W-:Y:S04]  /*70b60*/  @P5 STG.E.U8 desc[UR20][R14.64], R5 ;  /* 0x000000050e005986 */ /* 0x0003e8000c101114 */
[----:B-1----:R-:W3:Y:S01]  /*70b70*/  LDL.LU R5, [R1+0x1fa4] ;  /* 0x001fa40001057983 */ /* 0x002ee20000300800 */
[----:B0-----:R-:W-:Y:S01]  /*70b80*/  ISETP.LT.AND P5, PT, R12, UR4, !P1 ;  /* 0x000000040c007c0c */ /* 0x001fe2000cfa1270 */
[----:B------:R-:W0:Y:S01]  /*70b90*/  LDCU UR4, c[0x0][0x39c] ;  /* 0x00007380ff0477ac */ /* 0x000e220008000800 */
[----:B------:R-:W-:Y:S01]  /*70ba0*/  VIADD R68, R68, UR68 ;  /* 0x0000004444447c36 */ /* 0x000fe20008000000 */
[----:B------:R-:W3:Y:S04]  /*70bb0*/  LDL.LU R19, [R1+0x508] ;  /* 0x0005080001137983 */ /* 0x000ee80000300800 */
[CC--:B------:R-:W-:Y:S01]  /*70bc0*/  IADD3 R92, P6, PT, R68.reuse, R3.reuse, RZ ;  /* 0x00000003445c7210 */ /* 0x0c0fe20007fde0ff */
[----:B------:R-:W3:Y:S03]  /*70bd0*/  LDL.LU R17, [R1+0x50c] ;  /* 0x00050c0001117983 */ /* 0x000ee60000300800 */
[CC--:B------:R-:W-:Y:S01]  /*70be0*/  LEA.HI.X.SX32 R93, R68.reuse, R2.reuse, 0x1, P6 ;  /* 0x00000002445d7211 */ /* 0x0c0fe200030f0eff */
        /* <DEDUP_REMOVED lines=9> */
[C---:B------:R-:W-:Y:S01]  /*70c80*/  LEA.HI.X.SX32 R89, R68.reuse, R2, 0x1, P6 ;  /* 0x0000000244597211 */ /* 0x040fe200030f0eff */
[----:B------:R-:W-:Y:S01]  /*70c90*/  VIADD R68, R68, UR68 ;  /* 0x0000004444447c36 */ /* 0x000fe20008000000 */
[----:B------:R-:W3:Y:S04]  /*70ca0*/  LDL.LU R12, [R1+0x1f88] ;  /* 0x001f8800010c7983 */ /* 0x000ee80000300800 */
[----:B------:R-:W-:-:S04]  /*70cb0*/  IADD3 R86, P6, PT, R68, R3, RZ ;  /* 0x0000000344567210 */ /* 0x000fc80007fde0ff */
[C---:B------:R-:W-:Y:S01]  /*70cc0*/  LEA.HI.X.SX32 R87, R68.reuse, R2, 0x1, P6 ;  /* 0x0000000244577211 */ /* 0x040fe200030f0eff */
[----:B------:R-:W-:-:S05]  /*70cd0*/  VIADD R68, R68, UR68 ;  /* 0x0000004444447c36 */ /* 0x000fca0008000000 */
[----:B------:R-:W-:-:S04]  /*70ce0*/  IADD3 R84, P6, PT, R68, R3, RZ ;  /* 0x0000000344547210 */ /* 0x000fc80007fde0ff */
[----:B------:R-:W-:Y:S01]  /*70cf0*/  LEA.HI.X.SX32 R85, R68, R2, 0x1, P6 ;  /* 0x0000000244557211 */ /* 0x000fe200030f0eff */
[----:B-----5:R1:W-:Y:S01]  /*70d00*/  @P3 STG.E.U8 desc[UR20][R92.64], R11 ;  /* 0x0000000b5c003986 */ /* 0x0203e2000c101114 */
[----:B0-----:R-:W-:Y:S01]  /*70d10*/  ISETP.LT.AND P3, PT, R10, UR4, !P1 ;  /* 0x000000040a007c0c */ /* 0x001fe2000cf61270 */
[----:B------:R-:W4:Y:S02]  /*70d20*/  LDCU UR4, c[0x0][0x39c] ;  /* 0x00007380ff0477ac */ /* 0x000f240008000800 */
[----:B------:R-:W5:Y:S01]  /*70d30*/  LDL.LU R10, [R1+0x518] ;  /* 0x00051800010a7983 */ /* 0x000f620000300800 */
[----:B-1----:R-:W-:-:S03]  /*70d40*/  PRMT R92, R11, 0x9910, RZ ;  /* 0x000099100b5c7816 */ /* 0x002fc600000000ff */
[----:B------:R-:W5:Y:S01]  /*70d50*/  LDL.LU R11, [R1+0x51c] ;  /* 0x00051c00010b7983 */ /* 0x000f620000300800 */
[----:B------:R-:W-:-:S05]  /*70d60*/  SHF.R.S32.HI R92, RZ, 0x8, R92 ;  /* 0x00000008ff5c7819 */ /* 0x000fca000001145c */
[----:B------:R-:W-:Y:S01]  /*70d70*/  @P0 STG.E.U8 desc[UR20][R90.64], R92 ;  /* 0x0000005c5a000986 */ /* 0x000fe2000c101114 */
[----:B----4-:R-:W-:Y:S01]  /*70d80*/  ISETP.LT.AND P0, PT, R9, UR4, !P1 ;  /* 0x0000000409007c0c */ /* 0x010fe2000cf01270 */
[----:B------:R-:W0:Y:S02]  /*70d90*/  LDCU UR4, c[0x0][0x39c] ;  /* 0x00007380ff0477ac */ /* 0x000e240008000800 */
[----:B------:R-:W4:Y:S04]  /*70da0*/  LDL.LU R9, [R1+0x1f8c] ;  /* 0x001f8c0001097983 */ /* 0x000f280000300800 */
[----:B--2---:R1:W-:Y:S01]  /*70db0*/  @P2 STG.E.U8 desc[UR20][R88.64], R7 ;  /* 0x0000000758002986 */ /* 0x0043e2000c101114 */
[----:B0-----:R-:W-:Y:S01]  /*70dc0*/  ISETP.LT.AND P2, PT, R8, UR4, !P1 ;  /* 0x0000000408007c0c */ /* 0x001fe2000cf41270 */
[----:B------:R-:W3:Y:S01]  /*70dd0*/  LDCU UR4, c[0x0][0x39c] ;  /* 0x00007380ff0477ac */ /* 0x000ee20008000800 */
[----:B-1----:R-:W-:-:S04]  /*70de0*/  PRMT R88, R7, 0x9910, RZ ;  /* 0x0000991007587816 */ /* 0x002fc800000000ff */
[----:B------:R-:W-:-:S05]  /*70df0*/  SHF.R.S32.HI R88, RZ, 0x8, R88 ;  /* 0x00000008ff587819 */ /* 0x000fca0000011458 */
[----:B------:R-:W-:Y:S01]  /*70e00*/  @P4 STG.E.U8 desc[UR20][R86.64], R88 ;  /* 0x0000005856004986 */ /* 0x000fe2000c101114 */
[----:B---3--:R-:W-:Y:S01]  /*70e10*/  ISETP.LT.AND P4, PT, R6, UR4, !P1 ;  /* 0x0000000406007c0c */ /* 0x008fe2000cf81270 */
[----:B------:R-:W0:Y:S02]  /*70e20*/  LDCU UR4, c[0x0][0x39c] ;  /* 0x00007380ff0477ac */ /* 0x000e240008000800 */
[----:B------:R1:W-:Y:S02]  /*70e30*/  @P5 STG.E.U8 desc[UR20][R84.64], R0 ;  /* 0x0000000054005986 */ /* 0x0003e4000c101114 */
[----:B-1----:R-:W-:Y:S02]  /*70e40*/  PRMT R85, R0, 0x9910, RZ ;  /* 0x0000991000557816 */ /* 0x002fe400000000ff */
[----:B------:R-:W2:Y:S04]  /*70e50*/  LDL.LU R0, [R1+0x27c0] ;  /* 0x0027c00001007983 */ /* 0x000ea80000300800 */
[----:B------:R-:W3:Y:S04]  /*70e60*/  LDL.LU R8, [R1+0x1f90] ;  /* 0x001f900001087983 */ /* 0x000ee80000300800 */
[----:B------:R-:W3:Y:S01]  /*70e70*/  LDL.LU R6, [R1+0x1f94] ;  /* 0x001f940001067983 */ /* 0x000ee20000300800 */
[----:B0-----:R-:W-:Y:S01]  /*70e80*/  ISETP.LT.AND P5, PT, R5, UR4, !P1 ;  /* 0x0000000405007c0c */ /* 0x001fe2000cfa1270 */
[----:B------:R-:W-:Y:S01]  /*70e90*/  VIADD R68, R68, UR68 ;  /* 0x0000004444447c36 */ /* 0x000fe20008000000 */
[----:B------:R-:W-:Y:S01]  /*70ea0*/  SHF.R.S32.HI R85, RZ, 0x8, R85 ;  /* 0x00000008ff557819 */ /* 0x000fe20000011455 */
[----:B------:R-:W3:Y:S01]  /*70eb0*/  LDL.LU R7, [R1+0x520] ;  /* 0x0005200001077983 */ /* 0x000ee20000300800 */
[----:B------:R-:W0:Y:S03]  /*70ec0*/  LDCU UR4, c[0x0][0x39c] ;  /* 0x00007380ff0477ac */ /* 0x000e260008000800 */
        /* <DEDUP_REMOVED lines=10> */
[----:B------:R-:W3:Y:S01]  /*70f70*/  LDL.LU R22, [R1+0x54c] ;  /* 0x00054c0001167983 */ /* 0x000ee20000300800 */
[----:B------:R-:W-:-:S02]  /*70f80*/  IADD3 R82, P6, PT, R68, R3, RZ ;  /* 0x0000000344527210 */ /* 0x000fc40007fde0ff */
[----:B------:R-:W-:Y:S01]  /*70f90*/  F2FP.SATFINITE.E5M2.F32.PACK_AB_MERGE_C R84, R17, R19, RZ ;  /* 0x000000131154723e */ /* 0x000fe200048060ff */
[----:B------:R-:W3:Y:S01]  /*70fa0*/  LDL.LU R23, [R1+0x558] ;  /* 0x0005580001177983 */ /* 0x000ee20000300800 */
[CC--:B------:R-:W-:Y:S01]  /*70fb0*/  LEA.HI.X.SX32 R83, R68.reuse, R2.reuse, 0x1, P6 ;  /* 0x0000000244537211 */ /* 0x0c0fe200030f0eff */
[----:B------:R-:W-:Y:S02]  /*70fc0*/  VIADD R68, R68, UR68 ;  /* 0x0000004444447c36 */ /* 0x000fe40008000000 */
[----:B------:R-:W3:Y:S03]  /*70fd0*/  LDL.LU R20, [R1+0x55c] ;  /* 0x00055c0001147983 */ /* 0x000ee60000300800 */
[CC--:B------:R-:W-:Y:S01]  /*70fe0*/  IADD3 R80, P6, PT, R68.reuse, R3.reuse, RZ ;  /* 0x0000000344507210 */ /* 0x0c0fe20007fde0ff */
[----:B------:R1:W-:Y:S03]  /*70ff0*/  @P3 STG.E.U8 desc[UR20][R82.64], R85 ;  /* 0x0000005552003986 */ /* 0x0003e6000c101114 */
[C---:B------:R-:W-:Y:S01]  /*71000*/  LEA.HI.X.SX32 R81, R68.reuse, R2, 0x1, P6 ;  /* 0x0000000244517211 */ /* 0x040fe200030f0eff */
[----:B------:R-:W-:Y:S01]  /*71010*/  VIADD R68, R68, UR68 ;  /* 0x0000004444447c36 */ /* 0x000fe20008000000 */
[----:B------:R-:W3:Y:S04]  /*71020*/  LDL.LU R21, [R1+0x560] ;  /* 0x0005600001157983 */ /* 0x000ee80000300800 */
[----:B------:R-:W-:-:S02]  /*71030*/  IADD3 R78, P6, PT, R68, R3, RZ ;  /* 0x00000003444e7210 */ /* 0x000fc40007fde0ff */
[----:B-1----:R-:W-:Y:S02]  /*71040*/  PRMT R83, R84, 0x9910, RZ ;  /* 0x0000991054537816 */ /* 0x002fe400000000ff */
[----:B------:R-:W-:Y:S01]  /*71050*/  F2FP.SATFINITE.E5M2.F32.PACK_AB_MERGE_C R82, R15, R14, RZ ;  /* 0x0000000e0f52723e */ /* 0x000fe200048060ff */
[----:B------:R1:W-:Y:S01]  /*71060*/  @P0 STG.E.U8 desc[UR20][R80.64], R84 ;  /* 0x0000005450000986 */ /* 0x0003e2000c101114 */
[C---:B------:R-:W-:Y:S01]  /*71070*/  LEA.HI.X.SX32 R79, R68.reuse, R2, 0x1, P6 ;  /* 0x00000002444f7211 */ /* 0x040fe200030f0eff */
[----:B------:R-:W-:Y:S01]  /*71080*/  VIADD R68, R68, UR68 ;  /* 0x0000004444447c36 */ /* 0x000fe20008000000 */
[----:B0-----:R-:W-:Y:S01]  /*71090*/  ISETP.LT.AND P3, PT, R16, UR4, !P1 ;  /* 0x0000000410007c0c */ /* 0x001fe2000cf61270 */
[----:B------:R-:W0:Y:S01]  /*710a0*/  LDCU UR4, c[0x0][0x39c] ;  /* 0x00007380ff0477ac */ /* 0x000e220008000800 */
[----:B------:R-:W3:Y:S02]  /*710b0*/  LDL.LU R18, [R1+0x564] ;  /* 0x0005640001127983 */ /* 0x000ee40000300800 */
[----:B------:R-:W-:-:S02]  /*710c0*/  IADD3 R76, P6, PT, R68, R3, RZ ;  /* 0x00000003444c7210 */ /* 0x000fc40007fde0ff */
[----:B-1----:R-:W-:Y:S01]  /*710d0*/  SHF.R.S32.HI R80, RZ, 0x8, R83 ;  /* 0x00000008ff507819 */ /* 0x002fe20000011453 */
[----:B------:R-:W3:Y:S01]  /*710e0*/  LDL.LU R19, [R1+0x568] ;  /* 0x0005680001137983 */ /* 0x000ee20000300800 */
[CC--:B------:R-:W-:Y:S01]  /*710f0*/  LEA.HI.X.SX32 R77, R68.reuse, R2.reuse, 0x1, P6 ;  /* 0x00000002444d7211 */ /* 0x0c0fe200030f0eff */
[----:B------:R-:W-:Y:S01]  /*71100*/  VIADD R68, R68, UR68 ;  /* 0x0000004444447c36 */ /* 0x000fe20008000000 */
[----:B------:R-:W-:Y:S01]  /*71110*/  PRMT R81, R82, 0x9910, RZ ;  /* 0x0000991052517816 */ /* 0x000fe200000000ff */
[----:B------:R1:W-:Y:S03]  /*71120*/  @P2 STG.E.U8 desc[UR20][R78.64], R80 ;  /* 0x000000504e002986 */ /* 0x0003e6000c101114 */
[C---:B------:R-:W-:Y:S01]  /*71130*/  IADD3 R74, P6, PT, R68.reuse, R3, RZ ;  /* 0x00000003444a7210 */ /* 0x040fe20007fde0ff */
[----:B------:R-:W3:Y:S03]  /*71140*/  LDL.LU R16, [R1+0x56c] ;  /* 0x00056c0001107983 */ /* 0x000ee60000300800 */
[C---:B------:R-:W-:Y:S01]  /*71150*/  LEA.HI.X.SX32 R75, R68.reuse, R2, 0x1, P6 ;  /* 0x00000002444b7211 */ /* 0x040fe200030f0eff */
[----:B------:R-:W-:-:S02]  /*71160*/  VIADD R68, R68, UR68 ;  /* 0x0000004444447c36 */ /* 0x000fc40008000000 */
[----:B-1----:R-:W-:-:S03]  /*71170*/  IMAD.MOV.U32 R79, RZ, RZ, R81 ;  /* 0x000000ffff4f7224 */ /* 0x002fc600078e0051 */
[CC--:B------:R-:W-:Y:S01]  /*71180*/  IADD3 R72, P6, PT, R68.reuse, R3.reuse, RZ ;  /* 0x0000000344487210 */ /* 0x0c0fe20007fde0ff */
[----:B------:R1:W-:Y:S01]  /*71190*/  @P4 STG.E.U8 desc[UR20][R76.64], R82 ;  /* 0x000000524c004986 */ /* 0x0003e2000c101114 */
[----:B------:R-:W-:Y:S01]  /*711a0*/  ISETP.LT.AND P0, PT, R13, UR6, !P1 ;  /* 0x000000060d007c0c */ /* 0x000fe2000cf01270 */
[----:B------:R-:W0:Y:S01]  /*711b0*/  LDCU UR6, c[0x0][0x39c] ;  /* 0x00007380ff0677ac */ /* 0x000e220008000800 */
[----:B------:R-:W-:Y:S01]  /*711c0*/  SHF.R.S32.HI R79, RZ, 0x8, R79 ;  /* 0x00000008ff4f7819 */ /* 0x000fe2000001144f */
[----:B------:R-:W3:Y:S01]  /*711d0*/  LDL.LU R17, [R1+0x570] ;  /* 0x0005700001117983 */ /* 0x000ee20000300800 */
[CC--:B------:R-:W-:Y:S01]  /*711e0*/  LEA.HI.X.SX32 R73, R68.reuse, R2.reuse, 0x1, P6 ;  /* 0x0000000244497211 */ /* 0x0c0fe200030f0eff */
[----:B------:R-:W-:Y:S02]  /*711f0*/  VIADD R68, R68, UR68 ;  /* 0x0000004444447c36 */ /* 0x000fe40008000000 */
[----:B------:R0:W-:Y:S01]  /*71200*/  @P5 STG.E.U8 desc[UR20][R74.64], R79 ;  /* 0x0000004f4a005986 */ /* 0x0001e2000c101114 */
[----:B------:R-:W-:Y:S01]  /*71210*/  ISETP.LT.AND P2, PT, R12, UR8, !P1 ;  /* 0x000000080c007c0c */ /* 0x000fe2000cf41270 */
[C---:B------:R-:W-:Y:S01]  /*71220*/  VIADD R4, R68.reuse, UR68 ;  /* 0x0000004444047c36 */ /* 0x040fe20008000000 */
[C---:B------:R-:W-:Y:S01]  /*71230*/  IADD3 R70, P6, PT, R68.reuse, R3, RZ ;  /* 0x0000000344467210 */ /* 0x040fe20007fde0ff */
[----:B------:R-:W0:Y:S01]  /*71240*/  LDCU UR8, c[0x0][0x39c] ;  /* 0x00007380ff0877ac */ /* 0x000e220008000800 */
[----:B------:R-:W3:Y:S02]  /*71250*/  LDL.LU R14, [R1+0x574] ;  /* 0x00057400010e7983 */ /* 0x000ee40000300800 */
[----:B------:R-:W-:-:S02]  /*71260*/  LEA.HI.X.SX32 R71, R68, R2, 0x1, P6 ;  /* 0x0000000244477211 */ /* 0x000fc400030f0eff */
[C---:B------:R-:W-:Y:S01]  /*71270*/  IADD3 R68, P6, PT, R4.reuse, R3, RZ ;  /* 0x0000000304447210 */ /* 0x040fe20007fde0ff */
[----:B------:R-:W3:Y:S03]  /*71280*/  LDL.LU R15, [R1+0x578] ;  /* 0x00057800010f7983 */ /* 0x000ee60000300800 */
[----:B------:R-:W-:Y:S01]  /*71290*/  LEA.HI.X.SX32 R69, R4, R2, 0x1, P6 ;  /* 0x0000000204457211 */ /* 0x000fe200030f0eff */
[----:B------:R-:W3:Y:S04]  /*712a0*/  LDL.LU R12, [R1+0x57c] ;  /* 0x00057c00010c7983 */ /* 0x000ee80000300800 */
[----:B------:R-:W3:Y:S01]  /*712b0*/  LDL.LU R13, [R1+0x580] ;  /* 0x00058000010d7983 */ /* 0x000ee20000300800 */
[----:B-----5:R-:W-:-:S03]  /*712c0*/  F2FP.SATFINITE.E5M2.F32.PACK_AB_MERGE_C R78, R11, R10, RZ ;  /* 0x0000000a0b4e723e */ /* 0x020fc600048060ff */
[----:B------:R-:W5:Y:S01]  /*712d0*/  LDL.LU R10, [R1+0x584] ;  /* 0x00058400010a7983 */ /* 0x000f620000300800 */
[----:B-1----:R-:W-:-:S03]  /*712e0*/  PRMT R76, R78, 0x9910, RZ ;  /* 0x000099104e4c7816 */ /* 0x002fc600000000ff */
[----:B------:R-:W-:Y:S02]  /*712f0*/  @P3 STG.E.U8 desc[UR20][R72.64], R78 ;  /* 0x0000004e48003986 */ /* 0x000fe4000c101114 */
[----:B0-----:R-:W-:Y:S02]  /*71300*/  IMAD.MOV.U32 R74, RZ, RZ, R76 ;  /* 0x000000ffff4a7224 */ /* 0x001fe400078e004c */
[----:B------:R-:W5:Y:S03]  /*71310*/  LDL.LU R11, [R1+0x588] ;  /* 0x00058800010b7983 */ /* 0x000f660000300800 */
[----:B------:R-:W-:-:S05]  /*71320*/  SHF.R.S32.HI R74, RZ, 0x8, R74 ;  /* 0x00000008ff4a7819 */ /* 0x000fca000001144a */
[----:B------:R0:W-:Y:S01]  /*71330*/  @P0 STG.E.U8 desc[UR20][R70.64], R74 ;  /* 0x0000004a46000986 */ /* 0x0001e2000c101114 */
[----:B----4-:R-:W-:Y:S01]  /*71340*/  ISETP.LT.AND P4, PT, R9, UR9, !P1 ;  /* 0x0000000909007c0c */ /* 0x010fe2000cf81270 */
[----:B------:R-:W1:Y:S02]  /*71350*/  LDCU UR9, c[0x0][0x39c] ;  /* 0x00007380ff0977ac */ /* 0x000e640008000800 */
[----:B------:R-:W4:Y:S01]  /*71360*/  LDL.LU R9, [R1+0x58c] ;  /* 0x00058c0001097983 */ /* 0x000f220000300800 */
[----:B0-----:R-:W-:Y:S02]  /*71370*/  VIADD R71, R4, UR68 ;  /* 0x0000004404477c36 */ /* 0x001fe40008000000 */
[----:B--2---:R-:W-:-:S05]  /*71380*/  VIADD R72, R0, 0x59 ;  /* 0x0000005900487836 */ /* 0x004fca0000000000 */
[----:B------:R-:W-:Y:S01]  /*71390*/  ISETP.LT.AND P0, PT, R72, UR4, !P1 ;  /* 0x0000000448007c0c */ /* 0x000fe2000cf01270 */
[----:B------:R-:W-:Y:S01]  /*713a0*/  VIADD R72, R71, UR68 ;  /* 0x0000004447487c36 */ /* 0x000fe20008000000 */
[----:B---3--:R-:W-:Y:S01]  /*713b0*/  ISETP.LT.AND P5, PT, R8, UR10, !P1 ;  /* 0x0000000a08007c0c */ /* 0x008fe2000cfa1270 */
[----:B------:R-:W0:Y:S01]  /*713c0*/  LDCU UR4, c[0x0][0x39c] ;  /* 0x00007380ff0477ac */ /* 0x000e220008000800 */
[----:B------:R-:W-:Y:S01]  /*713d0*/  ISETP.LT.AND P3, PT, R6, UR6, !P1 ;  /* 0x0000000606007c0c */ /* 0x000fe2000cf61270 */
[----:B------:R-:W2:Y:S01]  /*713e0*/  LDL.LU R8, [R1+0x20a8] ;  /* 0x0020a80001087983 */ /* 0x000ea20000300800 */
[----:B------:R-:W3:Y:S03]  /*713f0*/  LDCU UR6, c[0x0][0x39c] ;  /* 0x00007380ff0677ac */ /* 0x000ee60008000800 */
[----:B------:R-:W2:Y:S01]  /*71400*/  LDL.LU R4, [R1+0x20b0] ;  /* 0x0020b00001047983 */ /* 0x000ea20000300800 */
[----:B------:R-:W-:Y:S01]  /*71410*/  F2FP.SATFINITE.E5M2.F32.PACK_AB_MERGE_C R73, R5, R7, RZ ;  /* 0x000000070549723e */ /* 0x000fe200048060ff */
[----:B------:R-:W0:Y:S02]  /*71420*/  LDCU UR10, c[0x0][0x39c] ;  /* 0x00007380ff0a77ac */ /* 0x000e240008000800 */
[----:B------:R-:W2:Y:S01]  /*71430*/  LDL.LU R6, [R1+0x590] ;  /* 0x0005900001067983 */ /* 0x000ea20000300800 */
[----:B------:R-:W-:-:S03]  /*71440*/  PRMT R75, R73, 0x9910, RZ ;  /* 0x00009910494b7816 */ /* 0x000fc600000000ff */
[----:B------:R0:W-:Y:S01]  /*71450*/  @P2 STG.E.U8 desc[UR20][R68.64], R73 ;  /* 0x0000004944002986 */ /* 0x0001e2000c101114 */
[C---:B------:R-:W-:Y:S02]  /*71460*/  IADD3 R70, P2, PT, R71.reuse, R3, RZ ;  /* 0x0000000347467210 */ /* 0x040fe40007f5e0ff */
[----:B------:R-:W-:Y:S01]  /*71470*/  SHF.R.S32.HI R75, RZ, 0x8, R75 ;  /* 0x00000008ff4b7819 */ /* 0x000fe2000001144b */
[----:B------:R-:W2:Y:S01]  /*71480*/  LDL.LU R7, [R1+0x594] ;  /* 0x0005940001077983 */ /* 0x000ea20000300800 */
[----:B------:R-:W-:Y:S02]  /*71490*/  LEA.HI.X.SX32 R71, R71, R2, 0x1, P2 ;  /* 0x0000000247477211 */ /* 0x000fe400010f0eff */
[----:B------:R-:W-:Y:S01]  /*714a0*/  F2FP.SATFINITE.E5M2.F32.PACK_AB_MERGE_C R74, R30, R33, RZ ;  /* 0x000000211e4a723e */ /* 0x000fe200048060ff */
[----:B------:R-:W2:Y:S01]  /*714b0*/  LDL.LU R5, [R1+0x20bc] ;  /* 0x0020bc0001057983 */ /* 0x000ea20000300800 */
[----:B0-----:R-:W-:-:S03]  /*714c0*/  IADD3 R68, P2, PT, R72, R3, RZ ;  /* 0x0000000348447210 */ /* 0x001fc60007f5e0ff */
[----:B------:R0:W-:Y:S01]  /*714d0*/  @P4 STG.E.U8 desc[UR20][R70.64], R75 ;  /* 0x0000004b46004986 */ /* 0x0001e2000c101114 */
[----:B------:R-:W-:Y:S01]  /*714e0*/  LEA.HI.X.SX32 R69, R72, R2, 0x1, P2 ;  /* 0x0000000248457211 */ /* 0x000fe200010f0eff */
[----:B------:R-:W-:Y:S01]  /*714f0*/  VIADD R73, R0, 0x58 ;  /* 0x0000005800497836 */ /* 0x000fe20000000000 */
[----:B0-----:R-:W-:Y:S01]  /*71500*/  PRMT R71, R74, 0x9910, RZ ;  /* 0x000099104a477816 */ /* 0x001fe200000000ff */
[----:B------:R-:W-:Y:S02]  /*71510*/  VIADD R70, R72, UR68 ;  /* 0x0000004448467c36 */ /* 0x000fe40008000000 */
[----:B------:R0:W-:Y:S02]  /*71520*/  @P5 STG.E.U8 desc[UR20][R68.64], R74 ;  /* 0x0000004a44005986 */ /* 0x0001e4000c101114 */
[----:B------:R-:W-:Y:S02]  /*71530*/  IMAD.MOV.U32 R72, RZ, RZ, R71 ;  /* 0x000000ffff487224 */ /* 0x000fe400078e0047 */
[----:B------:R-:W-:Y:S01]  /*71540*/  VIADD R71, R0, 0x5a ;  /* 0x0000005a00477836 */ /* 0x000fe20000000000 */
[----:B---3--:R-:W-:Y:S01]  /*71550*/  ISETP.LT.AND P2, PT, R73, UR6, !P1 ;  /* 0x0000000649007c0c */ /* 0x008fe2000cf41270 */
[----:B------:R-:W3:Y:S01]  /*71560*/  LDCU UR6, c[0x0][0x39c] ;  /* 0x00007380ff0677ac */ /* 0x000ee20008000800 */
[----:B0-----:R-:W-:-:S02]  /*71570*/  IADD3 R68, P4, PT, R70, R3, RZ ;  /* 0x0000000346447210 */ /* 0x001fc40007f9e0ff */
[----:B------:R-:W-:Y:S02]  /*71580*/  SHF.R.S32.HI R72, RZ, 0x8, R72 ;  /* 0x00000008ff487819 */ /* 0x000fe40000011448 */
[C---:B------:R-:W-:Y:S02]  /*71590*/  LEA.HI.X.SX32 R69, R70.reuse, R2, 0x1, P4 ;  /* 0x0000000246457211 */ /* 0x040fe400020f0eff */
[----:B------:R-:W-:Y:S01]  /*715a0*/  ISETP.LT.AND P4, PT, R71, UR4, !P1 ;  /* 0x0000000447007c0c */ /* 0x000fe2000cf81270 */
[----:B------:R-:W-:Y:S01]  /*715b0*/  VIADD R71, R70, UR68 ;  /* 0x0000004446477c36 */ /* 0x000fe20008000000 */
[----:B------:R-:W-:Y:S01]  /*715c0*/  F2FP.SATFINITE.E5M2.F32.PACK_AB_MERGE_C R75, R28, R31, RZ ;  /* 0x0000001f1c4b723e */ /* 0x000fe200048060ff */
[----:B------:R0:W-:Y:S01]  /*715d0*/  @P3 STG.E.U8 desc[UR20][R68.64], R72 ;  /* 0x0000004844003986 */ /* 0x0001e2000c101114 */
[----:B------:R-:W-:Y:S01]  /*715e0*/  VIADD R74, R0, 0x5b ;  /* 0x0000005b004a7836 */ /* 0x000fe20000000000 */
[----:B------:R-:W1:Y:S01]  /*715f0*/  LDCU UR4, c[0x0][0x39c] ;  /* 0x00007380ff0477ac */ /* 0x000e620008000800 */
[----:B------:R-:W-:-:S02]  /*71600*/  IADD3 R70, P3, PT, R71, R3, RZ ;  /* 0x0000000347467210 */ /* 0x000fc40007f7e0ff */
[----:B------:R-:W-:Y:S01]  /*71610*/  PRMT R76, R75, 0x9910, RZ ;  /* 0x000099104b4c7816 */ /* 0x000fe200000000ff */
[----:B------:R-:W-:Y:S02]  /*71620*/  VIADD R73, R0, 0x5c ;  /* 0x0000005c00497836 */ /* 0x000fe40000000000 */
[C---:B0-----:R-:W-:Y:S01]  /*71630*/  VIADD R72, R71.reuse, UR68 ;  /* 0x0000004447487c36 */ /* 0x041fe20008000000 */
[-C--:B------:R-:W-:Y:S02]  /*71640*/  LEA.HI.X.SX32 R71, R71, R2.reuse, 0x1, P3 ;  /* 0x0000000247477211 */ /* 0x080fe400018f0eff */
[----:B------:R-:W-:Y:S01]  /*71650*/  ISETP.LT.AND P3, PT, R74, UR8, !P1 ;  /* 0x000000084a007c0c */ /* 0x000fe2000cf61270 */
[----:B------:R-:W-:Y:S01]  /*71660*/  IMAD.MOV.U32 R74, RZ, RZ, R76 ;  /* 0x000000ffff4a7224 */ /* 0x000fe200078e004c */
[C---:B------:R-:W-:Y:S01]  /*71670*/  IADD3 R68, P5, PT, R72.reuse, R3, RZ ;  /* 0x0000000348447210 */ /* 0x040fe20007fbe0ff */
[----:B------:R0:W-:Y:S01]  /*71680*/  @P2 STG.E.U8 desc[UR20][R70.64], R75 ;  /* 0x0000004b46002986 */ /* 0x0001e2000c101114 */
[----:B------:R-:W1:Y:S02]  /*71690*/  LDCU UR8, c[0x0][0x39c] ;  /* 0x00007380ff0877ac */ /* 0x000e640008000800 */
[----:B------:R-:W-:-:S02]  /*716a0*/  LEA.HI.X.SX32 R69, R72, R2, 0x1, P5 ;  /* 0x0000000248457211 */ /* 0x000fc400028f0eff */
[----:B---3--:R-:W-:Y:S01]  /*716b0*/  ISETP.LT.AND P5, PT, R73, UR6, !P1 ;  /* 0x0000000649007c0c */ /* 0x008fe2000cfa1270 */
[----:B------:R-:W3:Y:S01]  /*716c0*/  LDCU UR6, c[0x0][0x39c] ;  /* 0x00007380ff0677ac */ /* 0x000ee20008000800 */
[----:B------:R-:W-:Y:S01]  /*716d0*/  SHF.R.S32.HI R73, RZ, 0x8, R74 ;  /* 0x00000008ff497819 */ /* 0x000fe2000001144a */
[----:B0-----:R-:W-:-:S04]  /*716e0*/  VIADD R71, R72, UR68 ;  /* 0x0000004448477c36 */ /* 0x001fc80008000000 */
[----:B------:R0:W-:Y:S01]  /*716f0*/  @P0 STG.E.U8 desc[UR20][R68.64], R73 ;  /* 0x0000004944000986 */ /* 0x0001e2000c101114 */
[----:B------:R-:W-:-:S05]  /*71700*/  VIADD R70, R0, 0x5d ;  /* 0x0000005d00467836 */ /* 0x000fca0000000000 */
[----:B-1----:R-:W-:Y:S01]  /*71710*/  ISETP.LT.AND P0, PT, R70, UR4, !P1 ;  /* 0x0000000446007c0c */ /* 0x002fe2000cf01270 */
[----:B------:R-:W-:Y:S01]  /*71720*/  VIADD R72, R0, 0x5e ;  /* 0x0000005e00487836 */ /* 0x000fe20000000000 */
[----:B------:R-:W-:Y:S01]  /*71730*/  F2FP.SATFINITE.E5M2.F32.PACK_AB_MERGE_C R70, R26, R29, RZ ;  /* 0x0000001d1a46723e */ /* 0x000fe200048060ff */
[----:B------:R-:W1:Y:S01]  /*71740*/  LDCU UR4, c[0x0][0x39c] ;  /* 0x00007380ff0477ac */ /* 0x000e620008000800 */
[----:B0-----:R-:W-:-:S04]  /*71750*/  IADD3 R68, P2, PT, R71, R3, RZ ;  /* 0x0000000347447210 */ /* 0x001fc80007f5e0ff */
[C---:B------:R-:W-:Y:S01]  /*71760*/  LEA.HI.X.SX32 R69, R71.reuse, R2, 0x1, P2 ;  /* 0x0000000247457211 */ /* 0x040fe200010f0eff */
[----:B------:R-:W-:Y:S01]  /*71770*/  VIADD R71, R71, UR68 ;  /* 0x0000004447477c36 */ /* 0x000fe20008000000 */
[----:B------:R-:W-:-:S03]  /*71780*/  PRMT R74, R70, 0x9910, RZ ;  /* 0x00009910464a7816 */ /* 0x000fc600000000ff */
[----:B------:R0:W-:Y:S01]  /*71790*/  @P4 STG.E.U8 desc[UR20][R68.64], R70 ;  /* 0x0000004644004986 */ /* 0x0001e2000c101114 */
[----:B------:R-:W-:Y:S01]  /*717a0*/  ISETP.LT.AND P2, PT, R72, UR8, !P1 ;  /* 0x0000000848007c0c */ /* 0x000fe2000cf41270 */
[C---:B------:R-:W-:Y:S01]  /*717b0*/  VIADD R72, R71.reuse, UR68 ;  /* 0x0000004447487c36 */ /* 0x040fe20008000000 */
[----:B------:R-:W-:Y:S01]  /*717c0*/  SHF.R.S32.HI R74, RZ, 0x8, R74 ;  /* 0x00000008ff4a7819 */ /* 0x000fe2000001144a */
[----:B------:R-:W-:Y:S01]  /*717d0*/  VIADD R73, R0, 0x60 ;  /* 0x0000006000497836 */ /* 0x000fe20000000000 */
[----:B------:R-:W1:Y:S01]  /*717e0*/  LDCU UR8, c[0x0][0x39c] ;  /* 0x00007380ff0877ac */ /* 0x000e620008000800 */
[----:B0-----:R-:W-:-:S04]  /*717f0*/  IADD3 R70, P4, PT, R71, R3, RZ ;  /* 0x0000000347467210 */ /* 0x001fc80007f9e0ff */
[----:B------:R-:W-:-:S05]  /*71800*/  LEA.HI.X.SX32 R71, R71, R2, 0x1, P4 ;  /* 0x0000000247477211 */ /* 0x000fca00020f0eff */
[----:B------:R0:W-:Y:S02]  /*71810*/  @P3 STG.E.U8 desc[UR20][R70.64], R74 ;  /* 0x0000004a46003986 */ /* 0x0001e4000c101114 */
[----:B0-----:R-:W-:Y:S02]  /*71820*/  F2FP.SATFINITE.E5M2.F32.PACK_AB_MERGE_C R74, R22, R25, RZ ;  /* 0x00000019164a723e */ /* 0x001fe400048060ff */
[----:B------:R-:W2:Y:S04]  /*71830*/  LDL.LU R25, [R1+0x550] ;  /* 0x0005500001197983 */ /* 0x000ea80000300800 */
[----:B------:R-:W2:Y:S01]  /*71840*/  LDL.LU R22, [R1+0x554] ;  /* 0x0005540001167983 */ /* 0x000ea20000300800 */
[----:B------:R-:W-:Y:S01]  /*71850*/  VIADD R69, R0, 0x5f ;  /* 0x0000005f00457836 */ /* 0x000fe20000000000 */
[----:B------:R-:W-:-:S02]  /*71860*/  IADD3 R68, P4, PT, R72, R3, RZ ;  /* 0x0000000348447210 */ /* 0x000fc40007f9e0ff */
[----:B------:R-:W-:Y:S01]  /*71870*/  F2FP.SATFINITE.E5M2.F32.PACK_AB_MERGE_C R70, R24, R27, RZ ;  /* 0x0000001b1846723e */ /* 0x000fe200048060ff */
[C---:B------:R-:W-:Y:S01]  /*71880*/  VIADD R71, R72.reuse, UR68 ;  /* 0x0000004448477c36 */ /* 0x040fe20008000000 */
[----:B---3--:R-:W-:Y:S01]  /*71890*/  ISETP.LT.AND P3, PT, R69, UR6, !P1 ;  /* 0x0000000645007c0c */ /* 0x008fe2000cf61270 */
[----:B------:R-:W0:Y:S01]  /*718a0*/  LDCU UR6, c[0x0][0x39c] ;  /* 0x00007380ff0677ac */ /* 0x000e220008000800 */
[----:B------:R-:W-:Y:S02]  /*718b0*/  LEA.HI.X.SX32 R69, R72, R2, 0x1, P4 ;  /* 0x0000000248457211 */ /* 0x000fe400020f0eff */
[----:B-1----:R-:W-:Y:S01]  /*718c0*/  ISETP.LT.AND P4, PT, R73, UR4, !P1 ;  /* 0x0000000449007c0c */ /* 0x002fe2000cf81270 */
[----:B------:R-:W1:Y:S01]  /*718d0*/  LDCU UR4, c[0x0][0x39c] ;  /* 0x00007380ff0477ac */ /* 0x000e620008000800 */
[----:B------:R-:W-:Y:S01]  /*718e0*/  PRMT R72, R70, 0x9910, RZ ;  /* 0x0000991046487816 */ /* 0x000fe200000000ff */
[----:B------:R3:W-:Y:S01]  /*718f0*/  @P5 STG.E.U8 desc[UR20][R68.64], R70 ;  /* 0x0000004644005986 */ /* 0x0007e2000c101114 */
[----:B------:R-:W-:-:S03]  /*71900*/  VIADD R73, R0, 0x61 ;  /* 0x0000006100497836 */ /* 0x000fc60000000000 */
[----:B---3--:R-:W-:Y:S01]  /*71910*/  IMAD.MOV.U32 R69, RZ, RZ, R72 ;  /* 0x000000ffff457224 */ /* 0x008fe200078e0048 */
[C---:B------:R-:W-:Y:S01]  /*71920*/  IADD3 R70, P5, PT, R71.reuse, R3, RZ ;  /* 0x0000000347467210 */ /* 0x040fe20007fbe0ff */
[----:B------:R-:W-:-:S03]  /*71930*/  VIADD R72, R71, UR68 ;  /* 0x0000004447487c36 */ /* 0x000fc60008000000 */
[----:B------:R-:W-:Y:S02]  /*71940*/  LEA.HI.X.SX32 R71, R71, R2, 0x1, P5 ;  /* 0x0000000247477211 */ /* 0x000fe400028f0eff */
[----:B------:R-:W-:Y:S02]  /*71950*/  SHF.R.S32.HI R69, RZ, 0x8, R69 ;  /* 0x00000008ff457819 */ /* 0x000fe40000011445 */
[----:B------:R-:W-:-:S03]  /*71960*/  IADD3 R68, P5, PT, R72, R3, RZ ;  /* 0x0000000348447210 */ /* 0x000fc60007fbe0ff */
[----:B------:R3:W-:Y:S01]  /*71970*/  @P0 STG.E.U8 desc[UR20][R70.64], R69 ;  /* 0x0000004546000986 */ /* 0x0007e2000c101114 */
[----:B-1----:R-:W-:Y:S01]  /*71980*/  ISETP.LT.AND P0, PT, R73, UR4, !P1 ;  /* 0x0000000449007c0c */ /* 0x002fe2000cf01270 */
[----:B------:R-:W1:Y:S01]  /*71990*/  LDCU UR4, c[0x0][0x39c] ;  /* 0x00007380ff0477ac */ /* 0x000e620008000800 */
[----:B------:R-:W-:Y:S02]  /*719a0*/  PRMT R73, R74, 0x9910, RZ ;  /* 0x000099104a497816 */ /* 0x000fe400000000ff */
[C---:B---3--:R-:W-:Y:S01]  /*719b0*/  LEA.HI.X.SX32 R69, R72.reuse, R2, 0x1, P5 ;  /* 0x0000000248457211 */ /* 0x048fe200028f0eff */
[----:B------:R-:W-:-:S04]  /*719c0*/  VIADD R71, R72, UR68 ;  /* 0x0000004448477c36 */ /* 0x000fc80008000000 */
[----:B------:R3:W-:Y:S01]  /*719d0*/  @P2 STG.E.U8 desc[UR20][R68.64], R74 ;  /* 0x0000004a44002986 */ /* 0x0007e2000c101114 */
[C---:B------:R-:W-:Y:S01]  /*719e0*/  IADD3 R70, P2, PT, R71.reuse, R3, RZ ;  /* 0x0000000347467210 */ /* 0x040fe20007f5e0ff */
[C---:B------:R-:W-:Y:S01]  /*719f0*/  VIADD R72, R71.reuse, UR68 ;  /* 0x0000004447487c36 */ /* 0x040fe20008000000 */
[----:B------:R-:W-:Y:S02]  /*71a00*/  SHF.R.S32.HI R73, RZ, 0x8, R73 ;  /* 0x00000008ff497819 */ /* 0x000fe40000011449 */
[----:B------:R-:W-:Y:S01]  /*71a10*/  LEA.HI.X.SX32 R71, R71, R2, 0x1, P2 ;  /* 0x0000000247477211 */ /* 0x000fe200010f0eff */
[C---:B---3--:R-:W-:Y:S02]  /*71a20*/  VIADD R68, R0.reuse, 0x62 ;  /* 0x0000006200447836 */ /* 0x048fe40000000000 */
[----:B------:R-:W-:-:S03]  /*71a30*/  VIADD R69, R0, 0x63 ;  /* 0x0000006300457836 */ /* 0x000fc60000000000 */
[----:B------:R-:W-:Y:S01]  /*71a40*/  ISETP.LT.AND P2, PT, R68, UR8, !P1 ;  /* 0x0000000844007c0c */ /* 0x000fe2000cf41270 */
[----:B------:R3:W-:Y:S01]  /*71a50*/  @P3 STG.E.U8 desc[UR20][R70.64], R73 ;  /* 0x0000004946003986 */ /* 0x0007e2000c101114 */
[C---:B------:R-:W-:Y:S01]  /*71a60*/  IADD3 R68, P5, PT, R72.reuse, R3, RZ ;  /* 0x0000000348447210 */ /* 0x040fe20007fbe0ff */
[----:B------:R-:W2:Y:S01]  /*71a70*/  LDCU UR8, c[0x0][0x39c] ;  /* 0x00007380ff0877ac */ /* 0x000ea20008000800 */
[----:B0-----:R-:W-:Y:S02]  /*71a80*/  ISETP.LT.AND P3, PT, R69, UR6, !P1 ;  /* 0x0000000645007c0c */ /* 0x001fe4000cf61270 */
[----:B------:R-:W-:Y:S01]  /*71a90*/  LEA.HI.X.SX32 R69, R72, R2, 0x1, P5 ;  /* 0x0000000248457211 */ /* 0x000fe200028f0eff */
[----:B------:R-:W0:Y:S01]  /*71aa0*/  LDCU UR6, c[0x0][0x39c] ;  /* 0x00007380ff0677ac */ /* 0x000e220008000800 */
[----:B---3--:R-:W-:Y:S02]  /*71ab0*/  VIADD R70, R0, 0x64 ;  /* 0x0000006400467836 */ /* 0x008fe40000000000 */
[----:B------:R-:W-:-:S03]  /*71ac0*/  VIADD R71, R72, UR68 ;  /* 0x0000004448477c36 */ /* 0x000fc60008000000 */
[----:B-1----:R-:W-:Y:S01]  /*71ad0*/  ISETP.LT.AND P5, PT, R70, UR4, !P1 ;  /* 0x0000000446007c0c */ /* 0x002fe2000cfa1270 */
[----:B------:R-:W-:Y:S01]  /*71ae0*/  VIADD R72, R71, UR68 ;  /* 0x0000004447487c36 */ /* 0x000fe20008000000 */
[----:B------:R-:W1:Y:S01]  /*71af0*/  LDCU UR4, c[0x0][0x39c] ;  /* 0x00007380ff0477ac */ /* 0x000e620008000800 */
[----:B------:R-:W-:Y:S02]  /*71b00*/  F2FP.SATFINITE.E5M2.F32.PACK_AB_MERGE_C R74, R20, R23, RZ ;  /* 0x00000017144a723e */ /* 0x000fe400048060ff */
[----:B--2---:R-:W-:-:S05]  /*71b10*/  F2FP.SATFINITE.E5M2.F32.PACK_AB_MERGE_C R73, R22, R25, RZ ;  /* 0x000000191649723e */ /* 0x004fca00048060ff */
[----:B------:R2:W-:Y:S01]  /*71b20*/  @P4 STG.E.U8 desc[UR20][R68.64], R73 ;  /* 0x0000004944004986 */ /* 0x0005e2000c101114 */
[-C--:B------:R-:W-:Y:S02]  /*71b30*/  IADD3 R70, P4, PT, R71, R3.reuse, RZ ;  /* 0x0000000347467210 */ /* 0x080fe40007f9e0ff */
[----:B------:R-:W-:Y:S02]  /*71b40*/  PRMT R75, R73, 0x9910, RZ ;  /* 0x00009910494b7816 */ /* 0x000fe400000000ff */
[----:B------:R-:W-:Y:S02]  /*71b50*/  LEA.HI.X.SX32 R71, R71, R2, 0x1, P4 ;  /* 0x0000000247477211 */ /* 0x000fe400020f0eff */
[----:B------:R-:W-:Y:S02]  /*71b60*/  SHF.R.S32.HI R75, RZ, 0x8, R75 ;  /* 0x00000008ff4b7819 */ /* 0x000fe4000001144b */
[----:B--2---:R-:W-:-:S03]  /*71b70*/  IADD3 R68, P4, PT, R72, R3, RZ ;  /* 0x0000000348447210 */ /* 0x004fc60007f9e0ff */
[----:B------:R2:W-:Y:S01]  /*71b80*/  @P0 STG.E.U8 desc[UR20][R70.64], R75 ;  /* 0x0000004b46000986 */ /* 0x0005e2000c101114 */
[----:B------:R-:W-:-:S05]  /*71b90*/  LEA.HI.X.SX32 R69, R72, R2, 0x1, P4 ;  /* 0x0000000248457211 */ /* 0x000fca00020f0eff */
[----:B------:R3:W-:Y:S01]  /*71ba0*/  @P2 STG.E.U8 desc[UR20][R68.64], R74 ;  /* 0x0000004a44002986 */ /* 0x0007e2000c101114 */
[----:B--2---:R-:W-:Y:S01]  /*71bb0*/  VIADD R70, R72, UR68 ;  /* 0x0000004448467c36 */ /* 0x004fe20008000000 */
[----:B------:R-:W-:Y:S01]  /*71bc0*/  PRMT R72, R74, 0x9910, RZ ;  /* 0x000099104a487816 */ /* 0x000fe200000000ff */
[C---:B------:R-:W-:Y:S02]  /*71bd0*/  VIADD R71, R0.reuse, 0x67 ;  /* 0x0000006700477836 */ /* 0x040fe40000000000 */
[----:B---3--:R-:W-:Y:S01]  /*71be0*/  VIADD R69, R0, 0x66 ;  /* 0x0000006600457836 */ /* 0x008fe20000000000 */
[----:B------:R-:W-:Y:S02]  /*71bf0*/  IADD3 R68, P2, PT, R70, R3, RZ ;  /* 0x0000000346447210 */ /* 0x000fe40007f5e0ff */
[----:B------:R-:W-:Y:S02]  /*71c00*/  SHF.R.S32.HI R72, RZ, 0x8, R72 ;  /* 0x00000008ff487819 */ /* 0x000fe40000011448 */
[----:B0-----:R-:W-:Y:S01]  /*71c10*/  ISETP.LT.AND P4, PT, R69, UR6, !P1 ;  /* 0x0000000645007c0c */ /* 0x001fe2000cf81270 */
[----:B------:R-:W-:Y:S01]  /*71c20*/  VIADD R73, R0, 0x65 ;  /* 0x0000006500497836 */ /* 0x000fe20000000000 */
[C---:B------:R-:W-:Y:S01]  /*71c30*/  LEA.HI.X.SX32 R69, R70.reuse, R2, 0x1, P2 ;  /* 0x0000000246457211 */ /* 0x040fe200010f0eff */
[----:B------:R-:W0:Y:S01]  /*71c40*/  LDCU UR6, c[0x0][0x39c] ;  /* 0x00007380ff0677ac */ /* 0x000e220008000800 */
[----:B-1----:R-:W-:Y:S01]  /*71c50*/  ISETP.LT.AND P2, PT, R71, UR4, !P1 ;  /* 0x0000000447007c0c */ /* 0x002fe2000cf41270 */
[----:B------:R-:W-:-:S02]  /*71c60*/  VIADD R71, R70, UR68 ;  /* 0x0000004446477c36 */ /* 0x000fc40008000000 */
[----:B------:R1:W-:Y:S01]  /*71c70*/  @P3 STG.E.U8 desc[UR20][R68.64], R72 ;  /* 0x0000004844003986 */ /* 0x0003e2000c101114 */
[----:B------:R-:W-:Y:S01]  /*71c80*/  ISETP.LT.AND P0, PT, R73, UR8, !P1 ;  /* 0x0000000849007c0c */ /* 0x000fe2000cf01270 */
[----:B------:R-:W2:Y:S01]  /*71c90*/  LDCU UR8, c[0x0][0x39c] ;  /* 0x00007380ff0877ac */ /* 0x000ea20008000800 */
[C---:B------:R-:W-:Y:S02]  /*71ca0*/  IADD3 R70, P3, PT, R71.reuse, R3, RZ ;  /* 0x0000000347467210 */ /* 0x040fe40007f7e0ff */
[----:B------:R-:W-:Y:S01]  /*71cb0*/  F2FP.SATFINITE.E5M2.F32.PACK_AB_MERGE_C R74, R18, R21, RZ ;  /* 0x00000015124a723e */ /* 0x000fe200048060ff */
[----:B------:R-:W3:Y:S01]  /*71cc0*/  LDCU UR4, c[0x0][0x39c] ;  /* 0x00007380ff0477ac */ /* 0x000ee20008000800 */
[C---:B-1----:R-:W-:Y:S01]  /*71cd0*/  VIADD R72, R71.reuse, UR68 ;  /* 0x0000004447487c36 */ /* 0x042fe20008000000 */
[----:B------:R-:W-:Y:S02]  /*71ce0*/  LEA.HI.X.SX32 R71, R71, R2, 0x1, P3 ;  /* 0x0000000247477211 */ /* 0x000fe400018f0eff */
[----:B------:R-:W-:-:S02]  /*71cf0*/  PRMT R75, R74, 0x9910, RZ ;  /* 0x000099104a4b7816 */ /* 0x000fc400000000ff */
[C---:B------:R-:W-:Y:S01]  /*71d00*/  IADD3 R68, P3, PT, R72.reuse, R3, RZ ;  /* 0x0000000348447210 */ /* 0x040fe20007f7e0ff */
[----:B------:R1:W-:Y:S03]  /*71d10*/  @P5 STG.E.U8 desc[UR20][R70.64], R74 ;  /* 0x0000004a46005986 */ /* 0x0003e6000c101114 */
[----:B------:R-:W-:Y:S01]  /*71d20*/  LEA.HI.X.SX32 R69, R72, R2, 0x1, P3 ;  /* 0x0000000248457211 */ /* 0x000fe200018f0eff */
[----:B------:R-:W-:Y:S01]  /*71d30*/  VIADD R73, R0, 0x68 ;  /* 0x0000006800497836 */ /* 0x000fe20000000000 */
[----:B-1----:R-:W-:Y:S01]  /*71d40*/  SHF.R.S32.HI R70, RZ, 0x8, R75 ;  /* 0x00000008ff467819 */ /* 0x002fe2000001144b */
[----:B------:R-:W-:Y:S02]  /*71d50*/  VIADD R71, R72, UR68 ;  /* 0x0000004448477c36 */ /* 0x000fe40008000000 */
[----:B------:R-:W-:Y:S02]  /*71d60*/  VIADD R72, R0, 0x69 ;  /* 0x0000006900487836 */ /* 0x000fe40000000000 */
[----:B------:R1:W-:Y:S03]  /*71d70*/  @P0 STG.E.U8 desc[UR20][R68.64], R70 ;  /* 0x0000004644000986 */ /* 0x0003e6000c101114 */
[----:B0-----:R-:W-:Y:S01]  /*71d80*/  ISETP.LT.AND P0, PT, R72, UR6, !P1 ;  /* 0x0000000648007c0c */ /* 0x001fe2000cf01270 */
[----:B------:R-:W0:Y:S01]  /*71d90*/  LDCU UR6, c[0x0][0x39c] ;  /* 0x00007380ff0677ac */ /* 0x000e220008000800 */
[----:B------:R-:W-:-:S02]  /*71da0*/  F2FP.SATFINITE.E5M2.F32.PACK_AB_MERGE_C R72, R16, R19, RZ ;  /* 0x000000131048723e */ /* 0x000fc400048060ff */
[----:B--2---:R-:W-:Y:S01]  /*71db0*/  ISETP.LT.AND P3, PT, R73, UR8, !P1 ;  /* 0x0000000849007c0c */ /* 0x004fe2000cf61270 */
[----:B------:R-:W2:Y:S01]  /*71dc0*/  LDCU UR8, c[0x0][0x39c] ;  /* 0x00007380ff0877ac */ /* 0x000ea20008000800 */
[CC--:B-1----:R-:W-:Y:S01]  /*71dd0*/  IADD3 R68, P5, PT, R71.reuse, R3.reuse, RZ ;  /* 0x0000000347447210 */ /* 0x0c2fe20007fbe0ff */
[----:B------:R-:W-:Y:S01]  /*71de0*/  VIADD R70, R0, 0x6a ;  /* 0x0000006a00467836 */ /* 0x000fe20000000000 */
[----:B------:R-:W-:Y:S02]  /*71df0*/  PRMT R73, R72, 0x9910, RZ ;  /* 0x0000991048497816 */ /* 0x000fe400000000ff */
[C---:B------:R-:W-:Y:S01]  /*71e00*/  LEA.HI.X.SX32 R69, R71.reuse, R2, 0x1, P5 ;  /* 0x0000000247457211 */ /* 0x040fe200028f0eff */
[----:B------:R-:W-:Y:S01]  /*71e10*/  VIADD R71, R71, UR68 ;  /* 0x0000004447477c36 */ /* 0x000fe20008000000 */
[----:B---3--:R-:W-:Y:S01]  /*71e20*/  ISETP.LT.AND P5, PT, R70, UR4, !P1 ;  /* 0x0000000446007c0c */ /* 0x008fe2000cfa1270 */
[----:B------:R-:W1:Y:S02]  /*71e30*/  LDCU UR4, c[0x0][0x39c] ;  /* 0x00007380ff0477ac */ /* 0x000e640008000800 */
[----:B------:R3:W-:Y:S01]  /*71e40*/  @P4 STG.E.U8 desc[UR20][R68.64], R72 ;  /* 0x0000004844004986 */ /* 0x0007e2000c101114 */
[----:B------:R-:W-:Y:S01]  /*71e50*/  IADD3 R70, P4, PT, R71, R3, RZ ;  /* 0x0000000347467210 */ /* 0x000fe20007f9e0ff */
[----:B---3--:R-:W-:-:S02]  /*71e60*/  IMAD.MOV.U32 R69, RZ, RZ, R73 ;  /* 0x000000ffff457224 */ /* 0x008fc400078e0049 */
[C---:B------:R-:W-:Y:S01]  /*71e70*/  VIADD R72, R71.reuse, UR68 ;  /* 0x0000004447487c36 */ /* 0x040fe20008000000 */
[----:B------:R-:W-:Y:S02]  /*71e80*/  LEA.HI.X.SX32 R71, R71, R2, 0x1, P4 ;  /* 0x0000000247477211 */ /* 0x000fe400020f0eff */
[----:B------:R-:W-:Y:S02]  /*71e90*/  SHF.R.S32.HI R69, RZ, 0x8, R69 ;  /* 0x00000008ff457819 */ /* 0x000fe40000011445 */
[----:B------:R-:W-:Y:S01]  /*71ea0*/  IADD3 R68, P4, PT, R72, R3, RZ ;  /* 0x0000000348447210 */ /* 0x000fe20007f9e0ff */
[----:B------:R-:W-:Y:S01]  /*71eb0*/  VIADD R73, R0, 0x6b ;  /* 0x0000006b00497836 */ /* 0x000fe20000000000 */
[----:B------:R-:W-:Y:S01]  /*71ec0*/  F2FP.SATFINITE.E5M2.F32.PACK_AB_MERGE_C R74, R14, R17, RZ ;  /* 0x000000110e4a723e */ /* 0x000fe200048060ff */
[----:B------:R3:W-:Y:S03]  /*71ed0*/  @P2 STG.E.U8 desc[UR20][R70.64], R69 ;  /* 0x0000004546002986 */ /* 0x0007e6000c101114 */
[----:B0-----:R-:W-:Y:S01]  /*71ee0*/  ISETP.LT.AND P2, PT, R73, UR6, !P1 ;  /* 0x0000000649007c0c */ /* 0x001fe2000cf41270 */
[----:B------:R-:W0:Y:S01]  /*71ef0*/  LDCU UR6, c[0x0][0x39c] ;  /* 0x00007380ff0677ac */ /* 0x000e220008000800 */
[----:B------:R-:W-:-:S02]  /*71f00*/  PRMT R73, R74, 0x9910, RZ ;  /* 0x000099104a497816 */ /* 0x000fc400000000ff */
[C---:B---3--:R-:W-:Y:S01]  /*71f10*/  LEA.HI.X.SX32 R69, R72.reuse, R2, 0x1, P4 ;  /* 0x0000000248457211 */ /* 0x048fe200020f0eff */
[----:B------:R-:W-:-:S04]  /*71f20*/  VIADD R71, R72, UR68 ;  /* 0x0000004448477c36 */ /* 0x000fc80008000000 */
[----:B------:R3:W-:Y:S01]  /*71f30*/  @P3 STG.E.U8 desc[UR20][R68.64], R74 ;  /* 0x0000004a44003986 */ /* 0x0007e2000c101114 */
[CC--:B------:R-:W-:Y:S01]  /*71f40*/  IADD3 R70, P3, PT, R71.reuse, R3.reuse, RZ ;  /* 0x0000000347467210 */ /* 0x0c0fe20007f7e0ff */
[C---:B------:R-:W-:Y:S01]  /*71f50*/  VIADD R72, R71.reuse, UR68 ;  /* 0x0000004447487c36 */ /* 0x040fe20008000000 */
[----:B------:R-:W-:Y:S02]  /*71f60*/  SHF.R.S32.HI R73, RZ, 0x8, R73 ;  /* 0x00000008ff497819 */ /* 0x000fe40000011449 */
[----:B------:R-:W-:Y:S01]  /*71f70*/  LEA.HI.X.SX32 R71, R71, R2, 0x1, P3 ;  /* 0x0000000247477211 */ /* 0x000fe200018f0eff */
[C---:B---3--:R-:W-:Y:S02]  /*71f80*/  VIADD R68, R0.reuse, 0x6c ;  /* 0x0000006c00447836 */ /* 0x048fe40000000000 */
[----:B------:R-:W-:Y:S02]  /*71f90*/  VIADD R69, R0, 0x6d ;  /* 0x0000006d00457836 */ /* 0x000fe40000000000 */
[----:B------:R3:W-:Y:S01]  /*71fa0*/  @P0 STG.E.U8 desc[UR20][R70.64], R73 ;  /* 0x0000004946000986 */ /* 0x0007e2000c101114 */
[----:B--2---:R-:W-:Y:S01]  /*71fb0*/  ISETP.LT.AND P3, PT, R68, UR8, !P1 ;  /* 0x0000000844007c0c */ /* 0x004fe2000cf61270 */
[----:B------:R-:W2:Y:S01]  /*71fc0*/  LDCU UR8, c[0x0][0x39c] ;  /* 0x00007380ff0877ac */ /* 0x000ea20008000800 */
[----:B------:R-:W-:-:S02]  /*71fd0*/  IADD3 R68, P4, PT, R72, R3, RZ ;  /* 0x0000000348447210 */ /* 0x000fc40007f9e0ff */
[----:B-1----:R-:W-:Y:S01]  /*71fe0*/  ISETP.LT.AND P0, PT, R69, UR4, !P1 ;  /* 0x0000000445007c0c */ /* 0x002fe2000cf01270 */
[----:B------:R-:W1:Y:S01]  /*71ff0*/  LDCU UR4, c[0x0][0x39c] ;  /* 0x00007380ff0477ac */ /* 0x000e620008000800 */
[----:B------:R-:W-:Y:S02]  /*72000*/  LEA.HI.X.SX32 R69, R72, R2, 0x1, P4 ;  /* 0x0000000248457211 */ /* 0x000fe400020f0eff */
[----:B---3--:R-:W-:Y:S01]  /*72010*/  F2FP.SATFINITE.E5M2.F32.PACK_AB_MERGE_C R70, R12, R15, RZ ;  /* 0x0000000f0c46723e */ /* 0x008fe200048060ff */
[----:B------:R-:W-:-:S03]  /*72020*/  VIADD R71, R72, UR68 ;  /* 0x0000004448477c36 */ /* 0x000fc60008000000 */
[----:B------:R-:W-:Y:S01]  /*72030*/  PRMT R72, R70, 0x9910, RZ ;  /* 0x0000991046487816 */ /* 0x000fe200000000ff */
[----:B------:R3:W-:Y:S01]  /*72040*/  @P5 STG.E.U8 desc[UR20][R68.64], R70 ;  /* 0x0000004644005986 */ /* 0x0007e2000c101114 */
[----:B------:R-:W-:-:S03]  /*72050*/  VIADD R73, R0, 0x6e ;  /* 0x0000006e00497836 */ /* 0x000fc60000000000 */
[----:B---3--:R-:W-:Y:S01]  /*72060*/  IMAD.MOV.U32 R69, RZ, RZ, R72 ;  /* 0x000000ffff457224 */ /* 0x008fe200078e0048 */
[C---:B------:R-:W-:Y:S01]  /*72070*/  IADD3 R70, P5, PT, R71.reuse, R3, RZ ;  /* 0x0000000347467210 */ /* 0x040fe20007fbe0ff */
[----:B------:R-:W-:-:S03]  /*72080*/  VIADD R72, R71, UR68 ;  /* 0x0000004447487c36 */ /* 0x000fc60008000000 */
[-C--:B------:R-:W-:Y:S02]  /*72090*/  LEA.HI.X.SX32 R71, R71, R2.reuse, 0x1, P5 ;  /* 0x0000000247477211 */ /* 0x080fe400028f0eff */
[----:B------:R-:W-:Y:S02]  /*720a0*/  SHF.R.S32.HI R69, RZ, 0x8, R69 ;  /* 0x00000008ff457819 */ /* 0x000fe40000011445 */
[----:B------:R-:W-:Y:S02]  /*720b0*/  IADD3 R68, P5, PT, R72, R3, RZ ;  /* 0x0000000348447210 */ /* 0x000fe40007fbe0ff */
[----:B-----5:R-:W-:Y:S01]  /*720c0*/  F2FP.SATFINITE.E5M2.F32.PACK_AB_MERGE_C R74, R10, R13, RZ ;  /* 0x0000000d0a4a723e */ /* 0x020fe200048060ff */
[----:B------:R3:W-:Y:S01]  /*720d0*/  @P2 STG.E.U8 desc[UR20][R70.64], R69 ;  /* 0x0000004546002986 */ /* 0x0007e2000c101114 */
[----:B0-----:R-:W-:Y:S01]  /*720e0*/  ISETP.LT.AND P4, PT, R73, UR6, !P1 ;  /* 0x0000000649007c0c */ /* 0x001fe2000cf81270 */
[----:B------:R-:W-:Y:S01]  /*720f0*/  VIADD R73, R0, 0x6f ;  /* 0x0000006f00497836 */ /* 0x000fe20000000000 */
[----:B------:R-:W0:Y:S01]  /*72100*/  LDCU UR6, c[0x0][0x39c] ;  /* 0x00007380ff0677ac */ /* 0x000e220008000800 */
[----:B------:R-:W5:Y:S01]  /*72110*/  LDL.LU R10, [R1+0x20cc] ;  /* 0x0020cc00010a7983 */ /* 0x000f620000300800 */
[C---:B---3--:R-:W-:Y:S01]  /*72120*/  LEA.HI.X.SX32 R69, R72.reuse, R2, 0x1, P5 ;  /* 0x0000000248457211 */ /* 0x048fe200028f0eff */
[----:B------:R-:W-:Y:S01]  /*72130*/  VIADD R71, R72, UR68 ;  /* 0x0000004448477c36 */ /* 0x000fe20008000000 */
[----:B----4-:R-:W-:-:S02]  /*72140*/  F2FP.SATFINITE.E5M2.F32.PACK_AB_MERGE_C R72, R9, R11, RZ ;  /* 0x0000000b0948723e */ /* 0x010fc400048060ff */
[----:B------:R-:W3:Y:S04]  /*72150*/  LDL.LU R11, [R1+0x598] ;  /* 0x00059800010b7983 */ /* 0x000ee80000300800 */
[----:B------:R-:W3:Y:S01]  /*72160*/  LDL.LU R9, [R1+0x59c] ;  /* 0x00059c0001097983 */ /* 0x000ee20000300800 */
[----:B-1----:R-:W-:Y:S01]  /*72170*/  ISETP.LT.AND P2, PT, R73, UR4, !P1 ;  /* 0x0000000449007c0c */ /* 0x002fe2000cf41270 */
[----:B------:R-:W1:Y:S01]  /*72180*/  LDCU UR4, c[0x0][0x39c] ;  /* 0x00007380ff0477ac */ /* 0x000e620008000800 */
[----:B------:R-:W-:Y:S01]  /*72190*/  PRMT R73, R74, 0x9910, RZ ;  /* 0x000099104a497816 */ /* 0x000fe200000000ff */
[----:B------:R4:W-:Y:S01]  /*721a0*/  @P3 STG.E.U8 desc[UR20][R68.64], R74 ;  /* 0x0000004a44003986 */ /* 0x0009e2000c101114 */
[----:B------:R-:W-:-:S03]  /*721b0*/  IADD3 R70, P3, PT, R71, R3, RZ ;  /* 0x0000000347467210 */ /* 0x000fc60007f7e0ff */
[----:B----4-:R-:W-:Y:S02]  /*721c0*/  IMAD.MOV.U32 R69, RZ, RZ, R73 ;  /* 0x000000ffff457224 */ /* 0x010fe400078e0049 */
[----:B------:R-:W-:Y:S02]  /*721d0*/  VIADD R68, R0, 0x70 ;  /* 0x0000007000447836 */ /* 0x000fe40000000000 */
[C---:B------:R-:W-:Y:S01]  /*721e0*/  VIADD R0, R71.reuse, UR68 ;  /* 0x0000004447007c36 */ /* 0x040fe20008000000 */
[-C--:B------:R-:W-:Y:S02]  /*721f0*/  LEA.HI.X.SX32 R71, R71, R2.reuse, 0x1, P3 ;  /* 0x0000000247477211 */ /* 0x080fe400018f0eff */
[----:B------:R-:W-:Y:S02]  /*72200*/  SHF.R.S32.HI R69, RZ, 0x8, R69 ;  /* 0x00000008ff457819 */ /* 0x000fe40000011445 */
[----:B------:R-:W-:Y:S01]  /*72210*/  ISETP.LT.AND P3, PT, R68, UR5, !P1 ;  /* 0x0000000544007c0c */ /* 0x000fe2000cf61270 */
[----:B------:R-:W4:Y:S01]  /*72220*/  LDCU UR5, c[0x0][0x39c] ;  /* 0x00007380ff0577ac */ /* 0x000f220008000800 */
[----:B------:R-:W-:Y:S01]  /*72230*/  IADD3 R68, P5, PT, R0, R3, RZ ;  /* 0x0000000300447210 */ /* 0x000fe20007fbe0ff */
[----:B------:R0:W-:Y:S01]  /*72240*/  @P0 STG.E.U8 desc[UR20][R70.64], R69 ;  /* 0x0000004546000986 */ /* 0x0001e2000c101114 */
[----:B-1----:R-:W-:Y:S01]  /*72250*/  ISETP.LT.AND P0, PT, R8, UR4, !P1 ;  /* 0x0000000408007c0c */ /* 0x002fe2000cf01270 */
[----:B------:R-:W5:Y:S02]  /*72260*/  LDCU UR4, c[0x0][0x39c] ;  /* 0x00007380ff0477ac */ /* 0x000f640008000800 */
[----:B------:R-:W2:Y:S01]  /*72270*/  LDL.LU R8, [R1+0x20e0] ;  /* 0x0020e00001087983 */ /* 0x000ea20000300800 */
[----:B0-----:R-:W-:-:S05]  /*72280*/  LEA.HI.X.SX32 R69, R0, R2, 0x1, P5 ;  /* 0x0000000200457211 */ /* 0x001fca00028f0eff */
[----:B------:R0:W-:Y:S01]  /*72290*/  @P4 STG.E.U8 desc[UR20][R68.64], R72 ;  /* 0x0000004844004986 */ /* 0x0001e2000c101114 */
[----:B------:R-:W-:Y:S01]  /*722a0*/  ISETP.LT.AND P4, PT, R4, UR6, !P1 ;  /* 0x0000000604007c0c */ /* 0x000fe2000cf81270 */
[----:B------:R-:W-:Y:S02]  /*722b0*/  VIADD R71, R0, UR68 ;  /* 0x0000004400477c36 */ /* 0x000fe40008000000 */
[----:B------:R-:W2:Y:S01]  /*722c0*/  LDL.LU R4, [R1+0x20ac] ;  /* 0x0020ac0001047983 */ /* 0x000ea20000300800 */
[----:B------:R-:W-:Y:S01]  /*722d0*/  PRMT R0, R72, 0x9910, RZ ;  /* 0x0000991048007816 */ /* 0x000fe200000000ff */
[----:B------:R-:W1:Y:S01]  /*722e0*/  LDCU UR6, c[0x0][0x39c] ;  /* 0x00007380ff0677ac */ /* 0x000e620008000800 */
[----:B------:R-:W-:-:S03]  /*722f0*/  IADD3 R70, P5, PT, R71, R3, RZ ;  /* 0x0000000347467210 */ /* 0x000fc60007fbe0ff */
[----:B0-----:R-:W-:Y:S02]  /*72300*/  IMAD.MOV.U32 R69, RZ, RZ, R0 ;  /* 0x000000ffff457224 */ /* 0x001fe400078e0000 */
[----:B------:R-:W-:Y:S01]  /*72310*/  VIADD R0, R71, UR68 ;  /* 0x0000004447007c36 */ /* 0x000fe20008000000 */
[----:B------:R-:W-:Y:S02]  /*72320*/  F2FP.SATFINITE.E5M2.F32.PACK_AB_MERGE_C R72, R7, R6, RZ ;  /* 0x000000060748723e */ /* 0x000fe400048060ff */
[-C--:B------:R-:W-:Y:S01]  /*72330*/  LEA.HI.X.SX32 R71, R71, R2.reuse, 0x1, P5 ;  /* 0x0000000247477211 */ /* 0x080fe200028f0eff */
[----:B------:R-:W2:Y:S01]  /*72340*/  LDL.LU R6, [R1+0x5a0] ;  /* 0x0005a00001067983 */ /* 0x000ea20000300800 */
[----:B------:R-:W-:Y:S02]  /*72350*/  SHF.R.S32.HI R69, RZ, 0x8, R69 ;  /* 0x00000008ff457819 */ /* 0x000fe40000011445 */
[C---:B------:R-:W-:Y:S01]  /*72360*/  IADD3 R68, P5, PT, R0.reuse, R3, RZ ;  /* 0x0000000300447210 */ /* 0x040fe20007fbe0ff */
[----:B------:R-:W2:Y:S04]  /*72370*/  LDL.LU R7, [R1+0x5a4] ;  /* 0x0005a40001077983 */ /* 0x000ea80000300800 */
[----:B------:R0:W-:Y:S01]  /*72380*/  @P2 STG.E.U8 desc[UR20][R70.64], R69 ;  /* 0x0000004546002986 */ /* 0x0001e2000c101114 */
[----:B----4-:R-:W-:Y:S01]  /*72390*/  ISETP.LT.AND P2, PT, R5, UR5, !P1 ;  /* 0x0000000505007c0c */ /* 0x010fe2000cf41270 */
[----:B------:R-:W2:Y:S02]  /*723a0*/  LDCU UR5, c[0x0][0x39c] ;  /* 0x00007380ff0577ac */ /* 0x000ea40008000800 */
[----:B------:R-:W4:Y:S01]  /*723b0*/  LDL.LU R5, [R1+0x20b8] ;  /* 0x0020b80001057983 */ /* 0x000f220000300800 */
[C---:B0-----:R-:W-:Y:S01]  /*723c0*/  LEA.HI.X.SX32 R69, R0.reuse, R2, 0x1, P5 ;  /* 0x0000000200457211 */ /* 0x041fe200028f0eff */
[----:B------:R-:W-:Y:S01]  /*723d0*/  VIADD R71, R0, UR68 ;  /* 0x0000004400477c36 */ /* 0x000fe20008000000 */
[----:B------:R-:W-:-:S03]  /*723e0*/  PRMT R0, R72, 0x9910, RZ ;  /* 0x0000991048007816 */ /* 0x000fc600000000ff */
[----:B------:R0:W-:Y:S01]  /*723f0*/  @P3 STG.E.U8 desc[UR20][R68.64], R72 ;  /* 0x0000004844003986 */ /* 0x0001e2000c101114 */
[CC--:B------:R-:W-:Y:S01]  /*72400*/  IADD3 R70, P3, PT, R71.reuse, R3.reuse, RZ ;  /* 0x0000000347467210 */ /* 0x0c0fe20007f7e0ff */
[----:B0-----:R-:W-:Y:S02]  /*72410*/  IMAD.MOV.U32 R69, RZ, RZ, R0 ;  /* 0x000000ffff457224 */ /* 0x001fe400078e0000 */
[C---:B------:R-:W-:Y:S01]  /*72420*/  VIADD R0, R71.reuse, UR68 ;  /* 0x0000004447007c36 */ /* 0x040fe20008000000 */
[----:B------:R-:W-:Y:S02]  /*72430*/  LEA.HI.X.SX32 R71, R71, R2, 0x1, P3 ;  /* 0x0000000247477211 */ /* 0x000fe400018f0eff */
[----:B------:R-:W-:Y:S02]  /*72440*/  SHF.R.S32.HI R69, RZ, 0x8, R69 ;  /* 0x00000008ff457819 */ /* 0x000fe40000011445 */
[----:B------:R-:W-:-:S03]  /*72450*/  IADD3 R68, P5, PT, R0, R3, RZ ;  /* 0x0000000300447210 */ /* 0x000fc60007fbe0ff */
[----:B------:R0:W-:Y:S02]  /*72460*/  @P0 STG.E.U8 desc[UR20][R70.64], R69 ;  /* 0x0000004546000986 */ /* 0x0001e4000c101114 */
[----:B0-----:R-:W-:Y:S02]  /*72470*/  LEA.HI.X.SX32 R69, R0, R2, 0x1, P5 ;  /* 0x0000000200457211 */ /* 0x001fe400028f0eff */
[----:B-----5:R-:W-:Y:S02]  /*72480*/  ISETP.LT.AND P3, PT, R10, UR4, !P1 ;  /* 0x000000040a007c0c */ /* 0x020fe4000cf61270 */
[----:B---3--:R-:W-:Y:S01]  /*72490*/  F2FP.SATFINITE.E5M2.F32.PACK_AB_MERGE_C R72, R9, R11, RZ ;  /* 0x0000000b0948723e */ /* 0x008fe200048060ff */
[----:B------:R-:W3:Y:S01]  /*724a0*/  LDL.LU R10, [R1+0x20c8] ;  /* 0x0020c800010a7983 */ /* 0x000ee20000300800 */
[----:B------:R-:W-:Y:S01]  /*724b0*/  VIADD R71, R0, UR68 ;  /* 0x0000004400477c36 */ /* 0x000fe20008000000 */
[----:B------:R-:W4:Y:S02]  /*724c0*/  LDCU UR4, c[0x0][0x39c] ;  /* 0x00007380ff0477ac */ /* 0x000f240008000800 */
[----:B------:R-:W5:Y:S04]  /*724d0*/  LDL.LU R11, [R1+0x5a8] ;  /* 0x0005a800010b7983 */ /* 0x000f680000300800 */
[----:B------:R-:W5:Y:S04]  /*724e0*/  LDL.LU R9, [R1+0x5ac] ;  /* 0x0005ac0001097983 */ /* 0x000f680000300800 */
[----:B------:R0:W-:Y:S01]  /*724f0*/  @P4 STG.E.U8 desc[UR20][R68.64], R72 ;  /* 0x0000004844004986 */ /* 0x0001e2000c101114 */
[----:B--2---:R-:W-:Y:S01]  /*72500*/  ISETP.LT.AND P0, PT, R8, UR5, !P1 ;  /* 0x0000000508007c0c */ /* 0x004fe2000cf01270 */
[----:B------:R-:W3:Y:S02]  /*72510*/  LDCU UR5, c[0x0][0x39c] ;  /* 0x00007380ff0577ac */ /* 0x000ee40008000800 */
[----:B------:R-:W2:Y:S01]  /*72520*/  LDL.LU R8, [R1+0x20dc] ;  /* 0x0020dc0001087983 */ /* 0x000ea20000300800 */
[----:B-1----:R-:W-:Y:S01]  /*72530*/  ISETP.LT.AND P4, PT, R4, UR6, !P1 ;  /* 0x0000000604007c0c */ /* 0x002fe2000cf81270 */
[----:B------:R-:W1:Y:S02]  /*72540*/  LDCU UR6, c[0x0][0x39c] ;  /* 0x00007380ff0677ac */ /* 0x000e640008000800 */
[----:B------:R-:W1:Y:S01]  /*72550*/  LDL.LU R4, [R1+0x20f4] ;  /* 0x0020f40001047983 */ /* 0x000e620000300800 */
[----:B------:R-:W-:-:S02]  /*72560*/  PRMT R0, R72, 0x9910, RZ ;  /* 0x0000991048007816 */ /* 0x000fc400000000ff */
[----:B------:R-:W-:-:S03]  /*72570*/  IADD3 R70, P5, PT, R71, R3, RZ ;  /* 0x0000000347467210 */ /* 0x000fc60007fbe0ff */
[----:B0-----:R-:W-:Y:S02]  /*72580*/  IMAD.MOV.U32 R69, RZ, RZ, R0 ;  /* 0x000000ffff457224 */ /* 0x001fe400078e0000 */
[C---:B------:R-:W-:Y:S01]  /*72590*/  VIADD R0, R71.reuse, UR68 ;  /* 0x0000004447007c36 */ /* 0x040fe20008000000 */
[----:B------:R-:W-:Y:S02]  /*725a0*/  LEA.HI.X.SX32 R71, R71, R2, 0x1, P5 ;  /* 0x0000000247477211 */ /* 0x000fe400028f0eff */
[----:B------:R-:W-:Y:S02]  /*725b0*/  SHF.R.S32.HI R69, RZ, 0x8, R69 ;  /* 0x00000008ff457819 */ /* 0x000fe40000011445 */
[C---:B------:R-:W-:Y:S02]  /*725c0*/  IADD3 R68, P5, PT, R0.reuse, R3, RZ ;  /* 0x0000000300447210 */ /* 0x040fe40007fbe0ff */
[----:B------:R-:W-:Y:S02]  /*725d0*/  F2FP.SATFINITE.E5M2.F32.PACK_AB_MERGE_C R72, R7, R6, RZ ;  /* 0x000000060748723e */ /* 0x000fe400048060ff */
[----:B------:R-:W2:Y:S04]  /*725e0*/  LDL.LU R6, [R1+0x5b0] ;  /* 0x0005b00001067983 */ /* 0x000ea80000300800 */
        /* <DEDUP_REMOVED lines=17> */
[----:B---3--:R-:W-:Y:S02]  /*72700*/  ISETP.LT.AND P3, PT, R10, UR5, !P1 ;  /* 0x000000050a007c0c */ /* 0x008fe4000cf61270 */
[----:B-----5:R-:W-:Y:S01]  /*72710*/  F2FP.SATFINITE.E5M2.F32.PACK_AB_MERGE_C R72, R9, R11, RZ ;  /* 0x0000000b0948723e */ /* 0x020fe200048060ff */
        /* <DEDUP_REMOVED lines=58> */
[----:B------:R-:W-:-:S03]  /*72ac0*/  IADD3 R68, P5, PT, R0, R3, RZ ;  /* 0x0000000300447210 */ /* 0x000fc60007fbe0ff */
[----:B------:R0:W-:Y:S01]  /*72ad0*/  @P2 STG.E.U8 desc[UR20][R70.64], R69 ;  /* 0x0000004546002986 */ /* 0x0001e2000c101114 */
[----:B------:R-:W-:-:S03]  /*72ae0*/  F2FP.SATFINITE.E5M2.F32.PACK_AB_MERGE_C R72, R7, R6, RZ ;  /* 0x000000060748723e */ /* 0x000fc600048060ff */
[----:B------:R-:W2:Y:S04]  /*72af0*/  LDL.LU R6, [R1+0x400] ;  /* 0x0004000001067983 */ /* 0x000ea80000300800 */
[----:B------:R-:W2:Y:S01]  /*72b00*/  LDL.LU R7, [R1+0x404] ;  /* 0x0004040001077983 */ /* 0x000ea20000300800 */
[C---:B0-----:R-:W-:Y:S01]  /*72b10*/  LEA.HI.X.SX32 R69, R0.reuse, R2, 0x1, P5 ;  /* 0x0000000200457211 */ /* 0x041fe200028f0eff */
[----:B------:R-:W-:Y:S01]  /*72b20*/  VIADD R71, R0, UR68 ;  /* 0x0000004400477c36 */ /* 0x000fe20008000000 */
[----:B------:R-:W-:-:S03]  /*72b30*/  PRMT R0, R72, 0x9910, RZ ;  /* 0x0000991048007816 */ /* 0x000fc600000000ff */
[----:B------:R0:W-:Y:S01]  /*72b40*/  @P3 STG.E.U8 desc[UR20][R68.64], R72 ;  /* 0x0000004844003986 */ /* 0x0001e2000c101114 */
[----:B------:R-:W-:Y:S02]  /*72b50*/  IADD3 R70, P3, PT, R71, R3, RZ ;  /* 0x0000000347467210 */ /* 0x000fe40007f7e0ff */
[----:B----4-:R-:W-:Y:S01]  /*72b60*/  ISETP.LT.AND P2, PT, R5, UR4, !P1 ;  /* 0x0000000405007c0c */ /* 0x010fe2000cf41270 */
[----:B------:R-:W2:Y:S01]  /*72b70*/  LDCU UR4, c[0x0][0x39c] ;  /* 0x00007380ff0477ac */ /* 0x000ea20008000800 */
[----:B------:R-:W4:Y:S01]  /*72b80*/  LDL.LU R5, [R1+0x2104] ;  /* 0x0021040001057983 */ /* 0x000f220000300800 */
[----:B0-----:R-:W-:Y:S02]  /*72b90*/  IMAD.MOV.U32 R69, RZ, RZ, R0 ;  /* 0x000000ffff457224 */ /* 0x001fe400078e0000 */
[C---:B------:R-:W-:Y:S01]  /*72ba0*/  VIADD R0, R71.reuse, UR68 ;  /* 0x0000004447007c36 */ /* 0x040fe20008000000 */
[----:B------:R-:W-:Y:S02]  /*72bb0*/  LEA.HI.X.SX32 R71, R71, R2, 0x1, P3 ;  /* 0x0000000247477211 */ /* 0x000fe400018f0eff */
[----:B------:R-:W-:-:S02]  /*72bc0*/  SHF.R.S32.HI R69, RZ, 0x8, R69 ;  /* 0x00000008ff457819 */ /* 0x000fc40000011445 */
        /* <DEDUP_REMOVED lines=9> */
[----:B------:R-:W5:Y:S01]  /*72c60*/  LDL.LU R9, [R1+0x40c] ;  /* 0x00040c0001097983 */ /* 0x000f620000300800 */
[----:B--2---:R-:W-:Y:S01]  /*72c70*/  ISETP.LT.AND P0, PT, R8, UR4, !P1 ;  /* 0x0000000408007c0c */ /* 0x004fe2000cf01270 */
[----:B------:R-:W3:Y:S02]  /*72c80*/  LDCU UR4, c[0x0][0x39c] ;  /* 0x00007380ff0477ac */ /* 0x000ee40008000800 */
[----:B------:R0:W-:Y:S04]  /*72c90*/  @P4 STG.E.U8 desc[UR20][R68.64], R72 ;  /* 0x0000004844004986 */ /* 0x0001e8000c101114 */
        /* <DEDUP_REMOVED lines=79> */
[----:B------:R0:W-:Y:S01]  /*73190*/  @P4 STG.E.U8 desc[UR20][R68.64], R72 ;  /* 0x0000004844004986 */ /* 0x0001e2000c101114 */
[----:B-1----:R-:W-:Y:S01]  /*731a0*/  ISETP.LT.AND P4, PT, R4, UR6, !P1 ;  /* 0x0000000604007c0c */ /* 0x002fe2000cf81270 */
[----:B------:R-:W1:Y:S02]  /*731b0*/  LDCU UR6, c[0x0][0x39c] ;  /* 0x00007380ff0677ac */ /* 0x000e640008000800 */
[----:B------:R-:W2:Y:S04]  /*731c0*/  LDL.LU R8, [R1+0x212c] ;  /* 0x00212c0001087983 */ /* 0x000ea80000300800 */
        /* <DEDUP_REMOVED lines=247> */
[----:B------:R-:W-:Y:S02]  /*74140*/  F2FP.SATFINITE.E5M2.F32.PACK_AB_MERGE_C R72, R7, R6, RZ ;  /* 0x000000060748723e */ /* 0x000fe400048060ff */
[----:B------:R-:W2:Y:S01]  /*74150*/  LDL.LU R6, [R1+0x490] ;  /* 0x0004900001067983 */ /* 0x000ea20000300800 */
[----:B------:R-:W-:-:S03]  /*74160*/  IADD3 R68, P5, PT, R0, R3, RZ ;  /* 0x0000000300447210 */ /* 0x000fc60007fbe0ff */
        /* <DEDUP_REMOVED lines=36> */
[----:B------:R-:W-:Y:S02]  /*743b0*/  F2FP.SATFINITE.E5M2.F32.PACK_AB_MERGE_C R72, R7, R6, RZ ;  /* 0x000000060748723e */ /* 0x000fe400048060ff */
[----:B------:R-:W-:Y:S01]  /*743c0*/  SHF.R.S32.HI R69, RZ, 0x8, R69 ;  /* 0x00000008ff457819 */ /* 0x000fe20000011445 */
        /* <DEDUP_REMOVED lines=240> */
[C---:B------:R-:W-:Y:S01]  /*752d0*/  IADD3 R68, P5, PT, R0.reuse, R3, RZ ;  /* 0x0000000300447210 */ /* 0x040fe20007fbe0ff */
        /* <DEDUP_REMOVED lines=78> */
[CC--:B------:R-:W-:Y:S02]  /*757c0*/  IADD3 R68, P5, PT, R0.reuse, R3.reuse, RZ ;  /* 0x0000000300447210 */ /* 0x0c0fe40007fbe0ff */
[----:B------:R-:W-:Y:S01]  /*757d0*/  F2FP.SATFINITE.E5M2.F32.PACK_AB_MERGE_C R72, R7, R6, RZ ;  /* 0x000000060748723e */ /* 0x000fe200048060ff */
[----:B------:R0:W-:Y:S04]  /*757e0*/  @P2 STG.E.U8 desc[UR20][R70.64], R69 ;  /* 0x0000004546002986 */ /* 0x0001e8000c101114 */
[----:B------:R-:W2:Y:S01]  /*757f0*/  LDL.LU R6, [R1+0x320] ;  /* 0x0003200001067983 */ /* 0x000ea20000300800 */
[----:B----4-:R-:W-:Y:S01]  /*75800*/  ISETP.LT.AND P2, PT, R5, UR4, !P1 ;  /* 0x0000000405007c0c */ /* 0x010fe2000cf41270 */
[----:B------:R-:W2:Y:S02]  /*75810*/  LDCU UR4, c[0x0][0x39c] ;  /* 0x00007380ff0477ac */ /* 0x000ea40008000800 */
[----:B------:R-:W4:Y:S01]  /*75820*/  LDL.LU R7, [R1+0x324] ;  /* 0x0003240001077983 */ /* 0x000f220000300800 */
[C---:B0-----:R-:W-:Y:S01]  /*75830*/  LEA.HI.X.SX32 R69, R0.reuse, R2, 0x1, P5 ;  /* 0x0000000200457211 */ /* 0x041fe200028f0eff */
[----:B------:R-:W-:Y:S01]  /*75840*/  VIADD R71, R0, UR68 ;  /* 0x0000004400477c36 */ /* 0x000fe20008000000 */
[----:B------:R-:W-:Y:S01]  /*75850*/  PRMT R0, R72, 0x9910, RZ ;  /* 0x0000991048007816 */ /* 0x000fe200000000ff */
[----:B------:R-:W4:Y:S04]  /*75860*/  LDL.LU R5, [R1+0x21e8] ;  /* 0x0021e80001057983 */ /* 0x000f280000300800 */
[----:B------:R0:W-:Y:S01]  /*75870*/  @P3 STG.E.U8 desc[UR20][R68.64], R72 ;  /* 0x0000004844003986 */ /* 0x0001e2000c101114 */
[----:B------:R-:W-:Y:S01]  /*75880*/  IADD3 R70, P3, PT, R71, R3, RZ ;  /* 0x0000000347467210 */ /* 0x000fe20007f7e0ff */
[----:B0-----:R-:W-:-:S02]  /*75890*/  IMAD.MOV.U32 R69, RZ, RZ, R0 ;  /* 0x000000ffff457224 */ /* 0x001fc400078e0000 */
        /* <DEDUP_REMOVED lines=10> */
[----:B------:R-:W0:Y:S02]  /*75940*/  LDCU UR5, c[0x0][0x39c] ;  /* 0x00007380ff0577ac */ /* 0x000e240008000800 */
[----:B------:R-:W5:Y:S04]  /*75950*/  LDL.LU R11, [R1+0x328] ;  /* 0x00032800010b7983 */ /* 0x000f680000300800 */
[----:B------:R-:W5:Y:S01]  /*75960*/  LDL.LU R9, [R1+0x32c] ;  /* 0x00032c0001097983 */ /* 0x000f620000300800 */
[----:B--2---:R-:W-:Y:S01]  /*75970*/  ISETP.LT.AND P0, PT, R8, UR4, !P1 ;  /* 0x0000000408007c0c */ /* 0x004fe2000cf01270 */
[----:B------:R-:W3:Y:S02]  /*75980*/  LDCU UR4, c[0x0][0x39c] ;  /* 0x00007380ff0477ac */ /* 0x000ee40008000800 */
[----:B------:R2:W-:Y:S01]  /*75990*/  @P4 STG.E.U8 desc[UR20][R68.64], R72 ;  /* 0x0000004844004986 */ /* 0x0005e2000c101114 */
[----:B-1----:R-:W-:Y:S01]  /*759a0*/  ISETP.LT.AND P4, PT, R4, UR6, !P1 ;  /* 0x0000000604007c0c */ /* 0x002fe2000cf81270 */
[----:B------:R-:W1:Y:S02]  /*759b0*/  LDCU UR6, c[0x0][0x39c] ;  /* 0x00007380ff0677ac */ /* 0x000e640008000800 */
[----:B------:R-:W5:Y:S04]  /*759c0*/  LDL.LU R8, [R1+0x2224] ;  /* 0x0022240001087983 */ /* 0x000f680000300800 */
[----:B------:R-:W1:Y:S01]  /*759d0*/  LDL.LU R4, [R1+0x222c] ;  /* 0x00222c0001047983 */ /* 0x000e620000300800 */
[----:B------:R-:W-:-:S02]  /*759e0*/  PRMT R0, R72, 0x9910, RZ ;  /* 0x0000991048007816 */ /* 0x000fc400000000ff */
[----:B------:R-:W-:-:S03]  /*759f0*/  IADD3 R70, P5, PT, R71, R3, RZ ;  /* 0x0000000347467210 */ /* 0x000fc60007fbe0ff */
[----:B--2---:R-:W-:Y:S02]  /*75a00*/  IMAD.MOV.U32 R69, RZ, RZ, R0 ;  /* 0x000000ffff457224 */ /* 0x004fe400078e0000 */
[C---:B------:R-:W-:Y:S01]  /*75a10*/  VIADD R0, R71.reuse, UR68 ;  /* 0x0000004447007c36 */ /* 0x040fe20008000000 */
[----:B------:R-:W-:Y:S02]  /*75a20*/  LEA.HI.X.SX32 R71, R71, R2, 0x1, P5 ;  /* 0x0000000247477211 */ /* 0x000fe400028f0eff */
[----:B------:R-:W-:Y:S02]  /*75a30*/  SHF.R.S32.HI R69, RZ, 0x8, R69 ;  /* 0x00000008ff457819 */ /* 0x000fe40000011445 */
[C---:B------:R-:W-:Y:S02]  /*75a40*/  IADD3 R68, P5, PT, R0.reuse, R3, RZ ;  /* 0x0000000300447210 */ /* 0x040fe40007fbe0ff */
[----:B----4-:R-:W-:Y:S01]  /*75a50*/  F2FP.SATFINITE.E5M2.F32.PACK_AB_MERGE_C R72, R7, R6, RZ ;  /* 0x000000060748723e */ /* 0x010fe200048060ff */
[----:B------:R2:W-:Y:S04]  /*75a60*/  @P2 STG.E.U8 desc[UR20][R70.64], R69 ;  /* 0x0000004546002986 */ /* 0x0005e8000c101114 */
[----:B------:R-:W4:Y:S04]  /*75a70*/  LDL.LU R6, [R1+0x330] ;  /* 0x0003300001067983 */ /* 0x000f280000300800 */
[----:B------:R-:W4:Y:S01]  /*75a80*/  LDL.LU R7, [R1+0x334] ;  /* 0x0003340001077983 */ /* 0x000f220000300800 */
[C---:B--2---:R-:W-:Y:S01]  /*75a90*/  LEA.HI.X.SX32 R69, R0.reuse, R2, 0x1, P5 ;  /* 0x0000000200457211 */ /* 0x044fe200028f0eff */
[----:B------:R-:W-:Y:S01]  /*75aa0*/  VIADD R0, R0, UR68 ;  /* 0x0000004400007c36 */ /* 0x000fe20008000000 */
[----:B------:R-:W-:-:S03]  /*75ab0*/  PRMT R70, R72, 0x9910, RZ ;  /* 0x0000991048467816 */ /* 0x000fc600000000ff */
[----:B------:R2:W-:Y:S01]  /*75ac0*/  @P3 STG.E.U8 desc[UR20][R68.64], R72 ;  /* 0x0000004844003986 */ /* 0x0005e2000c101114 */
[C---:B------:R-:W-:Y:S01]  /*75ad0*/  VIADD R71, R0.reuse, UR68 ;  /* 0x0000004400477c36 */ /* 0x040fe20008000000 */
[----:B--2---:R-:W-:-:S04]  /*75ae0*/  IADD3 R68, P3, PT, R0, R3, RZ ;  /* 0x0000000300447210 */ /* 0x004fc80007f7e0ff */
[----:B------:R-:W-:Y:S02]  /*75af0*/  LEA.HI.X.SX32 R69, R0, R2, 0x1, P3 ;  /* 0x0000000200457211 */ /* 0x000fe400018f0eff */
[----:B------:R-:W-:Y:S02]  /*75b00*/  SHF.R.S32.HI R0, RZ, 0x8, R70 ;  /* 0x00000008ff007819 */ /* 0x000fe40000011446 */
[----:B------:R-:W-:-:S03]  /*75b10*/  IADD3 R70, P5, PT, R71, R3, RZ ;  /* 0x0000000347467210 */ /* 0x000fc60007fbe0ff */
[----:B------:R2:W-:Y:S01]  /*75b20*/  @P0 STG.E.U8 desc[UR20][R68.64], R0 ;  /* 0x0000000044000986 */ /* 0x0005e2000c101114 */
[----:B0-----:R-:W-:Y:S01]  /*75b30*/  ISETP.LT.AND P2, PT, R5, UR5, !P1 ;  /* 0x0000000505007c0c */ /* 0x001fe2000cf41270 */
[----:B------:R-:W0:Y:S02]  /*75b40*/  LDCU UR5, c[0x0][0x39c] ;  /* 0x00007380ff0577ac */ /* 0x000e240008000800 */
[----:B------:R-:W4:Y:S01]  /*75b50*/  LDL.LU R5, [R1+0x2250] ;  /* 0x0022500001057983 */ /* 0x000f220000300800 */
[C---:B--2---:R-:W-:Y:S01]  /*75b60*/  VIADD R0, R71.reuse, UR68 ;  /* 0x0000004447007c36 */ /* 0x044fe20008000000 */
[----:B------:R-:W-:Y:S02]  /*75b70*/  LEA.HI.X.SX32 R71, R71, R2, 0x1, P5 ;  /* 0x0000000247477211 */ /* 0x000fe400028f0eff */
[----:B---3--:R-:W-:Y:S01]  /*75b80*/  ISETP.LT.AND P3, PT, R10, UR4, !P1 ;  /* 0x000000040a007c0c */ /* 0x008fe2000cf61270 */
[----:B------:R-:W2:Y:S01]  /*75b90*/  LDCU UR4, c[0x0][0x39c] ;  /* 0x00007380ff0477ac */ /* 0x000ea20008000800 */
[----:B------:R-:W3:Y:S01]  /*75ba0*/  LDL.LU R10, [R1+0x21fc] ;  /* 0x0021fc00010a7983 */ /* 0x000ee20000300800 */
[----:B-----5:R-:W-:-:S05]  /*75bb0*/  F2FP.SATFINITE.E5M2.F32.PACK_AB_MERGE_C R72, R9, R11, RZ ;  /* 0x0000000b0948723e */ /* 0x020fca00048060ff */
[----:B------:R5:W-:Y:S01]  /*75bc0*/  @P4 STG.E.U8 desc[UR20][R70.64], R72 ;  /* 0x0000004846004986 */ /* 0x000be2000c101114 */
[----:B-1----:R-:W-:Y:S01]  /*75bd0*/  ISETP.LT.AND P4, PT, R4, UR6, !P1 ;  /* 0x0000000604007c0c */ /* 0x002fe2000cf81270 */
[----:B------:R-:W1:Y:S02]  /*75be0*/  LDCU UR6, c[0x0][0x39c] ;  /* 0x00007380ff0677ac */ /* 0x000e640008000800 */
[----:B------:R-:W1:Y:S04]  /*75bf0*/  LDL.LU R4, [R1+0x2210] ;  /* 0x0022100001047983 */ /* 0x000e680000300800 */
[----:B------:R-:W3:Y:S04]  /*75c00*/  LDL.LU R11, [R1+0x338] ;  /* 0x00033800010b7983 */ /* 0x000ee80000300800 */
[----:B------:R-:W3:Y:S01]  /*75c10*/  LDL.LU R9, [R1+0x33c] ;  /* 0x00033c0001097983 */ /* 0x000ee20000300800 */
[----:B------:R-:W-:-:S02]  /*75c20*/  PRMT R73, R72, 0x9910, RZ ;  /* 0x0000991048497816 */ /* 0x000fc400000000ff */
[C---:B------:R-:W-:Y:S01]  /*75c30*/  IADD3 R68, P5, PT, R0.reuse, R3, RZ ;  /* 0x0000000300447210 */ /* 0x040fe20007fbe0ff */
[C---:B-----5:R-:W-:Y:S01]  /*75c40*/  VIADD R71, R0.reuse, UR68 ;  /* 0x0000004400477c36 */ /* 0x060fe20008000000 */
[----:B------:R-:W-:Y:S02]  /*75c50*/  SHF.R.S32.HI R70, RZ, 0x8, R73 ;  /* 0x00000008ff467819 */ /* 0x000fe40000011449 */
[----:B------:R-:W-:Y:S01]  /*75c60*/  LEA.HI.X.SX32 R69, R0, R2, 0x1, P5 ;  /* 0x0000000200457211 */ /* 0x000fe200028f0eff */
[----:B------:R-:W-:Y:S01]  /*75c70*/  VIADD R0, R71, UR68 ;  /* 0x0000004447007c36 */ /* 0x000fe20008000000 */
[----:B0-----:R-:W-:Y:S01]  /*75c80*/  ISETP.LT.AND P0, PT, R8, UR5, !P1 ;  /* 0x0000000508007c0c */ /* 0x001fe2000cf01270 */
[----:B------:R-:W0:Y:S01]  /*75c90*/  LDCU UR5, c[0x0][0x39c] ;  /* 0x00007380ff0577ac */ /* 0x000e220008000800 */
[----:B------:R-:W5:Y:S01]  /*75ca0*/  LDL.LU R8, [R1+0x2214] ;  /* 0x0022140001087983 */ /* 0x000f620000300800 */
[----:B----4-:R-:W-:-:S03]  /*75cb0*/  F2FP.SATFINITE.E5M2.F32.PACK_AB_MERGE_C R72, R7, R6, RZ ;  /* 0x000000060748723e */ /* 0x010fc600048060ff */
[----:B------:R4:W-:Y:S04]  /*75cc0*/  @P2 STG.E.U8 desc[UR20][R68.64], R70 ;  /* 0x0000004644002986 */ /* 0x0009e8000c101114 */
[----:B------:R-:W5:Y:S04]  /*75cd0*/  LDL.LU R6, [R1+0x340] ;  /* 0x0003400001067983 */ /* 0x000f680000300800 */
[----:B------:R-:W5:Y:S01]  /*75ce0*/  LDL.LU R7, [R1+0x344] ;  /* 0x0003440001077983 */ /* 0x000f620000300800 */
[-C--:B----4-:R-:W-:Y:S02]  /*75cf0*/  IADD3 R70, P2, PT, R71, R3.reuse, RZ ;  /* 0x0000000347467210 */ /* 0x090fe40007f5e0ff */
[----:B------:R-:W-:-:S02]  /*75d00*/  IADD3 R68, P5, PT, R0, R3, RZ ;  /* 0x0000000300447210 */ /* 0x000fc40007fbe0ff */
[-C--:B------:R-:W-:Y:S02]  /*75d10*/  LEA.HI.X.SX32 R71, R71, R2.reuse, 0x1, P2 ;  /* 0x0000000247477211 */ /* 0x080fe400010f0eff */
[----:B------:R-:W-:Y:S02]  /*75d20*/  LEA.HI.X.SX32 R69, R0, R2, 0x1, P5 ;  /* 0x0000000200457211 */ /* 0x000fe400028f0eff */
[----:B--2---:R-:W-:Y:S02]  /*75d30*/  ISETP.LT.AND P2, PT, R5, UR4, !P1 ;  /* 0x0000000405007c0c */ /* 0x004fe4000cf41270 */
[----:B------:R-:W-:Y:S01]  /*75d40*/  PRMT R73, R72, 0x9910, RZ ;  /* 0x0000991048497816 */ /* 0x000fe200000000ff */
[----:B------:R-:W2:Y:S01]  /*75d50*/  LDL.LU R5, [R1+0x2248] ;  /* 0x0022480001057983 */ /* 0x000ea20000300800 */
[----:B------:R-:W4:Y:S01]  /*75d60*/  LDCU UR4, c[0x0][0x39c] ;  /* 0x00007380ff0477ac */ /* 0x000f220008000800 */
[----:B-1----:R-:W-:Y:S02]  /*75d70*/  ISETP.LT.AND P5, PT, R4, UR6, !P1 ;  /* 0x0000000604007c0c */ /* 0x002fe4000cfa1270 */
[----:B------:R1:W-:Y:S01]  /*75d80*/  @P3 STG.E.U8 desc[UR20][R70.64], R72 ;  /* 0x0000004846003986 */ /* 0x0003e2000c101114 */
[----:B------:R-:W2:Y:S03]  /*75d90*/  LDCU UR6, c[0x0][0x39c] ;  /* 0x00007380ff0677ac */ /* 0x000ea60008000800 */
[----:B------:R-:W2:Y:S01]  /*75da0*/  LDL.LU R4, [R1+0x2258] ;  /* 0x0022580001047983 */ /* 0x000ea20000300800 */
[----:B-1----:R-:W-:Y:S01]  /*75db0*/  SHF.R.S32.HI R70, RZ, 0x8, R73 ;  /* 0x00000008ff467819 */ /* 0x002fe20000011449 */
[----:B------:R-:W-:Y:S01]  /*75dc0*/  VIADD R71, R0, UR68 ;  /* 0x0000004400477c36 */ /* 0x000fe20008000000 */
[----:B---3--:R-:W-:-:S02]  /*75dd0*/  F2FP.SATFINITE.E5M2.F32.PACK_AB_MERGE_C R0, R9, R11, RZ ;  /* 0x0000000b0900723e */ /* 0x008fc400048060ff */
[----:B0-----:R-:W-:Y:S01]  /*75de0*/  ISETP.LT.AND P3, PT, R10, UR5, !P1 ;  /* 0x000000050a007c0c */ /* 0x001fe2000cf61270 */
[----:B------:R0:W-:Y:S01]  /*75df0*/  @P0 STG.E.U8 desc[UR20][R68.64], R70 ;  /* 0x0000004644000986 */ /* 0x0001e2000c101114 */
[----:B------:R-:W-:Y:S01]  /*75e00*/  PRMT R72, R0, 0x9910, RZ ;  /* 0x0000991000487816 */ /* 0x000fe200000000ff */
[----:B------:R-:W2:Y:S02]  /*75e10*/  LDCU UR5, c[0x0][0x39c] ;  /* 0x00007380ff0577ac */ /* 0x000ea40008000800 */
[----:B------:R-:W3:Y:S04]  /*75e20*/  LDL.LU R11, [R1+0x348] ;  /* 0x00034800010b7983 */ /* 0x000ee80000300800 */
[----:B------:R-:W3:Y:S01]  /*75e30*/  LDL.LU R9, [R1+0x34c] ;  /* 0x00034c0001097983 */ /* 0x000ee20000300800 */
[----:B0-----:R-:W-:-:S04]  /*75e40*/  IADD3 R68, P0, PT, R71, R3, RZ ;  /* 0x0000000347447210 */ /* 0x001fc80007f1e0ff */
[C---:B------:R-:W-:Y:S01]  /*75e50*/  LEA.HI.X.SX32 R69, R71.reuse, R2, 0x1, P0 ;  /* 0x0000000247457211 */ /* 0x040fe200000f0eff */
[----:B------:R-:W-:-:S04]  /*75e60*/  VIADD R71, R71, UR68 ;  /* 0x0000004447477c36 */ /* 0x000fc80008000000 */
[----:B------:R0:W-:Y:S01]  /*75e70*/  @P4 STG.E.U8 desc[UR20][R68.64], R0 ;  /* 0x0000000044004986 */ /* 0x0001e2000c101114 */
[CC--:B------:R-:W-:Y:S01]  /*75e80*/  IADD3 R70, P4, PT, R71.reuse, R3.reuse, RZ ;  /* 0x0000000347467210 */ /* 0x0c0fe20007f9e0ff */
[----:B0-----:R-:W-:Y:S02]  /*75e90*/  IMAD.MOV.U32 R69, RZ, RZ, R72 ;  /* 0x000000ffff457224 */ /* 0x001fe400078e0048 */
[C---:B------:R-:W-:Y:S01]  /*75ea0*/  VIADD R0, R71.reuse, UR68 ;  /* 0x0000004447007c36 */ /* 0x040fe20008000000 */
[----:B------:R-:W-:Y:S02]  /*75eb0*/  LEA.HI.X.SX32 R71, R71, R2, 0x1, P4 ;  /* 0x0000000247477211 */ /* 0x000fe400020f0eff */
[----:B------:R-:W-:Y:S02]  /*75ec0*/  SHF.R.S32.HI R69, RZ, 0x8, R69 ;  /* 0x00000008ff457819 */ /* 0x000fe40000011445 */
[----:B------:R-:W-:Y:S02]  /*75ed0*/  IADD3 R68, P4, PT, R0, R3, RZ ;  /* 0x0000000300447210 */ /* 0x000fe40007f9e0ff */
[----:B-----5:R-:W-:Y:S01]  /*75ee0*/  F2FP.SATFINITE.E5M2.F32.PACK_AB_MERGE_C R72, R7, R6, RZ ;  /* 0x000000060748723e */ /* 0x020fe200048060ff */
[----:B------:R0:W-:Y:S01]  /*75ef0*/  @P2 STG.E.U8 desc[UR20][R70.64], R69 ;  /* 0x0000004546002986 */ /* 0x0001e2000c101114 */
[----:B----4-:R-:W-:Y:S01]  /*75f00*/  ISETP.LT.AND P0, PT, R8, UR4, !P1 ;  /* 0x0000000408007c0c */ /* 0x010fe2000cf01270 */
[----:B------:R-:W1:Y:S02]  /*75f10*/  LDCU UR4, c[0x0][0x39c] ;  /* 0x00007380ff0477ac */ /* 0x000e640008000800 */
[----:B------:R-:W4:Y:S04]  /*75f20*/  LDL.LU R8, [R1+0x2220] ;  /* 0x0022200001087983 */ /* 0x000f280000300800 */
[----:B------:R-:W1:Y:S01]  /*75f30*/  LDL.LU R10, [R1+0x2234] ;  /* 0x00223400010a7983 */ /* 0x000e620000300800 */
[----:B0-----:R-:W-:-:S05]  /*75f40*/  LEA.HI.X.SX32 R69, R0, R2, 0x1, P4 ;  /* 0x0000000200457211 */ /* 0x001fca00020f0eff */
[----:B------:R0:W-:Y:S01]  /*75f50*/  @P3 STG.E.U8 desc[UR20][R68.64], R72 ;  /* 0x0000004844003986 */ /* 0x0001e2000c101114 */
[----:B--2---:R-:W-:Y:S01]  /*75f60*/  ISETP.LT.AND P3, PT, R4, UR5, !P1 ;  /* 0x0000000504007c0c */ /* 0x004fe2000cf61270 */
[----:B------:R-:W-:Y:S02]  /*75f70*/  VIADD R71, R0, UR68 ;  /* 0x0000004400477c36 */ /* 0x000fe40008000000 */
[----:B------:R-:W2:Y:S01]  /*75f80*/  LDL.LU R4, [R1+0x2238] ;  /* 0x0022380001047983 */ /* 0x000ea20000300800 */
[----:B------:R-:W-:Y:S01]  /*75f90*/  PRMT R70, R72, 0x9910, RZ ;  /* 0x0000991048467816 */ /* 0x000fe200000000ff */
[----:B------:R-:W5:Y:S01]  /*75fa0*/  LDCU UR5, c[0x0][0x39c] ;  /* 0x00007380ff0577ac */ /* 0x000f620008000800 */
[----:B0-----:R-:W-:Y:S01]  /*75fb0*/  IADD3 R68, P4, PT, R71, R3, RZ ;  /* 0x0000000347447210 */ /* 0x001fe20007f9e0ff */
[----:B------:R-:W5:Y:S02]  /*75fc0*/  LDL.LU R6, [R1+0x350] ;  /* 0x0003500001067983 */ /* 0x000f640000300800 */
[----:B------:R-:W-:-:S02]  /*75fd0*/  IMAD.MOV.U32 R0, RZ, RZ, R70 ;  /* 0x000000ffff007224 */ /* 0x000fc400078e0046 */
[----:B------:R-:W5:Y:S01]  /*75fe0*/  LDL.LU R7, [R1+0x354] ;  /* 0x0003540001077983 */ /* 0x000f620000300800 */
[C---:B------:R-:W-:Y:S01]  /*75ff0*/  LEA.HI.X.SX32 R69, R71.reuse, R2, 0x1, P4 ;  /* 0x0000000247457211 */ /* 0x040fe200020f0eff */
[----:B------:R-:W-:Y:S01]  /*76000*/  VIADD R71, R71, UR68 ;  /* 0x0000004447477c36 */ /* 0x000fe20008000000 */
[----:B------:R-:W-:Y:S02]  /*76010*/  SHF.R.S32.HI R0, RZ, 0x8, R0 ;  /* 0x00000008ff007819 */ /* 0x000fe40000011400 */
[----:B------:R-:W-:Y:S01]  /*76020*/  ISETP.LT.AND P2, PT, R5, UR8, !P1 ;  /* 0x0000000805007c0c */ /* 0x000fe2000cf41270 */
[----:B------:R-:W0:Y:S01]  /*76030*/  LDCU UR8, c[0x0][0x39c] ;  /* 0x00007380ff0877ac */ /* 0x000e220008000800 */
[----:B------:R-:W-:Y:S01]  /*76040*/  IADD3 R70, P4, PT, R71, R3, RZ ;  /* 0x0000000347467210 */ /* 0x000fe20007f9e0ff */
[----:B------:R0:W-:Y:S01]  /*76050*/  @P5 STG.E.U8 desc[UR20][R68.64], R0 ;  /* 0x0000000044005986 */ /* 0x0001e2000c101114 */
[----:B---3--:R-:W-:-:S03]  /*76060*/  F2FP.SATFINITE.E5M2.F32.PACK_AB_MERGE_C R72, R9, R11, RZ ;  /* 0x0000000b0948723e */ /* 0x008fc600048060ff */
[----:B------:R-:W3:Y:S01]  /*76070*/  LDL.LU R5, [R1+0x2244] ;  /* 0x0022440001057983 */ /* 0x000ee20000300800 */
[----:B------:R-:W-:-:S03]  /*76080*/  PRMT R73, R72, 0x9910, RZ ;  /* 0x0000991048497816 */ /* 0x000fc600000000ff */
[----:B------:R-:W3:Y:S01]  /*76090*/  LDL.LU R11, [R1+0x358] ;  /* 0x00035800010b7983 */ /* 0x000ee20000300800 */
[C---:B0-----:R-:W-:Y:S01]  /*760a0*/  VIADD R0, R71.reuse, UR68 ;  /* 0x0000004447007c36 */ /* 0x041fe20008000000 */
[-C--:B------:R-:W-:Y:S02]  /*760b0*/  LEA.HI.X.SX32 R71, R71, R2.reuse, 0x1, P4 ;  /* 0x0000000247477211 */ /* 0x080fe400020f0eff */
[----:B------:R-:W3:Y:S02]  /*760c0*/  LDL.LU R9, [R1+0x35c] ;  /* 0x00035c0001097983 */ /* 0x000ee40000300800 */
[C---:B------:R-:W-:Y:S02]  /*760d0*/  IADD3 R68, P5, PT, R0.reuse, R3, RZ ;  /* 0x0000000300447210 */ /* 0x040fe40007fbe0ff */
[----:B------:R0:W-:Y:S02]  /*760e0*/  @P0 STG.E.U8 desc[UR20][R70.64], R72 ;  /* 0x0000004846000986 */ /* 0x0001e4000c101114 */
[----:B------:R-:W-:-:S02]  /*760f0*/  LEA.HI.X.SX32 R69, R0, R2, 0x1, P5 ;  /* 0x0000000200457211 */ /* 0x000fc400028f0eff */
[----:B0-----:R-:W-:-:S05]  /*76100*/  SHF.R.S32.HI R70, RZ, 0x8, R73 ;  /* 0x00000008ff467819 */ /* 0x001fca0000011449 */
[----:B------:R0:W-:Y:S01]  /*76110*/  @P2 STG.E.U8 desc[UR20][R68.64], R70 ;  /* 0x0000004644002986 */ /* 0x0001e2000c101114 */
[----:B----4-:R-:W-:Y:S01]  /*76120*/  ISETP.LT.AND P4, PT, R8, UR6, !P1 ;  /* 0x0000000608007c0c */ /* 0x010fe2000cf81270 */
[----:B------:R-:W-:Y:S02]  /*76130*/  VIADD R71, R0, UR68 ;  /* 0x0000004400477c36 */ /* 0x000fe40008000000 */
[----:B------:R-:W4:Y:S01]  /*76140*/  LDL.LU R8, [R1+0x2274] ;  /* 0x0022740001087983 */ /* 0x000f220000300800 */
[----:B------:R-:W0:Y:S01]  /*76150*/  LDCU UR6, c[0x0][0x39c] ;  /* 0x00007380ff0677ac */ /* 0x000e220008000800 */
[----:B--2---:R-:W-:Y:S01]  /*76160*/  ISETP.LT.AND P2, PT, R4, UR9, !P1 ;  /* 0x0000000904007c0c */ /* 0x004fe2000cf41270 */
[----:B------:R-:W2:Y:S01]  /*76170*/  LDCU UR9, c[0x0][0x39c] ;  /* 0x00007380ff0977ac */ /* 0x000ea20008000800 */
[----:B------:R-:W2:Y:S01]  /*76180*/  LDL.LU R4, [R1+0x2228] ;  /* 0x0022280001047983 */ /* 0x000ea20000300800 */
[----:B0-----:R-:W-:Y:S02]  /*76190*/  IADD3 R68, P5, PT, R71, R3, RZ ;  /* 0x0000000347447210 */ /* 0x001fe40007fbe0ff */
[----:B-----5:R-:W-:-:S02]  /*761a0*/  F2FP.SATFINITE.E5M2.F32.PACK_AB_MERGE_C R0, R7, R6, RZ ;  /* 0x000000060700723e */ /* 0x020fc400048060ff */
[C---:B------:R-:W-:Y:S01]  /*761b0*/  LEA.HI.X.SX32 R69, R71.reuse, R2, 0x1, P5 ;  /* 0x0000000247457211 */ /* 0x040fe200028f0eff */
[----:B------:R-:W-:Y:S01]  /*761c0*/  VIADD R71, R71, UR68 ;  /* 0x0000004447477c36 */ /* 0x000fe20008000000 */
[----:B------:R-:W-:Y:S01]  /*761d0*/  PRMT R72, R0, 0x9910, RZ ;  /* 0x0000991000487816 */ /* 0x000fe200000000ff */
[----:B------:R-:W5:Y:S04]  /*761e0*/  LDL.LU R6, [R1+0x360] ;  /* 0x0003600001067983 */ /* 0x000f680000300800 */
[----:B------:R0:W-:Y:S01]  /*761f0*/  @P3 STG.E.U8 desc[UR20][R68.64], R0 ;  /* 0x0000000044003986 */ /* 0x0001e2000c101114 */
[----:B------:R-:W-:Y:S02]  /*76200*/  IADD3 R70, P3, PT, R71, R3, RZ ;  /* 0x0000000347467210 */ /* 0x000fe40007f7e0ff */
[----:B-1----:R-:W-:Y:S01]  /*76210*/  ISETP.LT.AND P0, PT, R10, UR4, !P1 ;  /* 0x000000040a007c0c */ /* 0x002fe2000cf01270 */
[----:B------:R-:W5:Y:S01]  /*76220*/  LDL.LU R7, [R1+0x364] ;  /* 0x0003640001077983 */ /* 0x000f620000300800 */
[----:B---3--:R-:W-:Y:S01]  /*76230*/  ISETP.LT.AND P5, PT, R5, UR10, !P1 ;  /* 0x0000000a05007c0c */ /* 0x008fe2000cfa1270 */
[----:B------:R-:W1:Y:S02]  /*76240*/  LDCU UR4, c[0x0][0x39c] ;  /* 0x00007380ff0477ac */ /* 0x000e640008000800 */
[----:B------:R-:W3:Y:S01]  /*76250*/  LDL.LU R5, [R1+0x224c] ;  /* 0x00224c0001057983 */ /* 0x000ee20000300800 */
[----:B------:R-:W1:Y:S01]  /*76260*/  LDCU UR10, c[0x0][0x39c] ;  /* 0x00007380ff0a77ac */ /* 0x000e620008000800 */
[----:B0-----:R-:W-:-:S02]  /*76270*/  IMAD.MOV.U32 R69, RZ, RZ, R72 ;  /* 0x000000ffff457224 */ /* 0x001fc400078e0048 */
[----:B------:R-:W3:Y:S01]  /*76280*/  LDL.LU R10, [R1+0x225c] ;  /* 0x00225c00010a7983 */ /* 0x000ee20000300800 */
[C---:B------:R-:W-:Y:S01]  /*76290*/  VIADD R0, R71.reuse, UR68 ;  /* 0x0000004447007c36 */ /* 0x040fe20008000000 */
[-C--:B------:R-:W-:Y:S02]  /*762a0*/  LEA.HI.X.SX32 R71, R71, R2.reuse, 0x1, P3 ;  /* 0x0000000247477211 */ /* 0x080fe400018f0eff */
[----:B------:R-:W-:Y:S02]  /*762b0*/  SHF.R.S32.HI R69, RZ, 0x8, R69 ;  /* 0x00000008ff457819 */ /* 0x000fe40000011445 */
[C---:B------:R-:W-:Y:S02]  /*762c0*/  IADD3 R68, P3, PT, R0.reuse, R3, RZ ;  /* 0x0000000300447210 */ /* 0x040fe40007f7e0ff */
[----:B------:R-:W-:Y:S01]  /*762d0*/  F2FP.SATFINITE.E5M2.F32.PACK_AB_MERGE_C R72, R9, R11, RZ ;  /* 0x0000000b0948723e */ /* 0x000fe200048060ff */
[----:B------:R0:W-:Y:S02]  /*762e0*/  @P4 STG.E.U8 desc[UR20][R70.64], R69 ;  /* 0x0000004546004986 */ /* 0x0001e4000c101114 */
[----:B0-----:R-:W-:-:S05]  /*762f0*/  LEA.HI.X.SX32 R69, R0, R2, 0x1, P3 ;  /* 0x0000000200457211 */ /* 0x001fca00018f0eff */
[----:B------:R0:W-:Y:S01]  /*76300*/  @P0 STG.E.U8 desc[UR20][R68.64], R72 ;  /* 0x0000004844000986 */ /* 0x0001e2000c101114 */
[----:B--2---:R-:W-:Y:S01]  /*76310*/  ISETP.LT.AND P0, PT, R4, UR11, !P1 ;  /* 0x0000000b04007c0c */ /* 0x004fe2000cf01270 */
[----:B------:R-:W-:Y:S02]  /*76320*/  VIADD R71, R0, UR68 ;  /* 0x0000004400477c36 */ /* 0x000fe40008000000 */
[----:B------:R-:W2:Y:S01]  /*76330*/  LDL.LU R4, [R1+0x2264] ;  /* 0x0022640001047983 */ /* 0x000ea20000300800 */
[----:B------:R-:W-:Y:S01]  /*76340*/  PRMT R70, R72, 0x9910, RZ ;  /* 0x0000991048467816 */ /* 0x000fe200000000ff */
[----:B------:R-:W1:Y:S01]  /*76350*/  LDCU UR11, c[0x0][0x39c] ;  /* 0x00007380ff0b77ac */ /* 0x000e620008000800 */
[----:B0-----:R-:W-:Y:S01]  /*76360*/  IADD3 R68, P4, PT, R71, R3, RZ ;  /* 0x0000000347447210 */ /* 0x001fe20007f9e0ff */
[----:B------:R-:W2:Y:S02]  /*76370*/  LDL.LU R11, [R1+0x368] ;  /* 0x00036800010b7983 */ /* 0x000ea40000300800 */
[----:B------:R-:W-:-:S02]  /*76380*/  IMAD.MOV.U32 R0, RZ, RZ, R70 ;  /* 0x000000ffff007224 */ /* 0x000fc400078e0046 */
[----:B------:R-:W2:Y:S01]  /*76390*/  LDL.LU R9, [R1+0x36c] ;  /* 0x00036c0001097983 */ /* 0x000ea20000300800 */
[C---:B------:R-:W-:Y:S01]  /*763a0*/  LEA.HI.X.SX32 R69, R71.reuse, R2, 0x1, P4 ;  /* 0x0000000247457211 */ /* 0x040fe200020f0eff */
[----:B------:R-:W-:Y:S01]  /*763b0*/  VIADD R71, R71, UR68 ;  /* 0x0000004447477c36 */ /* 0x000fe20008000000 */
[----:B------:R-:W-:-:S05]  /*763c0*/  SHF.R.S32.HI R0, RZ, 0x8, R0 ;  /* 0x00000008ff007819 */ /* 0x000fca0000011400 */
[----:B------:R0:W-:Y:S01]  /*763d0*/  @P2 STG.E.U8 desc[UR20][R68.64], R0 ;  /* 0x0000000044002986 */ /* 0x0001e2000c101114 */
[----:B------:R-:W-:Y:S02]  /*763e0*/  IADD3 R70, P2, PT, R71, R3, RZ ;  /* 0x0000000347467210 */ /* 0x000fe40007f5e0ff */
[----:B-----5:R-:W-:Y:S02]  /*763f0*/  F2FP.SATFINITE.E5M2.F32.PACK_AB_MERGE_C R72, R7, R6, RZ ;  /* 0x000000060748723e */ /* 0x020fe400048060ff */
[----:B----4-:R-:W-:Y:S01]  /*76400*/  ISETP.LT.AND P3, PT, R8, UR8, !P1 ;  /* 0x0000000808007c0c */ /* 0x010fe2000cf61270 */
[----:B------:R-:W4:Y:S01]  /*76410*/  LDCU UR8, c[0x0][0x39c] ;  /* 0x00007380ff0877ac */ /* 0x000f220008000800 */
[----:B------:R-:W5:Y:S04]  /*76420*/  LDL.LU R8, [R1+0x2270] ;  /* 0x0022700001087983 */ /* 0x000f680000300800 */
[----:B------:R-:W4:Y:S01]  /*76430*/  LDL.LU R6, [R1+0x370] ;  /* 0x0003700001067983 */ /* 0x000f220000300800 */
[C---:B0-----:R-:W-:Y:S01]  /*76440*/  VIADD R0, R71.reuse, UR68 ;  /* 0x0000004447007c36 */ /* 0x041fe20008000000 */
[----:B------:R-:W-:-:S02]  /*76450*/  LEA.HI.X.SX32 R71, R71, R2, 0x1, P2 ;  /* 0x0000000247477211 */ /* 0x000fc400010f0eff */
[----:B---3--:R-:W-:Y:S01]  /*76460*/  ISETP.LT.AND P2, PT, R5, UR5, !P1 ;  /* 0x0000000505007c0c */ /* 0x008fe2000cf41270 */
[----:B------:R-:W4:Y:S01]  /*76470*/  LDL.LU R7, [R1+0x374] ;  /* 0x0003740001077983 */ /* 0x000f220000300800 */
[----:B------:R-:W-:Y:S01]  /*76480*/  PRMT R73, R72, 0x9910, RZ ;  /* 0x0000991048497816 */ /* 0x000fe200000000ff */
[----:B------:R-:W0:Y:S02]  /*76490*/  LDCU UR5, c[0x0][0x39c] ;  /* 0x00007380ff0577ac */ /* 0x000e240008000800 */
[----:B------:R3:W-:Y:S04]  /*764a0*/  @P5 STG.E.U8 desc[UR20][R70.64], R72 ;  /* 0x0000004846005986 */ /* 0x0007e8000c101114 */
[----:B------:R-:W4:Y:S01]  /*764b0*/  LDL.LU R5, [R1+0x2240] ;  /* 0x0022400001057983 */ /* 0x000f220000300800 */
[----:B--2---:R-:W-:-:S02]  /*764c0*/  ISETP.LT.AND P5, PT, R4, UR13, !P1 ;  /* 0x0000000d04007c0c */ /* 0x004fc4000cfa1270 */
[C---:B------:R-:W-:Y:S01]  /*764d0*/  IADD3 R68, P4, PT, R0.reuse, R3, RZ ;  /* 0x0000000300447210 */ /* 0x040fe20007f9e0ff */
[----:B------:R-:W1:Y:S01]  /*764e0*/  LDL.LU R4, [R1+0x2254] ;  /* 0x0022540001047983 */ /* 0x000e620000300800 */
[----:B---3--:R-:W-:Y:S01]  /*764f0*/  SHF.R.S32.HI R70, RZ, 0x8, R73 ;  /* 0x00000008ff467819 */ /* 0x008fe20000011449 */
[C---:B------:R-:W-:Y:S01]  /*76500*/  VIADD R71, R0.reuse, UR68 ;  /* 0x0000004400477c36 */ /* 0x040fe20008000000 */
[----:B------:R-:W-:Y:S01]  /*76510*/  LEA.HI.X.SX32 R69, R0, R2, 0x1, P4 ;  /* 0x0000000200457211 */ /* 0x000fe200020f0eff */
[----:B------:R-:W2:Y:S01]  /*76520*/  LDCU UR13, c[0x0][0x39c] ;  /* 0x00007380ff0d77ac */ /* 0x000ea20008000800 */
[----:B------:R-:W-:-:S03]  /*76530*/  F2FP.SATFINITE.E5M2.F32.PACK_AB_MERGE_C R0, R9, R11, RZ ;  /* 0x0000000b0900723e */ /* 0x000fc600048060ff */
[----:B------:R3:W-:Y:S01]  /*76540*/  @P3 STG.E.U8 desc[UR20][R68.64], R70 ;  /* 0x0000004644003986 */ /* 0x0007e2000c101114 */
[----:B------:R-:W-:-:S03]  /*76550*/  PRMT R72, R0, 0x9910, RZ ;  /* 0x0000991000487816 */ /* 0x000fc600000000ff */
[----:B------:R-:W2:Y:S04]  /*76560*/  LDL.LU R11, [R1+0x378] ;  /* 0x00037800010b7983 */ /* 0x000ea80000300800 */
[----:B------:R-:W2:Y:S01]  /*76570*/  LDL.LU R9, [R1+0x37c] ;  /* 0x00037c0001097983 */ /* 0x000ea20000300800 */
[----:B---3--:R-:W-:-:S04]  /*76580*/  IADD3 R68, P3, PT, R71, R3, RZ ;  /* 0x0000000347447210 */ /* 0x008fc80007f7e0ff */
[C---:B------:R-:W-:Y:S01]  /*76590*/  LEA.HI.X.SX32 R69, R71.reuse, R2, 0x1, P3 ;  /* 0x0000000247457211 */ /* 0x040fe200018f0eff */
[----:B------:R-:W-:-:S04]  /*765a0*/  VIADD R71, R71, UR68 ;  /* 0x0000004447477c36 */ /* 0x000fc80008000000 */
[----:B------:R3:W-:Y:S01]  /*765b0*/  @P0 STG.E.U8 desc[UR20][R68.64], R0 ;  /* 0x0000000044000986 */ /* 0x0007e2000c101114 */
[----:B------:R-:W-:Y:S02]  /*765c0*/  IADD3 R70, P0, PT, R71, R3, RZ ;  /* 0x0000000347467210 */ /* 0x000fe40007f1e0ff */
[----:B-----5:R-:W-:Y:S01]  /*765d0*/  ISETP.LT.AND P3, PT, R8, UR6, !P1 ;  /* 0x0000000608007c0c */ /* 0x020fe2000cf61270 */
[----:B------:R-:W5:Y:S01]  /*765e0*/  LDCU UR6, c[0x0][0x39c] ;  /* 0x00007380ff0677ac */ /* 0x000f620008000800 */
[----:B------:R-:W-:Y:S01]  /*765f0*/  ISETP.LT.AND P4, PT, R10, UR12, !P1 ;  /* 0x0000000c0a007c0c */ /* 0x000fe2000cf81270 */
[----:B------:R-:W5:Y:S01]  /*76600*/  LDL.LU R8, [R1+0x2278] ;  /* 0x0022780001087983 */ /* 0x000f620000300800 */
[----:B------:R-:W0:Y:S03]  /*76610*/  LDCU UR12, c[0x0][0x39c] ;  /* 0x00007380ff0c77ac */ /* 0x000e260008000800 */
[----:B------:R-:W5:Y:S01]  /*76620*/  LDL.LU R10, [R1+0x2284] ;  /* 0x00228400010a7983 */ /* 0x000f620000300800 */
[----:B---3--:R-:W-:-:S02]  /*76630*/  IMAD.MOV.U32 R69, RZ, RZ, R72 ;  /* 0x000000ffff457224 */ /* 0x008fc400078e0048 */
[C---:B------:R-:W-:Y:S01]  /*76640*/  VIADD R0, R71.reuse, UR68 ;  /* 0x0000004447007c36 */ /* 0x040fe20008000000 */
[----:B------:R-:W-:Y:S02]  /*76650*/  LEA.HI.X.SX32 R71, R71, R2, 0x1, P0 ;  /* 0x0000000247477211 */ /* 0x000fe400000f0eff */
[----:B------:R-:W-:-:S05]  /*76660*/  SHF.R.S32.HI R69, RZ, 0x8, R69 ;  /* 0x00000008ff457819 */ /* 0x000fca0000011445 */
[----:B------:R3:W-:Y:S01]  /*76670*/  @P2 STG.E.U8 desc[UR20][R70.64], R69 ;  /* 0x0000004546002986 */ /* 0x0007e2000c101114 */
[----:B-1----:R-:W-:Y:S02]  /*76680*/  ISETP.LT.AND P2, PT, R4, UR4, !P1 ;  /* 0x0000000404007c0c */ /* 0x002fe4000cf41270 */
[C---:B------:R-:W-:Y:S01]  /*76690*/  IADD3 R68, P0, PT, R0.reuse, R3, RZ ;  /* 0x0000000300447210 */ /* 0x040fe20007f1e0ff */
[----:B------:R-:W5:Y:S01]  /*766a0*/  LDL.LU R4, [R1+0x228c] ;  /* 0x00228c0001047983 */ /* 0x000f620000300800 */
[----:B----4-:R-:W-:Y:S01]  /*766b0*/  F2FP.SATFINITE.E5M2.F32.PACK_AB_MERGE_C R72, R7, R6, RZ ;  /* 0x000000060748723e */ /* 0x010fe200048060ff */
[C---:B---3--:R-:W-:Y:S01]  /*766c0*/  VIADD R71, R0.reuse, UR68 ;  /* 0x0000004400477c36 */ /* 0x048fe20008000000 */
[----:B------:R-:W-:Y:S01]  /*766d0*/  LEA.HI.X.SX32 R69, R0, R2, 0x1, P0 ;  /* 0x0000000200457211 */ /* 0x000fe200000f0eff */
[----:B------:R-:W3:Y:S01]  /*766e0*/  LDL.LU R6, [R1+0x380] ;  /* 0x0003800001067983 */ /* 0x000ee20000300800 */
[----:B------:R-:W-:Y:S01]  /*766f0*/  PRMT R70, R72, 0x9910, RZ ;  /* 0x0000991048467816 */ /* 0x000fe200000000ff */
[----:B------:R-:W1:Y:S02]  /*76700*/  LDCU UR4, c[0x0][0x39c] ;  /* 0x00007380ff0477ac */ /* 0x000e640008000800 */
[----:B------:R4:W-:Y:S02]  /*76710*/  @P4 STG.E.U8 desc[UR20][R68.64], R72 ;  /* 0x0000004844004986 */ /* 0x0009e4000c101114 */
[----:B------:R-:W-:-:S02]  /*76720*/  IMAD.MOV.U32 R0, RZ, RZ, R70 ;  /* 0x000000ffff007224 */ /* 0x000fc400078e0046 */
[----:B------:R-:W3:Y:S03]  /*76730*/  LDL.LU R7, [R1+0x384] ;  /* 0x0003840001077983 */ /* 0x000ee60000300800 */
[----:B------:R-:W-:Y:S02]  /*76740*/  SHF.R.S32.HI R0, RZ, 0x8, R0 ;  /* 0x00000008ff007819 */ /* 0x000fe40000011400 */
[----:B----4-:R-:W-:-:S04]  /*76750*/  IADD3 R68, P4, PT, R71, R3, RZ ;  /* 0x0000000347447210 */ /* 0x010fc80007f9e0ff */
[CC--:B------:R-:W-:Y:S01]  /*76760*/  LEA.HI.X.SX32 R69, R71.reuse, R2.reuse, 0x1, P4 ;  /* 0x0000000247457211 */ /* 0x0c0fe200020f0eff */
[----:B------:R-:W-:Y:S01]  /*76770*/  VIADD R71, R71, UR68 ;  /* 0x0000004447477c36 */ /* 0x000fe20008000000 */
[----:B------:R-:W-:Y:S01]  /*76780*/  ISETP.LT.AND P0, PT, R5, UR14, !P1 ;  /* 0x0000000e05007c0c */ /* 0x000fe2000cf01270 */
[----:B------:R-:W4:Y:S01]  /*76790*/  LDCU UR14, c[0x0][0x39c] ;  /* 0x00007380ff0e77ac */ /* 0x000f220008000800 */
[----:B--2---:R-:W-:Y:S01]  /*767a0*/  F2FP.SATFINITE.E5M2.F32.PACK_AB_MERGE_C R72, R9, R11, RZ ;  /* 0x0000000b0948723e */ /* 0x004fe200048060ff */
[----:B------:R2:W-:Y:S01]  /*767b0*/  @P5 STG.E.U8 desc[UR20][R68.64], R0 ;  /* 0x0000000044005986 */ /* 0x0005e2000c101114 */
[C---:B------:R-:W-:Y:S02]  /*767c0*/  IADD3 R70, P4, PT, R71.reuse, R3, RZ ;  /* 0x0000000347467210 */ /* 0x040fe40007f9e0ff */
[----:B------:R-:W-:Y:S01]  /*767d0*/  PRMT R73, R72, 0x9910, RZ ;  /* 0x0000991048497816 */ /* 0x000fe200000000ff */
[----:B------:R-:W4:Y:S04]  /*767e0*/  LDL.LU R5, [R1+0x223c] ;  /* 0x00223c0001057983 */ /* 0x000f280000300800 */
[----:B------:R-:W4:Y:S01]  /*767f0*/  LDL.LU R11, [R1+0x388] ;  /* 0x00038800010b7983 */ /* 0x000f220000300800 */
[C---:B--2---:R-:W-:Y:S01]  /*76800*/  VIADD R0, R71.reuse, UR68 ;  /* 0x0000004447007c36 */ /* 0x044fe20008000000 */
[----:B------:R-:W-:-:S02]  /*76810*/  LEA.HI.X.SX32 R71, R71, R2, 0x1, P4 ;  /* 0x0000000247477211 */ /* 0x000fc400020f0eff */
[----:B------:R-:W4:Y:S02]  /*76820*/  LDL.LU R9, [R1+0x38c] ;  /* 0x00038c0001097983 */ /* 0x000f240000300800 */
[C---:B------:R-:W-:Y:S02]  /*76830*/  IADD3 R68, P5, PT, R0.reuse, R3, RZ ;  /* 0x0000000300447210 */ /* 0x040fe40007fbe0ff */
[----:B------:R2:W-:Y:S02]  /*76840*/  @P3 STG.E.U8 desc[UR20][R70.64], R72 ;  /* 0x0000004846003986 */ /* 0x0005e4000c101114 */
[----:B------:R-:W-:Y:S02]  /*76850*/  LEA.HI.X.SX32 R69, R0, R2, 0x1, P5 ;  /* 0x0000000200457211 */ /* 0x000fe400028f0eff */
[----:B-----5:R-:W-:Y:S01]  /*76860*/  ISETP.LT.AND P4, PT, R8, UR9, !P1 ;  /* 0x0000000908007c0c */ /* 0x020fe2000cf81270 */
[----:B------:R-:W5:Y:S01]  /*76870*/  LDCU UR9, c[0x0][0x39c] ;  /* 0x00007380ff0977ac */ /* 0x000f620008000800 */
[----:B------:R-:W5:Y:S01]  /*76880*/  LDL.LU R8, [R1+0x226c] ;  /* 0x00226c0001087983 */ /* 0x000f620000300800 */
[----:B--2---:R-:W-:-:S05]  /*76890*/  SHF.R.S32.HI R70, RZ, 0x8, R73 ;  /* 0x00000008ff467819 */ /* 0x004fca0000011449 */
[----:B------:R2:W-:Y:S01]  /*768a0*/  @P0 STG.E.U8 desc[UR20][R68.64], R70 ;  /* 0x0000004644000986 */ /* 0x0005e2000c101114 */
[----:B------:R-:W-:Y:S01]  /*768b0*/  ISETP.LT.AND P0, PT, R4, UR15, !P1 ;  /* 0x0000000f04007c0c */ /* 0x000fe2000cf01270 */
[----:B------:R-:W-:Y:S02]  /*768c0*/  VIADD R71, R0, UR68 ;  /* 0x0000004400477c36 */ /* 0x000fe40008000000 */
[----:B------:R-:W5:Y:S01]  /*768d0*/  LDL.LU R4, [R1+0x227c] ;  /* 0x00227c0001047983 */ /* 0x000f620000300800 */
[----:B------:R-:W-:Y:S01]  /*768e0*/  ISETP.LT.AND P3, PT, R10, UR10, !P1 ;  /* 0x0000000a0a007c0c */ /* 0x000fe2000cf61270 */
[----:B------:R-:W0:Y:S01]  /*768f0*/  LDCU UR15, c[0x0][0x39c] ;  /* 0x00007380ff0f77ac */ /* 0x000e220008000800 */
[-C--:B--2---:R-:W-:Y:S01]  /*76900*/  IADD3 R68, P5, PT, R71, R3.reuse, RZ ;  /* 0x0000000347447210 */ /* 0x084fe20007fbe0ff */
[----:B------:R-:W2:Y:S01]  /*76910*/  LDCU UR10, c[0x0][0x39c] ;  /* 0x00007380ff0a77ac */ /* 0x000ea20008000800 */
[----:B---3--:R-:W-:Y:S02]  /*76920*/  F2FP.SATFINITE.E5M2.F32.PACK_AB_MERGE_C R0, R7, R6, RZ ;  /* 0x000000060700723e */ /* 0x008fe400048060ff */
[C---:B------:R-:W-:Y:S01]  /*76930*/  LEA.HI.X.SX32 R69, R71.reuse, R2, 0x1, P5 ;  /* 0x0000000247457211 */ /* 0x040fe200028f0eff */
[----:B------:R-:W-:Y:S01]  /*76940*/  VIADD R71, R71, UR68 ;  /* 0x0000004447477c36 */ /* 0x000fe20008000000 */
[----:B------:R-:W-:Y:S01]  /*76950*/  PRMT R72, R0, 0x9910, RZ ;  /* 0x0000991000487816 */ /* 0x000fe200000000ff */
[----:B------:R-:W3:Y:S04]  /*76960*/  LDL.LU R6, [R1+0x390] ;  /* 0x0003900001067983 */ /* 0x000ee80000300800 */
[----:B------:R0:W-:Y:S01]  /*76970*/  @P2 STG.E.U8 desc[UR20][R68.64], R0 ;  /* 0x0000000044002986 */ /* 0x0001e2000c101114 */
[----:B------:R-:W-:-:S03]  /*76980*/  IADD3 R70, P2, PT, R71, R3, RZ ;  /* 0x0000000347467210 */ /* 0x000fc60007f5e0ff */
[----:B------:R-:W3:Y:S01]  /*76990*/  LDL.LU R7, [R1+0x394] ;  /* 0x0003940001077983 */ /* 0x000ee20000300800 */
[----:B0-----:R-:W-:Y:S02]  /*769a0*/  IMAD.MOV.U32 R69, RZ, RZ, R72 ;  /* 0x000000ffff457224 */ /* 0x001fe400078e0048 */
[C---:B------:R-:W-:Y:S01]  /*769b0*/  VIADD R0, R71.reuse, UR68 ;  /* 0x0000004447007c36 */ /* 0x040fe20008000000 */
[----:B------:R-:W-:Y:S02]  /*769c0*/  LEA.HI.X.SX32 R71, R71, R2, 0x1, P2 ;  /* 0x0000000247477211 */ /* 0x000fe400010f0eff */
[----:B------:R-:W-:Y:S02]  /*769d0*/  SHF.R.S32.HI R69, RZ, 0x8, R69 ;  /* 0x00000008ff457819 */ /* 0x000fe40000011445 */
[----:B------:R-:W-:-:S03]  /*769e0*/  IADD3 R68, P2, PT, R0, R3, RZ ;  /* 0x0000000300447210 */ /* 0x000fc60007f5e0ff */
[----:B------:R0:W-:Y:S01]  /*769f0*/  @P4 STG.E.U8 desc[UR20][R70.64], R69 ;  /* 0x0000004546004986 */ /* 0x0001e2000c101114 */
[----:B----4-:R-:W-:Y:S02]  /*76a00*/  F2FP.SATFINITE.E5M2.F32.PACK_AB_MERGE_C R72, R9, R11, RZ ;  /* 0x0000000b0948723e */ /* 0x010fe400048060ff */
[----:B------:R-:W-:Y:S01]  /*76a10*/  ISETP.LT.AND P5, PT, R5, UR16, !P1 ;  /* 0x0000001005007c0c */ /* 0x000fe2000cfa1270 */
[----:B------:R-:W4:Y:S01]  /*76a20*/  LDCU UR16, c[0x0][0x39c] ;  /* 0x00007380ff1077ac */ /* 0x000f220008000800 */
[----:B------:R-:W2:Y:S04]  /*76a30*/  LDL.LU R5, [R1+0x229c] ;  /* 0x00229c0001057983 */ /* 0x000ea80000300800 */
[----:B------:R-:W4:Y:S01]  /*76a40*/  LDL.LU R10, [R1+0x22ac] ;  /* 0x0022ac00010a7983 */ /* 0x000f220000300800 */
[----:B0-----:R-:W-:-:S05]  /*76a50*/  LEA.HI.X.SX32 R69, R0, R2, 0x1, P2 ;  /* 0x0000000200457211 */ /* 0x001fca00010f0eff */
[----:B------:R0:W-:Y:S01]  /*76a60*/  @P3 STG.E.U8 desc[UR20][R68.64], R72 ;  /* 0x0000004844003986 */ /* 0x0001e2000c101114 */
[----:B-----5:R-:W-:Y:S01]  /*76a70*/  ISETP.LT.AND P3, PT, R4, UR17, !P1 ;  /* 0x0000001104007c0c */ /* 0x020fe2000cf61270 */
[----:B------:R-:W-:Y:S02]  /*76a80*/  VIADD R71, R0, UR68 ;  /* 0x0000004400477c36 */ /* 0x000fe40008000000 */
[----:B------:R-:W5:Y:S01]  /*76a90*/  LDL.LU R4, [R1+0x2260] ;  /* 0x0022600001047983 */ /* 0x000f620000300800 */
[----:B------:R-:W-:Y:S01]  /*76aa0*/  PRMT R70, R72, 0x9910, RZ ;  /* 0x0000991048467816 */ /* 0x000fe200000000ff */
[----:B------:R-:W1:Y:S02]  /*76ab0*/  LDCU UR17, c[0x0][0x39c] ;  /* 0x00007380ff1177ac */ /* 0x000e640008000800 */
[----:B------:R-:W4:Y:S01]  /*76ac0*/  LDL.LU R11, [R1+0x398] ;  /* 0x00039800010b7983 */ /* 0x000f220000300800 */
[----:B0-----:R-:W-:Y:S01]  /*76ad0*/  IADD3 R68, P4, PT, R71, R3, RZ ;  /* 0x0000000347447210 */ /* 0x001fe20007f9e0ff */
[----:B------:R-:W-:-:S02]  /*76ae0*/  IMAD.MOV.U32 R0, RZ, RZ, R70 ;  /* 0x000000ffff007224 */ /* 0x000fc400078e0046 */
[----:B------:R-:W4:Y:S01]  /*76af0*/  LDL.LU R9, [R1+0x39c] ;  /* 0x00039c0001097983 */ /* 0x000f220000300800 */
[C---:B------:R-:W-:Y:S01]  /*76b00*/  LEA.HI.X.SX32 R69, R71.reuse, R2, 0x1, P4 ;  /* 0x0000000247457211 */ /* 0x040fe200020f0eff */
[----:B------:R-:W-:Y:S01]  /*76b10*/  VIADD R71, R71, UR68 ;  /* 0x0000004447477c36 */ /* 0x000fe20008000000 */
[----:B------:R-:W-:-:S05]  /*76b20*/  SHF.R.S32.HI R0, RZ, 0x8, R0 ;  /* 0x00000008ff007819 */ /* 0x000fca0000011400 */
[----:B------:R0:W-:Y:S01]  /*76b30*/  @P0 STG.E.U8 desc[UR20][R68.64], R0 ;  /* 0x0000000044000986 */ /* 0x0001e2000c101114 */
[----:B------:R-:W-:Y:S02]  /*76b40*/  IADD3 R70, P0, PT, R71, R3, RZ ;  /* 0x0000000347467210 */ /* 0x000fe40007f1e0ff */
[----:B------:R-:W-:Y:S01]  /*76b50*/  ISETP.LT.AND P2, PT, R8, UR8, !P1 ;  /* 0x0000000808007c0c */ /* 0x000fe2000cf41270 */
[----:B------:R-:W1:Y:S01]  /*76b60*/  LDCU UR8, c[0x0][0x39c] ;  /* 0x00007380ff0877ac */ /* 0x000e620008000800 */
[----:B---3--:R-:W-:Y:S01]  /*76b70*/  F2FP.SATFINITE.E5M2.F32.PACK_AB_MERGE_C R72, R7, R6, RZ ;  /* 0x000000060748723e */ /* 0x008fe200048060ff */
[----:B------:R-:W3:Y:S04]  /*76b80*/  LDL.LU R8, [R1+0x2268] ;  /* 0x0022680001087983 */ /* 0x000ee80000300800 */
[----:B------:R-:W3:Y:S01]  /*76b90*/  LDL.LU R6, [R1+0x3a0] ;  /* 0x0003a00001067983 */ /* 0x000ee20000300800 */
[C---:B0-----:R-:W-:Y:S01]  /*76ba0*/  VIADD R0, R71.reuse, UR68 ;  /* 0x0000004447007c36 */ /* 0x041fe20008000000 */
[----:B------:R-:W-:-:S02]  /*76bb0*/  LEA.HI.X.SX32 R71, R71, R2, 0x1, P0 ;  /* 0x0000000247477211 */ /* 0x000fc400000f0eff */
[----:B------:R-:W3:Y:S04]  /*76bc0*/  LDL.LU R7, [R1+0x3a4] ;  /* 0x0003a40001077983 */ /* 0x000ee80000300800 */
[----:B------:R0:W-:Y:S01]  /*76bd0*/  @P5 STG.E.U8 desc[UR20][R70.64], R72 ;  /* 0x0000004846005986 */ /* 0x0001e2000c101114 */
[----:B--2---:R-:W-:Y:S01]  /*76be0*/  ISETP.LT.AND P0, PT, R5, UR11, !P1 ;  /* 0x0000000b05007c0c */ /* 0x004fe2000cf01270 */
[----:B------:R-:W2:Y:S02]  /*76bf0*/  LDCU UR11, c[0x0][0x39c] ;  /* 0x00007380ff0b77ac */ /* 0x000ea40008000800 */
[----:B------:R-:W2:Y:S01]  /*76c00*/  LDL.LU R5, [R1+0x2294] ;  /* 0x0022940001057983 */ /* 0x000ea20000300800 */
[----:B-----5:R-:W-:Y:S02]  /*76c10*/  ISETP.LT.AND P5, PT, R4, UR28, !P1 ;  /* 0x0000001c04007c0c */ /* 0x020fe4000cfa1270 */
[----:B------:R-:W-:Y:S01]  /*76c20*/  PRMT R73, R72, 0x9910, RZ ;  /* 0x0000991048497816 */ /* 0x000fe200000000ff */
[----:B------:R-:W5:Y:S01]  /*76c30*/  LDL.LU R4, [R1+0x22a4] ;  /* 0x0022a40001047983 */ /* 0x000f620000300800 */
[C---:B------:R-:W-:Y:S01]  /*76c40*/  IADD3 R68, P4, PT, R0.reuse, R3, RZ ;  /* 0x0000000300447210 */ /* 0x040fe20007f9e0ff */
[C---:B0-----:R-:W-:Y:S01]  /*76c50*/  VIADD R71, R0.reuse, UR68 ;  /* 0x0000004400477c36 */ /* 0x041fe20008000000 */
[----:B------:R-:W-:Y:S01]  /*76c60*/  SHF.R.S32.HI R70, RZ, 0x8, R73 ;  /* 0x00000008ff467819 */ /* 0x000fe20000011449 */
[----:B------:R-:W0:Y:S01]  /*76c70*/  LDCU UR28, c[0x0][0x39c] ;  /* 0x00007380ff1c77ac */ /* 0x000e220008000800 */
[----:B------:R-:W-:-:S02]  /*76c80*/  LEA.HI.X.SX32 R69, R0, R2, 0x1, P4 ;  /* 0x0000000200457211 */ /* 0x000fc400020f0eff */
[----:B----4-:R-:W-:Y:S02]  /*76c90*/  F2FP.SATFINITE.E5M2.F32.PACK_AB_MERGE_C R0, R9, R11, RZ ;  /* 0x0000000b0900723e */ /* 0x010fe400048060ff */
[----:B------:R-:W4:Y:S04]  /*76ca0*/  LDL.LU R11, [R1+0x3a8] ;  /* 0x0003a800010b7983 */ /* 0x000f280000300800 */
[----:B------:R0:W-:Y:S01]  /*76cb0*/  @P2 STG.E.U8 desc[UR20][R68.64], R70 ;  /* 0x0000004644002986 */ /* 0x0001e2000c101114 */
[----:B------:R-:W-:-:S03]  /*76cc0*/  PRMT R72, R0, 0x9910, RZ ;  /* 0x0000991000487816 */ /* 0x000fc600000000ff */
[----:B------:R-:W4:Y:S01]  /*76cd0*/  LDL.LU R9, [R1+0x3ac] ;  /* 0x0003ac0001097983 */ /* 0x000f220000300800 */
        /* <DEDUP_REMOVED lines=10> */
[----:B---3--:R-:W-:Y:S01]  /*76d80*/  ISETP.LT.AND P2, PT, R8, UR5, !P1 ;  /* 0x0000000508007c0c */ /* 0x008fe2000cf41270 */
[----:B------:R0:W-:Y:S01]  /*76d90*/  @P0 STG.E.U8 desc[UR20][R70.64], R69 ;  /* 0x0000004546000986 */ /* 0x0001e2000c101114 */
[----:B------:R-:W-:Y:S01]  /*76da0*/  ISETP.LT.AND P4, PT, R10, UR18, !P1 ;  /* 0x000000120a007c0c */ /* 0x000fe2000cf81270 */
[----:B------:R-:W3:Y:S02]  /*76db0*/  LDCU UR18, c[0x0][0x39c] ;  /* 0x00007380ff1277ac */ /* 0x000ee40008000800 */
[----:B------:R-:W3:Y:S01]  /*76dc0*/  LDL.LU R8, [R1+0x22c8] ;  /* 0x0022c80001087983 */ /* 0x000ee20000300800 */
[----:B------:R-:W-:Y:S01]  /*76dd0*/  F2FP.SATFINITE.E5M2.F32.PACK_AB_MERGE_C R72, R7, R6, RZ ;  /* 0x000000060748723e */ /* 0x000fe200048060ff */
[----:B------:R-:W1:Y:S02]  /*76de0*/  LDCU UR5, c[0x0][0x39c] ;  /* 0x00007380ff0577ac */ /* 0x000e640008000800 */
[----:B------:R-:W3:Y:S01]  /*76df0*/  LDL.LU R10, [R1+0x2280] ;  /* 0x00228000010a7983 */ /* 0x000ee20000300800 */
[----:B0-----:R-:W-:-:S02]  /*76e00*/  LEA.HI.X.SX32 R69, R0, R2, 0x1, P3 ;  /* 0x0000000200457211 */ /* 0x001fc400018f0eff */
[----:B-----5:R-:W-:Y:S01]  /*76e10*/  ISETP.LT.AND P3, PT, R4, UR30, !P1 ;  /* 0x0000001e04007c0c */ /* 0x020fe2000cf61270 */
[----:B------:R-:W-:Y:S01]  /*76e20*/  VIADD R71, R0, UR68 ;  /* 0x0000004400477c36 */ /* 0x000fe20008000000 */
[----:B------:R-:W5:Y:S01]  /*76e30*/  LDL.LU R4, [R1+0x2288] ;  /* 0x0022880001047983 */ /* 0x000f620000300800 */
[----:B------:R-:W-:Y:S01]  /*76e40*/  PRMT R70, R72, 0x9910, RZ ;  /* 0x0000991048467816 */ /* 0x000fe200000000ff */
[----:B------:R-:W0:Y:S02]  /*76e50*/  LDCU UR30, c[0x0][0x3b8] ;  /* 0x00007700ff1e77ac */ /* 0x000e240008000800 */
[----:B------:R1:W-:Y:S02]  /*76e60*/  @P4 STG.E.U8 desc[UR20][R68.64], R72 ;  /* 0x0000004844004986 */ /* 0x0003e4000c101114 */
[----:B------:R-:W-:Y:S02]  /*76e70*/  IMAD.MOV.U32 R0, RZ, RZ, R70 ;  /* 0x000000ffff007224 */ /* 0x000fe400078e0046 */
[----:B------:R-:W5:Y:S04]  /*76e80*/  LDL.LU R6, [R1+0x3b0] ;  /* 0x0003b00001067983 */ /* 0x000f680000300800 */
[----:B------:R-:W5:Y:S01]  /*76e90*/  LDL.LU R7, [R1+0x3b4] ;  /* 0x0003b40001077983 */ /* 0x000f620000300800 */
[----:B-1----:R-:W-:-:S02]  /*76ea0*/  IADD3 R68, P4, PT, R71, R3, RZ ;  /* 0x0000000347447210 */ /* 0x002fc40007f9e0ff */
[----:B------:R-:W-:Y:S02]  /*76eb0*/  SHF.R.S32.HI R0, RZ, 0x8, R0 ;  /* 0x00000008ff007819 */ /* 0x000fe40000011400 */
[CC--:B------:R-:W-:Y:S01]  /*76ec0*/  LEA.HI.X.SX32 R69, R71.reuse, R2.reuse, 0x1, P4 ;  /* 0x0000000247457211 */ /* 0x0c0fe200020f0eff */
[----:B------:R-:W-:Y:S01]  /*76ed0*/  VIADD R71, R71, UR68 ;  /* 0x0000004447477c36 */ /* 0x000fe20008000000 */
[----:B--2---:R-:W-:Y:S01]  /*76ee0*/  ISETP.LT.AND P0, PT, R5, UR29, !P1 ;  /* 0x0000001d05007c0c */ /* 0x004fe2000cf01270 */
[----:B------:R-:W1:Y:S01]  /*76ef0*/  LDCU UR29, c[0x0][0x3b8] ;  /* 0x00007700ff1d77ac */ /* 0x000e620008000800 */
[----:B----4-:R-:W-:Y:S01]  /*76f00*/  F2FP.SATFINITE.E5M2.F32.PACK_AB_MERGE_C R72, R9, R11, RZ ;  /* 0x0000000b0948723e */ /* 0x010fe200048060ff */
        /* <DEDUP_REMOVED lines=11> */
[----:B--2---:R-:W-:Y:S02]  /*76fc0*/  SHF.R.S32.HI R70, RZ, 0x8, R73 ;  /* 0x00000008ff467819 */ /* 0x004fe40000011449 */
[----:B---3--:R-:W-:Y:S01]  /*76fd0*/  ISETP.LT.AND P4, PT, R8, UR31, !P1 ;  /* 0x0000001f08007c0c */ /* 0x008fe2000cf81270 */
[----:B------:R-:W-:-:S02]  /*76fe0*/  VIADD R71, R0, UR68 ;  /* 0x0000004400477c36 */ /* 0x000fc40008000000 */
[----:B------:R2:W-:Y:S01]  /*76ff0*/  @P0 STG.E.U8 desc[UR20][R68.64], R70 ;  /* 0x0000004644000986 */ /* 0x0005e2000c101114 */
[----:B------:R-:W3:Y:S03]  /*77000*/  LDCU UR31, c[0x0][0x39c] ;  /* 0x00007380ff1f77ac */ /* 0x000ee60008000800 */
[----:B------:R-:W3:Y:S01]  /*77010*/  LDL.LU R8, [R1+0x22c0] ;  /* 0x0022c00001087983 */ /* 0x000ee20000300800 */
[----:B-----5:R-:W-:Y:S01]  /*77020*/  ISETP.LT.AND P0, PT, R4, UR33, !P1 ;  /* 0x0000002104007c0c */ /* 0x020fe2000cf01270 */
[----:B------:R-:W5:Y:S02]  /*77030*/  LDCU UR33, c[0x0][0x39c] ;  /* 0x00007380ff2177ac */ /* 0x000f640008000800 */
[----:B------:R-:W3:Y:S01]  /*77040*/  LDL.LU R4, [R1+0x22d0] ;  /* 0x0022d00001047983 */ /* 0x000ee20000300800 */
[----:B--2---:R-:W-:-:S04]  /*77050*/  IADD3 R68, P5, PT, R71, R3, RZ ;  /* 0x0000000347447210 */ /* 0x004fc80007fbe0ff */
[----:B------:R-:W-:Y:S02]  /*77060*/  LEA.HI.X.SX32 R69, R71, R2, 0x1, P5 ;  /* 0x0000000247457211 */ /* 0x000fe400028f0eff */
[----:B------:R-:W-:Y:S01]  /*77070*/  F2FP.SATFINITE.E5M2.F32.PACK_AB_MERGE_C R0, R7, R6, RZ ;  /* 0x000000060700723e */ /* 0x000fe200048060ff */
[----:B------:R-:W-:Y:S01]  /*77080*/  VIADD R71, R71, UR68 ;  /* 0x0000004447477c36 */ /* 0x000fe20008000000 */
[----:B------:R-:W-:Y:S01]  /*77090*/  ISETP.LT.AND P2, PT, R10, UR32, !P1 ;  /* 0x000000200a007c0c */ /* 0x000fe2000cf41270 */
[----:B------:R-:W2:Y:S01]  /*770a0*/  LDL.LU R6, [R1+0x3c0] ;  /* 0x0003c00001067983 */ /* 0x000ea20000300800 */
[----:B------:R-:W-:Y:S01]  /*770b0*/  PRMT R72, R0, 0x9910, RZ ;  /* 0x0000991000487816 */ /* 0x000fe200000000ff */
[----:B------:R-:W0:Y:S02]  /*770c0*/  LDCU UR32, c[0x0][0x3b8] ;  /* 0x00007700ff2077ac */ /* 0x000e240008000800 */
[----:B------:R1:W-:Y:S01]  /*770d0*/  @P3 STG.E.U8 desc[UR20][R68.64], R0 ;  /* 0x0000000044003986 */ /* 0x0003e2000c101114 */
[----:B------:R-:W-:-:S03]  /*770e0*/  IADD3 R70, P3, PT, R71, R3, RZ ;  /* 0x0000000347467210 */ /* 0x000fc60007f7e0ff */
[----:B------:R-:W2:Y:S01]  /*770f0*/  LDL.LU R7, [R1+0x3c4] ;  /* 0x0003c40001077983 */ /* 0x000ea20000300800 */
[----:B-1----:R-:W-:Y:S02]  /*77100*/  IMAD.MOV.U32 R69, RZ, RZ, R72 ;  /* 0x000000ffff457224 */ /* 0x002fe400078e0048 */
[C---:B------:R-:W-:Y:S01]  /*77110*/  VIADD R0, R71.reuse, UR68 ;  /* 0x0000004447007c36 */ /* 0x040fe20008000000 */
[-C--:B------:R-:W-:Y:S02]  /*77120*/  LEA.HI.X.SX32 R71, R71, R2.reuse, 0x1, P3 ;  /* 0x0000000247477211 */ /* 0x080fe400018f0eff */
[----:B------:R-:W-:Y:S02]  /*77130*/  SHF.R.S32.HI R69, RZ, 0x8, R69 ;  /* 0x00000008ff457819 */ /* 0x000fe40000011445 */
[C---:B------:R-:W-:Y:S02]  /*77140*/  IADD3 R68, P3, PT, R0.reuse, R3, RZ ;  /* 0x0000000300447210 */ /* 0x040fe40007f7e0ff */
[----:B----4-:R-:W-:Y:S01]  /*77150*/  F2FP.SATFINITE.E5M2.F32.PACK_AB_MERGE_C R72, R9, R11, RZ ;  /* 0x0000000b0948723e */ /* 0x010fe200048060ff */
[----:B------:R1:W-:Y:S01]  /*77160*/  @P4 STG.E.U8 desc[UR20][R70.64], R69 ;  /* 0x0000004546004986 */ /* 0x0003e2000c101114 */
[----:B------:R-:W-:Y:S01]  /*77170*/  ISETP.LT.AND P5, PT, R5, UR34, !P1 ;  /* 0x0000002205007c0c */ /* 0x000fe2000cfa1270 */
[----:B------:R-:W4:Y:S02]  /*77180*/  LDCU UR34, c[0x0][0x3b8] ;  /* 0x00007700ff2277ac */ /* 0x000f240008000800 */
[----:B------:R-:W4:Y:S04]  /*77190*/  LDL.LU R5, [R1+0x2298] ;  /* 0x0022980001057983 */ /* 0x000f280000300800 */
[----:B------:R-:W5:Y:S01]  /*771a0*/  LDL.LU R10, [R1+0x22a8] ;  /* 0x0022a800010a7983 */ /* 0x000f620000300800 */
[----:B-1----:R-:W-:-:S05]  /*771b0*/  LEA.HI.X.SX32 R69, R0, R2, 0x1, P3 ;  /* 0x0000000200457211 */ /* 0x002fca00018f0eff */
[----:B------:R1:W-:Y:S01]  /*771c0*/  @P2 STG.E.U8 desc[UR20][R68.64], R72 ;  /* 0x0000004844002986 */ /* 0x0003e2000c101114 */
[----:B---3--:R-:W-:Y:S01]  /*771d0*/  ISETP.LT.AND P2, PT, R4, UR36, !P1 ;  /* 0x0000002404007c0c */ /* 0x008fe2000cf41270 */
[----:B------:R-:W-:Y:S02]  /*771e0*/  VIADD R71, R0, UR68 ;  /* 0x0000004400477c36 */ /* 0x000fe40008000000 */
[----:B------:R-:W3:Y:S01]  /*771f0*/  LDL.LU R4, [R1+0x22b0] ;  /* 0x0022b00001047983 */ /* 0x000ee20000300800 */
[----:B------:R-:W-:Y:S01]  /*77200*/  PRMT R70, R72, 0x9910, RZ ;  /* 0x0000991048467816 */ /* 0x000fe200000000ff */
[----:B------:R-:W0:Y:S02]  /*77210*/  LDCU UR36, c[0x0][0x39c] ;  /* 0x00007380ff2477ac */ /* 0x000e240008000800 */
[----:B------:R-:W5:Y:S01]  /*77220*/  LDL.LU R11, [R1+0x3c8] ;  /* 0x0003c800010b7983 */ /* 0x000f620000300800 */
[----:B-1----:R-:W-:Y:S01]  /*77230*/  IADD3 R68, P4, PT, R71, R3, RZ ;  /* 0x0000000347447210 */ /* 0x002fe20007f9e0ff */
[----:B------:R-:W-:-:S02]  /*77240*/  IMAD.MOV.U32 R0, RZ, RZ, R70 ;  /* 0x000000ffff007224 */ /* 0x000fc400078e0046 */
[----:B------:R-:W5:Y:S01]  /*77250*/  LDL.LU R9, [R1+0x3cc] ;  /* 0x0003cc0001097983 */ /* 0x000f620000300800 */
[C---:B------:R-:W-:Y:S01]  /*77260*/  LEA.HI.X.SX32 R69, R71.reuse, R2, 0x1, P4 ;  /* 0x0000000247457211 */ /* 0x040fe200020f0eff */
[----:B------:R-:W-:Y:S01]  /*77270*/  VIADD R71, R71, UR68 ;  /* 0x0000004447477c36 */ /* 0x000fe20008000000 */
[----:B------:R-:W-:-:S05]  /*77280*/  SHF.R.S32.HI R0, RZ, 0x8, R0 ;  /* 0x00000008ff007819 */ /* 0x000fca0000011400 */
[----:B------:R1:W-:Y:S01]  /*77290*/  @P0 STG.E.U8 desc[UR20][R68.64], R0 ;  /* 0x0000000044000986 */ /* 0x0003e2000c101114 */
[----:B------:R-:W-:Y:S02]  /*772a0*/  IADD3 R70, P0, PT, R71, R3, RZ ;  /* 0x0000000347467210 */ /* 0x000fe40007f1e0ff */
[----:B--2---:R-:W-:Y:S02]  /*772b0*/  F2FP.SATFINITE.E5M2.F32.PACK_AB_MERGE_C R72, R7, R6, RZ ;  /* 0x000000060748723e */ /* 0x004fe400048060ff */
[----:B------:R-:W-:Y:S01]  /*772c0*/  ISETP.LT.AND P3, PT, R8, UR35, !P1 ;  /* 0x0000002308007c0c */ /* 0x000fe2000cf61270 */
[----:B------:R-:W2:Y:S01]  /*772d0*/  LDCU UR35, c[0x0][0x3b8] ;  /* 0x00007700ff2377ac */ /* 0x000ea20008000800 */
[----:B------:R-:W2:Y:S04]  /*772e0*/  LDL.LU R8, [R1+0x22bc] ;  /* 0x0022bc0001087983 */ /* 0x000ea80000300800 */
[----:B------:R-:W2:Y:S01]  /*772f0*/  LDL.LU R6, [R1+0x3d0] ;  /* 0x0003d00001067983 */ /* 0x000ea20000300800 */
[C---:B-1----:R-:W-:Y:S01]  /*77300*/  VIADD R0, R71.reuse, UR68 ;  /* 0x0000004447007c36 */ /* 0x042fe20008000000 */
[----:B------:R-:W-:-:S02]  /*77310*/  LEA.HI.X.SX32 R71, R71, R2, 0x1, P0 ;  /* 0x0000000247477211 */ /* 0x000fc400000f0eff */
[----:B------:R-:W2:Y:S04]  /*77320*/  LDL.LU R7, [R1+0x3d4] ;  /* 0x0003d40001077983 */ /* 0x000ea80000300800 */
[----:B------:R1:W-:Y:S01]  /*77330*/  @P5 STG.E.U8 desc[UR20][R70.64], R72 ;  /* 0x0000004846005986 */ /* 0x0003e2000c101114 */
[----:B----4-:R-:W-:Y:S01]  /*77340*/  ISETP.LT.AND P0, PT, R5, UR37, !P1 ;  /* 0x0000002505007c0c */ /* 0x010fe2000cf01270 */
[----:B------:R-:W4:Y:S02]  /*77350*/  LDCU UR37, c[0x0][0x39c] ;  /* 0x00007380ff2577ac */ /* 0x000f240008000800 */
[----:B------:R-:W2:Y:S01]  /*77360*/  LDL.LU R5, [R1+0x22ec] ;  /* 0x0022ec0001057983 */ /* 0x000ea20000300800 */
[----:B---3--:R-:W-:Y:S02]  /*77370*/  ISETP.LT.AND P5, PT, R4, UR39, !P1 ;  /* 0x0000002704007c0c */ /* 0x008fe4000cfa1270 */
[----:B------:R-:W-:Y:S01]  /*77380*/  PRMT R73, R72, 0x9910, RZ ;  /* 0x0000991048497816 */ /* 0x000fe200000000ff */
[----:B------:R-:W3:Y:S01]  /*77390*/  LDL.LU R4, [R1+0x22a0] ;  /* 0x0022a00001047983 */ /* 0x000ee20000300800 */
[C---:B------:R-:W-:Y:S01]  /*773a0*/  IADD3 R68, P4, PT, R0.reuse, R3, RZ ;  /* 0x0000000300447210 */ /* 0x040fe20007f9e0ff */
[C---:B-1----:R-:W-:Y:S01]  /*773b0*/  VIADD R71, R0.reuse, UR68 ;  /* 0x0000004400477c36 */ /* 0x042fe20008000000 */
[----:B------:R-:W-:Y:S01]  /*773c0*/  SHF.R.S32.HI R70, RZ, 0x8, R73 ;  /* 0x00000008ff467819 */ /* 0x000fe20000011449 */
[----:B------:R-:W1:Y:S01]  /*773d0*/  LDCU UR39, c[0x0][0x39c] ;  /* 0x00007380ff2777ac */ /* 0x000e620008000800 */
[----:B------:R-:W-:-:S02]  /*773e0*/  LEA.HI.X.SX32 R69, R0, R2, 0x1, P4 ;  /* 0x0000000200457211 */ /* 0x000fc400020f0eff */
[----:B-----5:R-:W-:Y:S02]  /*773f0*/  F2FP.SATFINITE.E5M2.F32.PACK_AB_MERGE_C R0, R9, R11, RZ ;  /* 0x0000000b0900723e */ /* 0x020fe400048060ff */
[----:B------:R-:W5:Y:S04]  /*77400*/  LDL.LU R11, [R1+0x3d8] ;  /* 0x0003d800010b7983 */ /* 0x000f680000300800 */
[----:B------:R0:W-:Y:S01]  /*77410*/  @P3 STG.E.U8 desc[UR20][R68.64], R70 ;  /* 0x0000004644003986 */ /* 0x0001e2000c101114 */
[----:B------:R-:W-:-:S03]  /*77420*/  PRMT R72, R0, 0x9910, RZ ;  /* 0x0000991000487816 */ /* 0x000fc600000000ff */
[----:B------:R-:W5:Y:S01]  /*77430*/  LDL.LU R9, [R1+0x3dc] ;  /* 0x0003dc0001097983 */ /* 0x000f620000300800 */
[----:B0-----:R-:W-:-:S04]  /*77440*/  IADD3 R68, P3, PT, R71, R3, RZ ;  /* 0x0000000347447210 */ /* 0x001fc80007f7e0ff */
[C---:B------:R-:W-:Y:S01]  /*77450*/  LEA.HI.X.SX32 R69, R71.reuse, R2, 0x1, P3 ;  /* 0x0000000247457211 */ /* 0x040fe200018f0eff */
[----:B------:R-:W-:-:S04]  /*77460*/  VIADD R71, R71, UR68 ;  /* 0x0000004447477c36 */ /* 0x000fc80008000000 */
[----:B------:R0:W-:Y:S01]  /*77470*/  @P2 STG.E.U8 desc[UR20][R68.64], R0 ;  /* 0x0000000044002986 */ /* 0x0001e2000c101114 */
[CC--:B------:R-:W-:Y:S01]  /*77480*/  IADD3 R70, P2, PT, R71.reuse, R3.reuse, RZ ;  /* 0x0000000347467210 */ /* 0x0c0fe20007f5e0ff */
[----:B0-----:R-:W-:Y:S02]  /*77490*/  IMAD.MOV.U32 R69, RZ, RZ, R72 ;  /* 0x000000ffff457224 */ /* 0x001fe400078e0048 */
[C---:B------:R-:W-:Y:S01]  /*774a0*/  VIADD R0, R71.reuse, UR68 ;  /* 0x0000004447007c36 */ /* 0x040fe20008000000 */
[-C--:B------:R-:W-:Y:S02]  /*774b0*/  LEA.HI.X.SX32 R71, R71, R2.reuse, 0x1, P2 ;  /* 0x0000000247477211 */ /* 0x080fe400010f0eff */
[----:B------:R-:W-:Y:S02]  /*774c0*/  SHF.R.S32.HI R69, RZ, 0x8, R69 ;  /* 0x00000008ff457819 */ /* 0x000fe40000011445 */
[----:B------:R-:W-:Y:S02]  /*774d0*/  IADD3 R68, P2, PT, R0, R3, RZ ;  /* 0x0000000300447210 */ /* 0x000fe40007f5e0ff */
[----:B--2---:R-:W-:Y:S01]  /*774e0*/  ISETP.LT.AND P3, PT, R8, UR40, !P1 ;  /* 0x0000002808007c0c */ /* 0x004fe2000cf61270 */
[----:B------:R0:W-:Y:S01]  /*774f0*/  @P0 STG.E.U8 desc[UR20][R70.64], R69 ;  /* 0x0000004546000986 */ /* 0x0001e2000c101114 */
[----:B------:R-:W-:Y:S01]  /*77500*/  ISETP.LT.AND P4, PT, R10, UR38, !P1 ;  /* 0x000000260a007c0c */ /* 0x000fe2000cf81270 */
[----:B------:R-:W2:Y:S02]  /*77510*/  LDCU UR40, c[0x0][0x3b8] ;  /* 0x00007700ff2877ac */ /* 0x000ea40008000800 */
[----:B------:R-:W2:Y:S01]  /*77520*/  LDL.LU R8, [R1+0x22c4] ;  /* 0x0022c40001087983 */ /* 0x000ea20000300800 */
[----:B0-----:R-:W-:-:S03]  /*77530*/  LEA.HI.X.SX32 R69, R0, R2, 0x1, P2 ;  /* 0x0000000200457211 */ /* 0x001fc600010f0eff */
[----:B------:R-:W4:Y:S01]  /*77540*/  LDL.LU R10, [R1+0x22d4] ;  /* 0x0022d400010a7983 */ /* 0x000f220000300800 */
[----:B------:R-:W-:Y:S01]  /*77550*/  F2FP.SATFINITE.E5M2.F32.PACK_AB_MERGE_C R72, R7, R6, RZ ;  /* 0x000000060748723e */ /* 0x000fe200048060ff */
[----:B------:R-:W-:Y:S01]  /*77560*/  VIADD R71, R0, UR68 ;  /* 0x0000004400477c36 */ /* 0x000fe20008000000 */
[----:B------:R-:W-:Y:S01]  /*77570*/  ISETP.LT.AND P0, PT, R5, UR41, !P1 ;  /* 0x0000002905007c0c */ /* 0x000fe2000cf01270 */
[----:B------:R-:W0:Y:S01]  /*77580*/  LDCU UR41, c[0x0][0x3b8] ;  /* 0x00007700ff2977ac */ /* 0x000e220008000800 */
[----:B------:R-:W0:Y:S01]  /*77590*/  LDCU UR38, c[0x0][0x3b8] ;  /* 0x00007700ff2677ac */ /* 0x000e220008000800 */
[----:B---3--:R-:W-:Y:S01]  /*775a0*/  ISETP.LT.AND P2, PT, R4, UR42, !P1 ;  /* 0x0000002a04007c0c */ /* 0x008fe2000cf41270 */
[----:B------:R3:W-:Y:S01]  /*775b0*/  @P4 STG.E.U8 desc[UR20][R68.64], R72 ;  /* 0x0000004844004986 */ /* 0x0007e2000c101114 */
[----:B------:R-:W-:Y:S01]  /*775c0*/  PRMT R70, R72, 0x9910, RZ ;  /* 0x0000991048467816 */ /* 0x000fe200000000ff */
[----:B------:R-:W0:Y:S02]  /*775d0*/  LDCU UR42, c[0x0][0x39c] ;  /* 0x00007380ff2a77ac */ /* 0x000e240008000800 */
[----:B------:R-:W4:Y:S02]  /*775e0*/  LDL.LU R4, [R1+0x22dc] ;  /* 0x0022dc0001047983 */ /* 0x000f240000300800 */
[----:B------:R-:W-:-:S02]  /*775f0*/  IMAD.MOV.U32 R0, RZ, RZ, R70 ;  /* 0x000000ffff007224 */ /* 0x000fc400078e0046 */
[----:B------:R-:W4:Y:S01]  /*77600*/  LDL.LU R6, [R1+0x3e0] ;  /* 0x0003e00001067983 */ /* 0x000f220000300800 */
[----:B---3--:R-:W-:-:S03]  /*77610*/  IADD3 R68, P4, PT, R71, R3, RZ ;  /* 0x0000000347447210 */ /* 0x008fc60007f9e0ff */
[----:B------:R-:W3:Y:S01]  /*77620*/  LDL.LU R7, [R1+0x3e4] ;  /* 0x0003e40001077983 */ /* 0x000ee20000300800 */
[----:B------:R-:W-:Y:S02]  /*77630*/  SHF.R.S32.HI R0, RZ, 0x8, R0 ;  /* 0x00000008ff007819 */ /* 0x000fe40000011400 */
[C---:B------:R-:W-:Y:S01]  /*77640*/  LEA.HI.X.SX32 R69, R71.reuse, R2, 0x1, P4 ;  /* 0x0000000247457211 */ /* 0x040fe200020f0eff */
[----:B------:R-:W-:Y:S01]  /*77650*/  VIADD R71, R71, UR68 ;  /* 0x0000004447477c36 */ /* 0x000fe20008000000 */
[----:B-----5:R-:W-:Y:S01]  /*77660*/  F2FP.SATFINITE.E5M2.F32.PACK_AB_MERGE_C R72, R9, R11, RZ ;  /* 0x0000000b0948723e */ /* 0x020fe200048060ff */
[----:B------:R-:W5:Y:S03]  /*77670*/  LDL.LU R5, [R1+0x22e8] ;  /* 0x0022e80001057983 */ /* 0x000f660000300800 */
[----:B------:R-:W-:Y:S01]  /*77680*/  IADD3 R70, P4, PT, R71, R3, RZ ;  /* 0x0000000347467210 */ /* 0x000fe20007f9e0ff */
[----:B------:R0:W-:Y:S01]  /*77690*/  @P5 STG.E.U8 desc[UR20][R68.64], R0 ;  /* 0x0000000044005986 */ /* 0x0001e2000c101114 */
[----:B------:R-:W-:-:S03]  /*776a0*/  PRMT R73, R72, 0x9910, RZ ;  /* 0x0000991048497816 */ /* 0x000fc600000000ff */
[----:B------:R-:W5:Y:S04]  /*776b0*/  LDL.LU R11, [R1+0x3e8] ;  /* 0x0003e800010b7983 */ /* 0x000f680000300800 */
[----:B------:R-:W5:Y:S01]  /*776c0*/  LDL.LU R9, [R1+0x3ec] ;  /* 0x0003ec0001097983 */ /* 0x000f620000300800 */
[C---:B0-----:R-:W-:Y:S01]  /*776d0*/  VIADD R0, R71.reuse, UR68 ;  /* 0x0000004447007c36 */ /* 0x041fe20008000000 */
[----:B------:R-:W-:-:S04]  /*776e0*/  LEA.HI.X.SX32 R71, R71, R2, 0x1, P4 ;  /* 0x0000000247477211 */ /* 0x000fc800020f0eff */
[C---:B------:R-:W-:Y:S01]  /*776f0*/  IADD3 R68, P5, PT, R0.reuse, R3, RZ ;  /* 0x0000000300447210 */ /* 0x040fe20007fbe0ff */
[----:B------:R0:W-:Y:S03]  /*77700*/  @P3 STG.E.U8 desc[UR20][R70.64], R72 ;  /* 0x0000004846003986 */ /* 0x0001e6000c101114 */
[----:B------:R-:W-:Y:S02]  /*77710*/  LEA.HI.X.SX32 R69, R0, R2, 0x1, P5 ;  /* 0x0000000200457211 */ /* 0x000fe400028f0eff */
[----:B0-----:R-:W-:-:S05]  /*77720*/  SHF.R.S32.HI R70, RZ, 0x8, R73 ;  /* 0x00000008ff467819 */ /* 0x001fca0000011449 */
[----:B------:R0:W-:Y:S01]  /*77730*/  @P0 STG.E.U8 desc[UR20][R68.64], R70 ;  /* 0x0000004644000986 */ /* 0x0001e2000c101114 */
[----:B--2---:R-:W-:Y:S01]  /*77740*/  ISETP.LT.AND P4, PT, R8, UR43, !P1 ;  /* 0x0000002b08007c0c */ /* 0x004fe2000cf81270 */
[----:B------:R-:W-:Y:S01]  /*77750*/  VIADD R71, R0, UR68 ;  /* 0x0000004400477c36 */ /* 0x000fe20008000000 */
[----:B------:R-:W2:Y:S01]  /*77760*/  LDCU UR43, c[0x0][0x3b8] ;  /* 0x00007700ff2b77ac */ /* 0x000ea20008000800 */
[----:B------:R-:W2:Y:S01]  /*77770*/  LDL.LU R8, [R1+0x22b8] ;  /* 0x0022b80001087983 */ /* 0x000ea20000300800 */
[----:B----4-:R-:W-:Y:S01]  /*77780*/  ISETP.LT.AND P0, PT, R4, UR45, !P1 ;  /* 0x0000002d04007c0c */ /* 0x010fe2000cf01270 */
[----:B------:R-:W4:Y:S02]  /*77790*/  LDCU UR45, c[0x0][0x3b8] ;  /* 0x00007700ff2d77ac */ /* 0x000f240008000800 */
[----:B------:R-:W2:Y:S01]  /*777a0*/  LDL.LU R4, [R1+0x22cc] ;  /* 0x0022cc0001047983 */ /* 0x000ea20000300800 */
[----:B0-----:R-:W-:Y:S02]  /*777b0*/  IADD3 R68, P5, PT, R71, R3, RZ ;  /* 0x0000000347447210 */ /* 0x001fe40007fbe0ff */
[----:B---3--:R-:W-:-:S02]  /*777c0*/  F2FP.SATFINITE.E5M2.F32.PACK_AB_MERGE_C R0, R7, R6, RZ ;  /* 0x000000060700723e */ /* 0x008fc400048060ff */
[C---:B------:R-:W-:Y:S01]  /*777d0*/  LEA.HI.X.SX32 R69, R71.reuse, R2, 0x1, P5 ;  /* 0x0000000247457211 */ /* 0x040fe200028f0eff */
[----:B------:R-:W-:Y:S01]  /*777e0*/  VIADD R71, R71, UR68 ;  /* 0x0000004447477c36 */ /* 0x000fe20008000000 */
[----:B------:R-:W-:Y:S01]  /*777f0*/  PRMT R72, R0, 0x9910, RZ ;  /* 0x0000991000487816 */ /* 0x000fe200000000ff */
[----:B------:R-:W3:Y:S04]  /*77800*/  LDL.LU R6, [R1+0x3f0] ;  /* 0x0003f00001067983 */ /* 0x000ee80000300800 */
[----:B------:R0:W-:Y:S01]  /*77810*/  @P2 STG.E.U8 desc[UR20][R68.64], R0 ;  /* 0x0000000044002986 */ /* 0x0001e2000c101114 */
[----:B------:R-:W-:Y:S02]  /*77820*/  IADD3 R70, P2, PT, R71, R3, RZ ;  /* 0x0000000347467210 */ /* 0x000fe40007f5e0ff */
[----:B------:R-:W-:Y:S01]  /*77830*/  ISETP.LT.AND P3, PT, R10, UR44, !P1 ;  /* 0x0000002c0a007c0c */ /* 0x000fe2000cf61270 */
[----:B------:R-:W3:Y:S01]  /*77840*/  LDL.LU R7, [R1+0x3f4] ;  /* 0x0003f40001077983 */ /* 0x000ee20000300800 */
[----:B-----5:R-:W-:Y:S01]  /*77850*/  ISETP.LT.AND P5, PT, R5, UR47, !P1 ;  /* 0x0000002f05007c0c */ /* 0x020fe2000cfa1270 */
[----:B------:R-:W5:Y:S02]  /*77860*/  LDCU UR47, c[0x0][0x39c] ;  /* 0x00007380ff2f77ac */ /* 0x000f640008000800 */
[----:B------:R-:W4:Y:S01]  /*77870*/  LDL.LU R5, [R1+0x22f0] ;  /* 0x0022f00001057983 */ /* 0x000f220000300800 */
[----:B------:R-:W1:Y:S01]  /*77880*/  LDCU UR44, c[0x0][0x39c] ;  /* 0x00007380ff2c77ac */ /* 0x000e620008000800 */
[----:B0-----:R-:W-:-:S02]  /*77890*/  IMAD.MOV.U32 R69, RZ, RZ, R72 ;  /* 0x000000ffff457224 */ /* 0x001fc400078e0048 */
[----:B------:R-:W4:Y:S01]  /*778a0*/  LDL.LU R10, [R1+0x22fc] ;  /* 0x0022fc00010a7983 */ /* 0x000f220000300800 */
        /* <DEDUP_REMOVED lines=12> */
[----:B------:R-:W1:Y:S02]  /*77970*/  LDCU UR26, c[0x0][0x39c] ;  /* 0x00007380ff1a77ac */ /* 0x000e640008000800 */
[----:B------:R-:W5:Y:S01]  /*77980*/  LDL.LU R11, [R1+0x3f8] ;  /* 0x0003f800010b7983 */ /* 0x000f620000300800 */
[----:B0-----:R-:W-:Y:S01]  /*77990*/  IADD3 R68, P4, PT, R71, R3, RZ ;  /* 0x0000000347447210 */ /* 0x001fe20007f9e0ff */
[----:B------:R-:W-:-:S02]  /*779a0*/  IMAD.MOV.U32 R0, RZ, RZ, R70 ;  /* 0x000000ffff007224 */ /* 0x000fc400078e0046 */
[----:B------:R-:W5:Y:S01]  /*779b0*/  LDL.LU R9, [R1+0x3fc] ;  /* 0x0003fc0001097983 */ /* 0x000f620000300800 */
[C---:B------:R-:W-:Y:S01]  /*779c0*/  LEA.HI.X.SX32 R69, R71.reuse, R2, 0x1, P4 ;  /* 0x0000000247457211 */ /* 0x040fe200020f0eff */
[----:B------:R-:W-:Y:S01]  /*779d0*/  VIADD R71, R71, UR68 ;  /* 0x0000004447477c36 */ /* 0x000fe20008000000 */
[----:B------:R-:W-:-:S05]  /*779e0*/  SHF.R.S32.HI R0, RZ, 0x8, R0 ;  /* 0x00000008ff007819 */ /* 0x000fca0000011400 */
[----:B------:R0:W-:Y:S01]  /*779f0*/  @P0 STG.E.U8 desc[UR20][R68.64], R0 ;  /* 0x0000000044000986 */ /* 0x0001e2000c101114 */
[----:B------:R-:W-:Y:S02]  /*77a00*/  IADD3 R70, P0, PT, R71, R3, RZ ;  /* 0x0000000347467210 */ /* 0x000fe40007f1e0ff */
[----:B---3--:R-:W-:Y:S02]  /*77a10*/  F2FP.SATFINITE.E5M2.F32.PACK_AB_MERGE_C R72, R7, R6, RZ ;  /* 0x000000060748723e */ /* 0x008fe400048060ff */
[----:B------:R-:W-:Y:S01]  /*77a20*/  ISETP.LT.AND P2, PT, R8, UR27, !P1 ;  /* 0x0000001b08007c0c */ /* 0x000fe2000cf41270 */
[----:B------:R-:W3:Y:S01]  /*77a30*/  LDCU UR27, c[0x0][0x3b8] ;  /* 0x00007700ff1b77ac */ /* 0x000ee20008000800 */
[----:B------:R-:W3:Y:S04]  /*77a40*/  LDL.LU R8, [R1+0x22b4] ;  /* 0x0022b40001087983 */ /* 0x000ee80000300800 */
[----:B------:R-:W3:Y:S01]  /*77a50*/  LDL.LU R6, [R1+0x200] ;  /* 0x0002000001067983 */ /* 0x000ee20000300800 */
[C---:B0-----:R-:W-:Y:S01]  /*77a60*/  VIADD R0, R71.reuse, UR68 ;  /* 0x0000004447007c36 */ /* 0x041fe20008000000 */
[----:B------:R-:W-:-:S02]  /*77a70*/  LEA.HI.X.SX32 R71, R71, R2, 0x1, P0 ;  /* 0x0000000247477211 */ /* 0x000fc400000f0eff */
[----:B----4-:R-:W-:Y:S01]  /*77a80*/  ISETP.LT.AND P0, PT, R5, UR25, !P1 ;  /* 0x0000001905007c0c */ /* 0x010fe2000cf01270 */
[----:B------:R-:W4:Y:S01]  /*77a90*/  LDL.LU R7, [R1+0x204] ;  /* 0x0002040001077983 */ /* 0x000f220000300800 */
[----:B------:R-:W-:Y:S01]  /*77aa0*/  PRMT R73, R72, 0x9910, RZ ;  /* 0x0000991048497816 */ /* 0x000fe200000000ff */
[----:B------:R-:W0:Y:S02]  /*77ab0*/  LDCU UR25, c[0x0][0x39c] ;  /* 0x00007380ff1977ac */ /* 0x000e240008000800 */
[----:B------:R0:W-:Y:S04]  /*77ac0*/  @P5 STG.E.U8 desc[UR20][R70.64], R72 ;  /* 0x0000004846005986 */ /* 0x0001e8000c101114 */
[----:B------:R-:W3:Y:S01]  /*77ad0*/  LDL.LU R5, [R1+0x22e4] ;  /* 0x0022e40001057983 */ /* 0x000ee20000300800 */
[----:B--2---:R-:W-:-:S02]  /*77ae0*/  ISETP.LT.AND P5, PT, R4, UR22, !P1 ;  /* 0x0000001604007c0c */ /* 0x004fc4000cfa1270 */
[C---:B------:R-:W-:Y:S01]  /*77af0*/  IADD3 R68, P4, PT, R0.reuse, R3, RZ ;  /* 0x0000000300447210 */ /* 0x040fe20007f9e0ff */
[----:B------:R-:W2:Y:S01]  /*77b00*/  LDL.LU R4, [R1+0x22f4] ;  /* 0x0022f40001047983 */ /* 0x000ea20000300800 */
[----:B0-----:R-:W-:Y:S01]  /*77b10*/  SHF.R.S32.HI R70, RZ, 0x8, R73 ;  /* 0x00000008ff467819 */ /* 0x001fe20000011449 */
[C---:B------:R-:W-:Y:S01]  /*77b20*/  VIADD R71, R0.reuse, UR68 ;  /* 0x0000004400477c36 */ /* 0x040fe20008000000 */
[----:B------:R-:W-:Y:S01]  /*77b30*/  LEA.HI.X.SX32 R69, R0, R2, 0x1, P4 ;  /* 0x0000000200457211 */ /* 0x000fe200020f0eff */
[----:B------:R-:W0:Y:S01]  /*77b40*/  LDCU UR22, c[0x0][0x39c] ;  /* 0x00007380ff1677ac */ /* 0x000e220008000800 */
        /* <DEDUP_REMOVED lines=20> */
[----:B----4-:R-:W-:Y:S01]  /*77c90*/  F2FP.SATFINITE.E5M2.F32.PACK_AB_MERGE_C R72, R7, R6, RZ ;  /* 0x000000060748723e */ /* 0x010fe200048060ff */
[----:B------:R-:W4:Y:S02]  /*77ca0*/  LDCU UR23, c[0x0][0x3b8] ;  /* 0x00007700ff1777ac */ /* 0x000f240008000800 */
[----:B------:R-:W4:Y:S01]  /*77cb0*/  LDL.LU R10, [R1+0x2324] ;  /* 0x00232400010a7983 */ /* 0x000f220000300800 */
[----:B0-----:R-:W-:-:S02]  /*77cc0*/  LEA.HI.X.SX32 R69, R0, R2, 0x1, P3 ;  /* 0x0000000200457211 */ /* 0x001fc400018f0eff */
[----:B--2---:R-:W-:Y:S01]  /*77cd0*/  ISETP.LT.AND P3, PT, R4, UR18, !P1 ;  /* 0x0000001204007c0c */ /* 0x004fe2000cf61270 */
[----:B------:R-:W-:Y:S01]  /*77ce0*/  VIADD R71, R0, UR68 ;  /* 0x0000004400477c36 */ /* 0x000fe20008000000 */
[----:B------:R-:W2:Y:S01]  /*77cf0*/  LDL.LU R4, [R1+0x22d8] ;  /* 0x0022d80001047983 */ /* 0x000ea20000300800 */
[----:B------:R-:W-:Y:S01]  /*77d00*/  PRMT R70, R72, 0x9910, RZ ;  /* 0x0000991048467816 */ /* 0x000fe200000000ff */
[----:B------:R-:W0:Y:S02]  /*77d10*/  LDCU UR18, c[0x0][0x3b8] ;  /* 0x00007700ff1277ac */ /* 0x000e240008000800 */
[----:B------:R1:W-:Y:S02]  /*77d20*/  @P4 STG.E.U8 desc[UR20][R68.64], R72 ;  /* 0x0000004844004986 */ /* 0x0003e4000c101114 */
[----:B------:R-:W-:Y:S02]  /*77d30*/  IMAD.MOV.U32 R0, RZ, RZ, R70 ;  /* 0x000000ffff007224 */ /* 0x000fe400078e0046 */
[----:B------:R-:W2:Y:S04]  /*77d40*/  LDL.LU R6, [R1+0x210] ;  /* 0x0002100001067983 */ /* 0x000ea80000300800 */
[----:B------:R-:W2:Y:S01]  /*77d50*/  LDL.LU R7, [R1+0x214] ;  /* 0x0002140001077983 */ /* 0x000ea20000300800 */
[----:B-1----:R-:W-:-:S02]  /*77d60*/  IADD3 R68, P4, PT, R71, R3, RZ ;  /* 0x0000000347447210 */ /* 0x002fc40007f9e0ff */
[----:B------:R-:W-:Y:S02]  /*77d70*/  SHF.R.S32.HI R0, RZ, 0x8, R0 ;  /* 0x00000008ff007819 */ /* 0x000fe40000011400 */
[CC--:B------:R-:W-:Y:S01]  /*77d80*/  LEA.HI.X.SX32 R69, R71.reuse, R2.reuse, 0x1, P4 ;  /* 0x0000000247457211 */ /* 0x0c0fe200020f0eff */
[----:B------:R-:W-:Y:S01]  /*77d90*/  VIADD R71, R71, UR68 ;  /* 0x0000004447477c36 */ /* 0x000fe20008000000 */
[----:B------:R-:W-:Y:S01]  /*77da0*/  ISETP.LT.AND P0, PT, R5, UR19, !P1 ;  /* 0x0000001305007c0c */ /* 0x000fe2000cf01270 */
[----:B------:R-:W1:Y:S01]  /*77db0*/  LDCU UR19, c[0x0][0x3b8] ;  /* 0x00007700ff1377ac */ /* 0x000e620008000800 */
[----:B-----5:R-:W-:Y:S01]  /*77dc0*/  F2FP.SATFINITE.E5M2.F32.PACK_AB_MERGE_C R72, R9, R11, RZ ;  /* 0x0000000b0948723e */ /* 0x020fe200048060ff */
[----:B------:R5:W-:Y:S01]  /*77dd0*/  @P5 STG.E.U8 desc[UR20][R68.64], R0 ;  /* 0x0000000044005986 */ /* 0x000be2000c101114 */
[C---:B------:R-:W-:Y:S02]  /*77de0*/  IADD3 R70, P4, PT, R71.reuse, R3, RZ ;  /* 0x0000000347467210 */ /* 0x040fe40007f9e0ff */
[----:B------:R-:W-:Y:S01]  /*77df0*/  PRMT R73, R72, 0x9910, RZ ;  /* 0x0000991048497816 */ /* 0x000fe200000000ff */
[----:B------:R-:W2:Y:S04]  /*77e00*/  LDL.LU R5, [R1+0x22e0] ;  /* 0x0022e00001057983 */ /* 0x000ea80000300800 */
[----:B------:R-:W2:Y:S01]  /*77e10*/  LDL.LU R11, [R1+0x218] ;  /* 0x00021800010b7983 */ /* 0x000ea20000300800 */
[C---:B-----5:R-:W-:Y:S01]  /*77e20*/  VIADD R0, R71.reuse, UR68 ;  /* 0x0000004447007c36 */ /* 0x060fe20008000000 */
[----:B------:R-:W-:-:S02]  /*77e30*/  LEA.HI.X.SX32 R71, R71, R2, 0x1, P4 ;  /* 0x0000000247477211 */ /* 0x000fc400020f0eff */
[----:B------:R-:W5:Y:S02]  /*77e40*/  LDL.LU R9, [R1+0x21c] ;  /* 0x00021c0001097983 */ /* 0x000f640000300800 */
[CC--:B------:R-:W-:Y:S02]  /*77e50*/  IADD3 R68, P5, PT, R0.reuse, R3.reuse, RZ ;  /* 0x0000000300447210 */ /* 0x0c0fe40007fbe0ff */
[----:B------:R0:W-:Y:S02]  /*77e60*/  @P2 STG.E.U8 desc[UR20][R70.64], R72 ;  /* 0x0000004846002986 */ /* 0x0001e4000c101114 */
[----:B------:R-:W-:Y:S02]  /*77e70*/  LEA.HI.X.SX32 R69, R0, R2, 0x1, P5 ;  /* 0x0000000200457211 */ /* 0x000fe400028f0eff */
[----:B0-----:R-:W-:Y:S02]  /*77e80*/  SHF.R.S32.HI R70, RZ, 0x8, R73 ;  /* 0x00000008ff467819 */ /* 0x001fe40000011449 */
[----:B---3--:R-:W-:Y:S01]  /*77e90*/  ISETP.LT.AND P4, PT, R8, UR17, !P1 ;  /* 0x0000001108007c0c */ /* 0x008fe2000cf81270 */
[----:B------:R-:W-:Y:S01]  /*77ea0*/  VIADD R71, R0, UR68 ;  /* 0x0000004400477c36 */ /* 0x000fe20008000000 */
[----:B------:R-:W3:Y:S01]  /*77eb0*/  LDL.LU R8, [R1+0x230c] ;  /* 0x00230c0001087983 */ /* 0x000ee20000300800 */
[----:B----4-:R-:W-:Y:S01]  /*77ec0*/  ISETP.LT.AND P2, PT, R10, UR16, !P1 ;  /* 0x000000100a007c0c */ /* 0x010fe2000cf41270 */
[----:B------:R-:W0:Y:S02]  /*77ed0*/  LDCU UR17, c[0x0][0x39c] ;  /* 0x00007380ff1177ac */ /* 0x000e240008000800 */
[----:B------:R4:W-:Y:S01]  /*77ee0*/  @P0 STG.E.U8 desc[UR20][R68.64], R70 ;  /* 0x0000004644000986 */ /* 0x0009e2000c101114 */
[----:B------:R-:W0:Y:S01]  /*77ef0*/  LDCU UR16, c[0x0][0x3b8] ;  /* 0x00007700ff1077ac */ /* 0x000e220008000800 */
[----:B--2---:R-:W-:Y:S01]  /*77f00*/  ISETP.LT.AND P0, PT, R4, UR15, !P1 ;  /* 0x0000000f04007c0c */ /* 0x004fe2000cf01270 */
[----:B------:R-:W2:Y:S01]  /*77f10*/  LDCU UR15, c[0x0][0x3b8] ;  /* 0x00007700ff0f77ac */ /* 0x000ea20008000800 */
[----:B------:R-:W2:Y:S01]  /*77f20*/  LDL.LU R4, [R1+0x231c] ;  /* 0x00231c0001047983 */ /* 0x000ea20000300800 */
[----:B----4-:R-:W-:-:S04]  /*77f30*/  IADD3 R68, P5, PT, R71, R3, RZ ;  /* 0x0000000347447210 */ /* 0x010fc80007fbe0ff */
[----:B------:R-:W-:Y:S02]  /*77f40*/  LEA.HI.X.SX32 R69, R71, R2, 0x1, P5 ;  /* 0x0000000247457211 */ /* 0x000fe400028f0eff */
[----:B------:R-:W-:Y:S01]  /*77f50*/  F2FP.SATFINITE.E5M2.F32.PACK_AB_MERGE_C R0, R7, R6, RZ ;  /* 0x000000060700723e */ /* 0x000fe200048060ff */
[----:B------:R-:W-:Y:S01]  /*77f60*/  VIADD R71, R71, UR68 ;  /* 0x0000004447477c36 */ /* 0x000fe20008000000 */
[----:B------:R-:W4:Y:S02]  /*77f70*/  LDL.LU R6, [R1+0x220] ;  /* 0x0002200001067983 */ /* 0x000f240000300800 */
[----:B------:R-:W-:Y:S02]  /*77f80*/  PRMT R72, R0, 0x9910, RZ ;  /* 0x0000991000487816 */ /* 0x000fe400000000ff */
[----:B------:R0:W-:Y:S01]  /*77f90*/  @P3 STG.E.U8 desc[UR20][R68.64], R0 ;  /* 0x0000000044003986 */ /* 0x0001e2000c101114 */
[----:B------:R-:W-:-:S03]  /*77fa0*/  IADD3 R70, P3, PT, R71, R3, RZ ;  /* 0x0000000347467210 */ /* 0x000fc60007f7e0ff */
[----:B------:R-:W4:Y:S01]  /*77fb0*/  LDL.LU R7, [R1+0x224] ;  /* 0x0002240001077983 */ /* 0x000f220000300800 */
[----:B0-----:R-:W-:Y:S02]  /*77fc0*/  IMAD.MOV.U32 R69, RZ, RZ, R72 ;  /* 0x000000ffff457224 */ /* 0x001fe400078e0048 */
[C---:B------:R-:W-:Y:S01]  /*77fd0*/  VIADD R0, R71.reuse, UR68 ;  /* 0x0000004447007c36 */ /* 0x040fe20008000000 */
[-C--:B------:R-:W-:Y:S02]  /*77fe0*/  LEA.HI.X.SX32 R71, R71, R2.reuse, 0x1, P3 ;  /* 0x0000000247477211 */ /* 0x080fe400018f0eff */
[----:B------:R-:W-:Y:S02]  /*77ff0*/  SHF.R.S32.HI R69, RZ, 0x8, R69 ;  /* 0x00000008ff457819 */ /* 0x000fe40000011445 */
[C---:B------:R-:W-:Y:S02]  /*78000*/  IADD3 R68, P3, PT, R0.reuse, R3, RZ ;  /* 0x0000000300447210 */ /* 0x040fe40007f7e0ff */
[----:B-----5:R-:W-:Y:S01]  /*78010*/  F2FP.SATFINITE.E5M2.F32.PACK_AB_MERGE_C R72, R9, R11, RZ ;  /* 0x0000000b0948723e */ /* 0x020fe200048060ff */
[----:B------:R0:W-:Y:S01]  /*78020*/  @P4 STG.E.U8 desc[UR20][R70.64], R69 ;  /* 0x0000004546004986 */ /* 0x0001e2000c101114 */
[----:B------:R-:W-:Y:S01]  /*78030*/  ISETP.LT.AND P5, PT, R5, UR14, !P1 ;  /* 0x0000000e05007c0c */ /* 0x000fe2000cfa1270 */
[----:B------:R-:W5:Y:S02]  /*78040*/  LDCU UR14, c[0x0][0x39c] ;  /* 0x00007380ff0e77ac */ /* 0x000f640008000800 */
[----:B------:R-:W5:Y:S04]  /*78050*/  LDL.LU R5, [R1+0x2340] ;  /* 0x0023400001057983 */ /* 0x000f680000300800 */
[----:B------:R-:W5:Y:S01]  /*78060*/  LDL.LU R10, [R1+0x22f8] ;  /* 0x0022f800010a7983 */ /* 0x000f620000300800 */
[----:B0-----:R-:W-:-:S05]  /*78070*/  LEA.HI.X.SX32 R69, R0, R2, 0x1, P3 ;  /* 0x0000000200457211 */ /* 0x001fca00018f0eff */
[----:B------:R0:W-:Y:S01]  /*78080*/  @P2 STG.E.U8 desc[UR20][R68.64], R72 ;  /* 0x0000004844002986 */ /* 0x0001e2000c101114 */
[----:B--2---:R-:W-:Y:S01]  /*78090*/  ISETP.LT.AND P2, PT, R4, UR12, !P1 ;  /* 0x0000000c04007c0c */ /* 0x004fe2000cf41270 */
[----:B------:R-:W-:Y:S02]  /*780a0*/  VIADD R71, R0, UR68 ;  /* 0x0000004400477c36 */ /* 0x000fe40008000000 */
[----:B------:R-:W2:Y:S01]  /*780b0*/  LDL.LU R4, [R1+0x2300] ;  /* 0x0023000001047983 */ /* 0x000ea20000300800 */
[----:B------:R-:W-:Y:S01]  /*780c0*/  PRMT R70, R72, 0x9910, RZ ;  /* 0x0000991048467816 */ /* 0x000fe200000000ff */
[----:B------:R-:W1:Y:S02]  /*780d0*/  LDCU UR12, c[0x0][0x3b8] ;  /* 0x00007700ff0c77ac */ /* 0x000e640008000800 */
[----:B------:R-:W2:Y:S01]  /*780e0*/  LDL.LU R11, [R1+0x228] ;  /* 0x00022800010b7983 */ /* 0x000ea20000300800 */
[----:B0-----:R-:W-:Y:S01]  /*780f0*/  IADD3 R68, P4, PT, R71, R3, RZ ;  /* 0x0000000347447210 */ /* 0x001fe20007f9e0ff */
[----:B------:R-:W-:-:S02]  /*78100*/  IMAD.MOV.U32 R0, RZ, RZ, R70 ;  /* 0x000000ffff007224 */ /* 0x000fc400078e0046 */
[----:B------:R-:W2:Y:S01]  /*78110*/  LDL.LU R9, [R1+0x22c] ;  /* 0x00022c0001097983 */ /* 0x000ea20000300800 */
[C---:B------:R-:W-:Y:S01]  /*78120*/  LEA.HI.X.SX32 R69, R71.reuse, R2, 0x1, P4 ;  /* 0x0000000247457211 */ /* 0x040fe200020f0eff */
[----:B------:R-:W-:Y:S01]  /*78130*/  VIADD R71, R71, UR68 ;  /* 0x0000004447477c36 */ /* 0x000fe20008000000 */
[----:B------:R-:W-:-:S05]  /*78140*/  SHF.R.S32.HI R0, RZ, 0x8, R0 ;  /* 0x00000008ff007819 */ /* 0x000fca0000011400 */
[----:B------:R0:W-:Y:S01]  /*78150*/  @P0 STG.E.U8 desc[UR20][R68.64], R0 ;  /* 0x0000000044000986 */ /* 0x0001e2000c101114 */
[----:B------:R-:W-:Y:S02]  /*78160*/  IADD3 R70, P0, PT, R71, R3, RZ ;  /* 0x0000000347467210 */ /* 0x000fe40007f1e0ff */
[----:B----4-:R-:W-:Y:S02]  /*78170*/  F2FP.SATFINITE.E5M2.F32.PACK_AB_MERGE_C R72, R7, R6, RZ ;  /* 0x000000060748723e */ /* 0x010fe400048060ff */
[----:B---3--:R-:W-:Y:S01]  /*78180*/  ISETP.LT.AND P3, PT, R8, UR13, !P1 ;  /* 0x0000000d08007c0c */ /* 0x008fe2000cf61270 */
[----:B------:R-:W3:Y:S01]  /*78190*/  LDCU UR13, c[0x0][0x3b8] ;  /* 0x00007700ff0d77ac */ /* 0x000ee20008000800 */
[----:B------:R-:W4:Y:S04]  /*781a0*/  LDL.LU R8, [R1+0x2308] ;  /* 0x0023080001087983 */ /* 0x000f280000300800 */
[----:B------:R-:W3:Y:S01]  /*781b0*/  LDL.LU R6, [R1+0x230] ;  /* 0x0002300001067983 */ /* 0x000ee20000300800 */
[C---:B0-----:R-:W-:Y:S01]  /*781c0*/  VIADD R0, R71.reuse, UR68 ;  /* 0x0000004447007c36 */ /* 0x041fe20008000000 */
[----:B------:R-:W-:-:S02]  /*781d0*/  LEA.HI.X.SX32 R71, R71, R2, 0x1, P0 ;  /* 0x0000000247477211 */ /* 0x000fc400000f0eff */
[----:B------:R-:W3:Y:S04]  /*781e0*/  LDL.LU R7, [R1+0x234] ;  /* 0x0002340001077983 */ /* 0x000ee80000300800 */
[----:B------:R0:W-:Y:S01]  /*781f0*/  @P5 STG.E.U8 desc[UR20][R70.64], R72 ;  /* 0x0000004846005986 */ /* 0x0001e2000c101114 */
[----:B-----5:R-:W-:Y:S01]  /*78200*/  ISETP.LT.AND P0, PT, R5, UR11, !P1 ;  /* 0x0000000b05007c0c */ /* 0x020fe2000cf01270 */
[----:B------:R-:W5:Y:S02]  /*78210*/  LDCU UR11, c[0x0][0x39c] ;  /* 0x00007380ff0b77ac */ /* 0x000f640008000800 */
[----:B------:R-:W3:Y:S01]  /*78220*/  LDL.LU R5, [R1+0x2338] ;  /* 0x0023380001057983 */ /* 0x000ee20000300800 */
[----:B--2---:R-:W-:Y:S02]  /*78230*/  ISETP.LT.AND P5, PT, R4, UR9, !P1 ;  /* 0x0000000904007c0c */ /* 0x004fe4000cfa1270 */
[----:B------:R-:W-:Y:S01]  /*78240*/  PRMT R73, R72, 0x9910, RZ ;  /* 0x0000991048497816 */ /* 0x000fe200000000ff */
[----:B------:R-:W2:Y:S01]  /*78250*/  LDL.LU R4, [R1+0x2348] ;  /* 0x0023480001047983 */ /* 0x000ea20000300800 */
[C---:B------:R-:W-:Y:S01]  /*78260*/  IADD3 R68, P4, PT, R0.reuse, R3, RZ ;  /* 0x0000000300447210 */ /* 0x040fe20007f9e0ff */
[C---:B0-----:R-:W-:Y:S01]  /*78270*/  VIADD R71, R0.reuse, UR68 ;  /* 0x0000004400477c36 */ /* 0x041fe20008000000 */
[----:B------:R-:W-:Y:S01]  /*78280*/  SHF.R.S32.HI R70, RZ, 0x8, R73 ;  /* 0x00000008ff467819 */ /* 0x000fe20000011449 */
[----:B------:R-:W0:Y:S01]  /*78290*/  LDCU UR9, c[0x0][0x3b8] ;  /* 0x00007700ff0977ac */ /* 0x000e220008000800 */
[----:B------:R-:W-:-:S02]  /*782a0*/  LEA.HI.X.SX32 R69, R0, R2, 0x1, P4 ;  /* 0x0000000200457211 */ /* 0x000fc400020f0eff */
[----:B------:R-:W-:Y:S02]  /*782b0*/  F2FP.SATFINITE.E5M2.F32.PACK_AB_MERGE_C R0, R9, R11, RZ ;  /* 0x0000000b0900723e */ /* 0x000fe400048060ff */
        /* <DEDUP_REMOVED lines=14> */
[----:B----4-:R-:W-:Y:S01]  /*783a0*/  ISETP.LT.AND P3, PT, R8, UR8, !P1 ;  /* 0x0000000808007c0c */ /* 0x010fe2000cf61270 */
[----:B------:R0:W-:Y:S01]  /*783b0*/  @P0 STG.E.U8 desc[UR20][R70.64], R69 ;  /* 0x0000004546000986 */ /* 0x0001e2000c101114 */
[----:B------:R-:W-:Y:S01]  /*783c0*/  ISETP.LT.AND P4, PT, R10, UR10, !P1 ;  /* 0x0000000a0a007c0c */ /* 0x000fe2000cf81270 */
[----:B------:R-:W4:Y:S02]  /*783d0*/  LDCU UR10, c[0x0][0x3b8] ;  /* 0x00007700ff0a77ac */ /* 0x000f240008000800 */
[----:B------:R-:W4:Y:S01]  /*783e0*/  LDL.LU R8, [R1+0x2310] ;  /* 0x0023100001087983 */ /* 0x000f220000300800 */
[----:B---3--:R-:W-:Y:S01]  /*783f0*/  F2FP.SATFINITE.E5M2.F32.PACK_AB_MERGE_C R72, R7, R6, RZ ;  /* 0x000000060748723e */ /* 0x008fe200048060ff */
[----:B------:R-:W3:Y:S02]  /*78400*/  LDCU UR8, c[0x0][0x3b8] ;  /* 0x00007700ff0877ac */ /* 0x000ee40008000800 */
[----:B------:R-:W3:Y:S01]  /*78410*/  LDL.LU R10, [R1+0x2320] ;  /* 0x00232000010a7983 */ /* 0x000ee20000300800 */
        /* <DEDUP_REMOVED lines=25> */
[C---:B------:R-:W-:Y:S02]  /*785b0*/  IADD3 R68, P5, PT, R0.reuse, R3, RZ ;  /* 0x0000000300447210 */ /* 0x040fe40007fbe0ff */
[----:B------:R0:W-:Y:S02]  /*785c0*/  @P3 STG.E.U8 desc[UR20][R70.64], R72 ;  /* 0x0000004846003986 */ /* 0x0001e4000c101114 */
[----:B------:R-:W-:Y:S02]  /*785d0*/  LEA.HI.X.SX32 R69, R0, R2, 0x1, P5 ;  /* 0x0000000200457211 */ /* 0x000fe400028f0eff */
[----:B0-----:R-:W-:Y:S02]  /*785e0*/  SHF.R.S32.HI R70, RZ, 0x8, R73 ;  /* 0x00000008ff467819 */ /* 0x001fe40000011449 */
[----:B----4-:R-:W-:Y:S01]  /*785f0*/  ISETP.LT.AND P4, PT, R8, UR4, !P1 ;  /* 0x0000000408007c0c */ /* 0x010fe2000cf81270 */
[----:B------:R-:W-:-:S02]  /*78600*/  VIADD R71, R0, UR68 ;  /* 0x0000004400477c36 */ /* 0x000fc40008000000 */
[----:B------:R0:W-:Y:S01]  /*78610*/  @P0 STG.E.U8 desc[UR20][R68.64], R70 ;  /* 0x0000004644000986 */ /* 0x0001e2000c101114 */
[----:B------:R-:W4:Y:S03]  /*78620*/  LDCU UR4, c[0x0][0x39c] ;  /* 0x00007380ff0477ac */ /* 0x000f260008000800 */
[----:B------:R-:W4:Y:S01]  /*78630*/  LDL.LU R8, [R1+0x2364] ;  /* 0x0023640001087983 */ /* 0x000f220000300800 */
[----:B---3--:R-:W-:Y:S01]  /*78640*/  ISETP.LT.AND P3, PT, R10, UR74, !P1 ;  /* 0x0000004a0a007c0c */ /* 0x008fe2000cf61270 */
[----:B------:R-:W3:Y:S01]  /*78650*/  LDCU UR74, c[0x0][0x39c] ;  /* 0x00007380ff4a77ac */ /* 0x000ee20008000800 */
[----:B------:R-:W0:Y:S01]  /*78660*/  LDCU UR68, c[0x0][0x39c] ;  /* 0x00007380ff4477ac */ /* 0x000e220008000800 */
[----:B--2---:R-:W-:Y:S01]  /*78670*/  ISETP.LT.AND P0, PT, R4, UR73, !P1 ;  /* 0x0000004904007c0c */ /* 0x004fe2000cf01270 */
[----:B------:R-:W2:Y:S01]  /*78680*/  LDCU UR73, c[0x0][0x3b8] ;  /* 0x00007700ff4977ac */ /* 0x000ea20008000800 */
[----:B------:R-:W2:Y:S01]  /*78690*/  LDL.LU R4, [R1+0x2318] ;  /* 0x0023180001047983 */ /* 0x000ea20000300800 */
[----:B0-----:R-:W-:-:S04]  /*786a0*/  IADD3 R68, P5, PT, R71, R3, RZ ;  /* 0x0000000347447210 */ /* 0x001fc80007fbe0ff */
[----:B------:R-:W-:Y:S02]  /*786b0*/  LEA.HI.X.SX32 R69, R71, R2, 0x1, P5 ;  /* 0x0000000247457211 */ /* 0x000fe400028f0eff */
[----:B------:R-:W-:Y:S01]  /*786c0*/  F2FP.SATFINITE.E5M2.F32.PACK_AB_MERGE_C R0, R7, R6, RZ ;  /* 0x000000060700723e */ /* 0x000fe200048060ff */
[----:B------:R-:W-:Y:S01]  /*786d0*/  VIADD R71, R71, UR71 ;  /* 0x0000004747477c36 */ /* 0x000fe20008000000 */
[----:B------:R-:W3:Y:S01]  /*786e0*/  LDL.LU R6, [R1+0x250] ;  /* 0x0002500001067983 */ /* 0x000ee20000300800 */
[----:B------:R-:W0:Y:S01]  /*786f0*/  LDCU UR71, c[0x0][0x3b8] ;  /* 0x00007700ff4777ac */ /* 0x000e220008000800 */
[----:B------:R-:W-:Y:S02]  /*78700*/  PRMT R72, R0, 0x9910, RZ ;  /* 0x0000991000487816 */ /* 0x000fe400000000ff */
[----:B------:R1:W-:Y:S01]  /*78710*/  @P2 STG.E.U8 desc[UR20][R68.64], R0 ;  /* 0x0000000044002986 */ /* 0x0003e2000c101114 */
[----:B------:R-:W-:-:S03]  /*78720*/  IADD3 R70, P2, PT, R71, R3, RZ ;  /* 0x0000000347467210 */ /* 0x000fc60007f5e0ff */
[----:B------:R-:W3:Y:S01]  /*78730*/  LDL.LU R7, [R1+0x254] ;  /* 0x0002540001077983 */ /* 0x000ee20000300800 */
[----:B-1----:R-:W-:Y:S02]  /*78740*/  IMAD.MOV.U32 R69, RZ, RZ, R72 ;  /* 0x000000ffff457224 */ /* 0x002fe400078e0048 */
[C---:B------:R-:W-:Y:S01]  /*78750*/  VIADD R0, R71.reuse, UR70 ;  /* 0x0000004647007c36 */ /* 0x040fe20008000000 */
[-C--:B------:R-:W-:Y:S01]  /*78760*/  LEA.HI.X.SX32 R71, R71, R2.reuse, 0x1, P2 ;  /* 0x0000000247477211 */ /* 0x080fe200010f0eff */
[----:B------:R-:W1:Y:S01]  /*78770*/  LDCU UR70, c[0x0][0x39c] ;  /* 0x00007380ff4677ac */ /* 0x000e620008000800 */
[----:B------:R-:W-:Y:S02]  /*78780*/  SHF.R.S32.HI R69, RZ, 0x8, R69 ;  /* 0x00000008ff457819 */ /* 0x000fe40000011445 */
[C---:B------:R-:W-:Y:S02]  /*78790*/  IADD3 R68, P2, PT, R0.reuse, R3, RZ ;  /* 0x0000000300447210 */ /* 0x040fe40007f5e0ff */
[----:B-----5:R-:W-:Y:S01]  /*787a0*/  F2FP.SATFINITE.E5M2.F32.PACK_AB_MERGE_C R72, R9, R11, RZ ;  /* 0x0000000b0948723e */ /* 0x020fe200048060ff */
[----:B------:R5:W-:Y:S01]  /*787b0*/  @P4 STG.E.U8 desc[UR20][R70.64], R69 ;  /* 0x0000004546004986 */ /* 0x000be2000c101114 */
[----:B------:R-:W-:Y:S01]  /*787c0*/  ISETP.LT.AND P5, PT, R5, UR72, !P1 ;  /* 0x0000004805007c0c */ /* 0x000fe2000cfa1270 */
[----:B------:R-:W0:Y:S02]  /*787d0*/  LDCU UR72, c[0x0][0x39c] ;  /* 0x00007380ff4877ac */ /* 0x000e240008000800 */
[----:B------:R-:W3:Y:S04]  /*787e0*/  LDL.LU R5, [R1+0x233c] ;  /* 0x00233c0001057983 */ /* 0x000ee80000300800 */
[----:B------:R-:W3:Y:S01]  /*787f0*/  LDL.LU R10, [R1+0x234c] ;  /* 0x00234c00010a7983 */ /* 0x000ee20000300800 */
[----:B-----5:R-:W-:-:S05]  /*78800*/  LEA.HI.X.SX32 R69, R0, R2, 0x1, P2 ;  /* 0x0000000200457211 */ /* 0x020fca00010f0eff */
[----:B------:R5:W-:Y:S01]  /*78810*/  @P3 STG.E.U8 desc[UR20][R68.64], R72 ;  /* 0x0000004844003986 */ /* 0x000be2000c101114 */
[----:B--2---:R-:W-:Y:S01]  /*78820*/  ISETP.LT.AND P3, PT, R4, UR66, !P1 ;  /* 0x0000004204007c0c */ /* 0x004fe2000cf61270 */
[----:B------:R-:W-:Y:S02]  /*78830*/  VIADD R71, R0, UR67 ;  /* 0x0000004300477c36 */ /* 0x000fe40008000000 */
[----:B------:R-:W2:Y:S01]  /*78840*/  LDL.LU R4, [R1+0x2354] ;  /* 0x0023540001047983 */ /* 0x000ea20000300800 */
[----:B------:R-:W-:Y:S01]  /*78850*/  PRMT R70, R72, 0x9910, RZ ;  /* 0x0000991048467816 */ /* 0x000fe200000000ff */
[----:B------:R-:W0:Y:S02]  /*78860*/  LDCU UR67, c[0x0][0x3b8] ;  /* 0x00007700ff4377ac */ /* 0x000e240008000800 */
[----:B------:R-:W2:Y:S01]  /*78870*/  LDL.LU R11, [R1+0x258] ;  /* 0x00025800010b7983 */ /* 0x000ea20000300800 */
[CC--:B-----5:R-:W-:Y:S01]  /*78880*/  IADD3 R68, P4, PT, R71.reuse, R3.reuse, RZ ;  /* 0x0000000347447210 */ /* 0x0e0fe20007f9e0ff */
[----:B------:R-:W-:Y:S01]  /*78890*/  IMAD.MOV.U32 R0, RZ, RZ, R70 ;  /* 0x000000ffff007224 */ /* 0x000fe200078e0046 */
[----:B----4-:R-:W-:Y:S01]  /*788a0*/  ISETP.LT.AND P2, PT, R8, UR69, !P1 ;  /* 0x0000004508007c0c */ /* 0x010fe2000cf41270 */
[----:B------:R-:W4:Y:S01]  /*788b0*/  LDL.LU R9, [R1+0x25c] ;  /* 0x00025c0001097983 */ /* 0x000f220000300800 */
[C---:B------:R-:W-:Y:S01]  /*788c0*/  LEA.HI.X.SX32 R69, R71.reuse, R2, 0x1, P4 ;  /* 0x0000000247457211 */ /* 0x040fe200020f0eff */
[----:B------:R-:W-:Y:S01]  /*788d0*/  VIADD R71, R71, UR65 ;  /* 0x0000004147477c36 */ /* 0x000fe20008000000 */
[----:B------:R-:W-:Y:S01]  /*788e0*/  SHF.R.S32.HI R0, RZ, 0x8, R0 ;  /* 0x00000008ff007819 */ /* 0x000fe20000011400 */
[----:B------:R-:W5:Y:S01]  /*788f0*/  LDL.LU R8, [R1+0x2360] ;  /* 0x0023600001087983 */ /* 0x000f620000300800 */
[----:B------:R-:W0:Y:S03]  /*78900*/  LDCU UR69, c[0x0][0x3b8] ;  /* 0x00007700ff4577ac */ /* 0x000e260008000800 */
[----:B------:R1:W-:Y:S01]  /*78910*/  @P0 STG.E.U8 desc[UR20][R68.64], R0 ;  /* 0x0000000044000986 */ /* 0x0003e2000c101114 */
[----:B------:R-:W-:Y:S01]  /*78920*/  IADD3 R70, P0, PT, R71, R3, RZ ;  /* 0x0000000347467210 */ /* 0x000fe20007f1e0ff */
[----:B------:R-:W0:Y:S01]  /*78930*/  LDCU UR65, c[0x0][0x3b8] ;  /* 0x00007700ff4177ac */ /* 0x000e220008000800 */
[----:B---3--:R-:W-:-:S02]  /*78940*/  F2FP.SATFINITE.E5M2.F32.PACK_AB_MERGE_C R72, R7, R6, RZ ;  /* 0x000000060748723e */ /* 0x008fc400048060ff */
[----:B------:R-:W3:Y:S01]  /*78950*/  LDL.LU R6, [R1+0x260] ;  /* 0x0002600001067983 */ /* 0x000ee20000300800 */
[----:B------:R-:W0:Y:S03]  /*78960*/  LDCU UR66, c[0x0][0x39c] ;  /* 0x00007380ff4277ac */ /* 0x000e260008000800 */
[----:B------:R-:W3:Y:S01]  /*78970*/  LDL.LU R7, [R1+0x264] ;  /* 0x0002640001077983 */ /* 0x000ee20000300800 */
[C---:B-1----:R-:W-:Y:S01]  /*78980*/  VIADD R0, R71.reuse, UR64 ;  /* 0x0000004047007c36 */ /* 0x042fe20008000000 */
[----:B------:R-:W-:Y:S01]  /*78990*/  LEA.HI.X.SX32 R71, R71, R2, 0x1, P0 ;  /* 0x0000000247477211 */ /* 0x000fe200000f0eff */
[----:B------:R-:W1:Y:S04]  /*789a0*/  LDCU UR64, c[0x0][0x3b8] ;  /* 0x00007700ff4077ac */ /* 0x000e680008000800 */
[----:B------:R0:W-:Y:S01]  /*789b0*/  @P5 STG.E.U8 desc[UR20][R70.64], R72 ;  /* 0x0000004846005986 */ /* 0x0001e2000c101114 */
[----:B------:R-:W-:Y:S01]  /*789c0*/  ISETP.LT.AND P0, PT, R5, UR63, !P1 ;  /* 0x0000003f05007c0c */ /* 0x000fe2000cf01270 */
[----:B------:R-:W0:Y:S02]  /*789d0*/  LDCU UR63, c[0x0][0x3b8] ;  /* 0x00007700ff3f77ac */ /* 0x000e240008000800 */
[----:B------:R-:W3:Y:S01]  /*789e0*/  LDL.LU R5, [R1+0x2330] ;  /* 0x0023300001057983 */ /* 0x000ee20000300800 */
[----:B--2---:R-:W-:-:S02]  /*789f0*/  ISETP.LT.AND P5, PT, R4, UR60, !P1 ;  /* 0x0000003c04007c0c */ /* 0x004fc4000cfa1270 */
[----:B------:R-:W-:Y:S01]  /*78a00*/  PRMT R73, R72, 0x9910, RZ ;  /* 0x0000991048497816 */ /* 0x000fe200000000ff */
[----:B------:R-:W2:Y:S01]  /*78a10*/  LDL.LU R4, [R1+0x2344] ;  /* 0x0023440001047983 */ /* 0x000ea20000300800 */
[C---:B------:R-:W-:Y:S01]  /*78a20*/  IADD3 R68, P4, PT, R0.reuse, R3, RZ ;  /* 0x0000000300447210 */ /* 0x040fe20007f9e0ff */
[C---:B0-----:R-:W-:Y:S01]  /*78a30*/  VIADD R71, R0.reuse, UR61 ;  /* 0x0000003d00477c36 */ /* 0x041fe20008000000 */
[----:B------:R-:W-:Y:S01]  /*78a40*/  SHF.R.S32.HI R70, RZ, 0x8, R73 ;  /* 0x00000008ff467819 */ /* 0x000fe20000011449 */
[----:B------:R-:W0:Y:S01]  /*78a50*/  LDCU UR61, c[0x0][0x3b8] ;  /* 0x00007700ff3d77ac */ /* 0x000e220008000800 */
[----:B------:R-:W-:Y:S02]  /*78a60*/  LEA.HI.X.SX32 R69, R0, R2, 0x1, P4 ;  /* 0x0000000200457211 */ /* 0x000fe400020f0eff */
[----:B----4-:R-:W-:Y:S01]  /*78a70*/  F2FP.SATFINITE.E5M2.F32.PACK_AB_MERGE_C R0, R9, R11, RZ ;  /* 0x0000000b0900723e */ /* 0x010fe200048060ff */
[----:B------:R-:W4:Y:S01]  /*78a80*/  LDCU UR60, c[0x0][0x3b8] ;  /* 0x00007700ff3c77ac */ /* 0x000f220008000800 */
[----:B------:R-:W4:Y:S04]  /*78a90*/  LDL.LU R11, [R1+0x268] ;  /* 0x00026800010b7983 */ /* 0x000f280000300800 */
[----:B------:R0:W-:Y:S01]  /*78aa0*/  @P2 STG.E.U8 desc[UR20][R68.64], R70 ;  /* 0x0000004644002986 */ /* 0x0001e2000c101114 */
[----:B------:R-:W-:-:S03]  /*78ab0*/  PRMT R72, R0, 0x9910, RZ ;  /* 0x0000991000487816 */ /* 0x000fc600000000ff */
[----:B------:R-:W4:Y:S01]  /*78ac0*/  LDL.LU R9, [R1+0x26c] ;  /* 0x00026c0001097983 */ /* 0x000f220000300800 */
[----:B0-----:R-:W-:-:S04]  /*78ad0*/  IADD3 R68, P2, PT, R71, R3, RZ ;  /* 0x0000000347447210 */ /* 0x001fc80007f5e0ff */
[C---:B------:R-:W-:Y:S01]  /*78ae0*/  LEA.HI.X.SX32 R69, R71.reuse, R2, 0x1, P2 ;  /* 0x0000000247457211 */ /* 0x040fe200010f0eff */
[----:B------:R-:W-:Y:S01]  /*78af0*/  VIADD R71, R71, UR58 ;  /* 0x0000003a47477c36 */ /* 0x000fe20008000000 */
[----:B-----5:R-:W-:Y:S01]  /*78b00*/  ISETP.LT.AND P2, PT, R8, UR59, !P1 ;  /* 0x0000003b08007c0c */ /* 0x020fe2000cf41270 */
[----:B------:R-:W0:Y:S01]  /*78b10*/  LDCU UR59, c[0x0][0x3b8] ;  /* 0x00007700ff3b77ac */ /* 0x000e220008000800 */
[----:B------:R-:W-:Y:S01]  /*78b20*/  ISETP.LT.AND P4, PT, R10, UR62, !P1 ;  /* 0x0000003e0a007c0c */ /* 0x000fe2000cf81270 */
[----:B------:R5:W-:Y:S01]  /*78b30*/  @P3 STG.E.U8 desc[UR20][R68.64], R0 ;  /* 0x0000000044003986 */ /* 0x000be2000c101114 */
[----:B------:R-:W-:Y:S01]  /*78b40*/  IADD3 R70, P3, PT, R71, R3, RZ ;  /* 0x0000000347467210 */ /* 0x000fe20007f7e0ff */
[----:B------:R-:W0:Y:S02]  /*78b50*/  LDCU UR62, c[0x0][0x3b8] ;  /* 0x00007700ff3e77ac */ /* 0x000e240008000800 */
[----:B------:R-:W4:Y:S01]  /*78b60*/  LDL.LU R8, [R1+0x2368] ;  /* 0x0023680001087983 */ /* 0x000f220000300800 */
[----:B------:R-:W0:Y:S03]  /*78b70*/  LDCU UR58, c[0x0][0x3b8] ;  /* 0x00007700ff3a77ac */ /* 0x000e260008000800 */
[----:B------:R-:W4:Y:S01]  /*78b80*/  LDL.LU R10, [R1+0x2374] ;  /* 0x00237400010a7983 */ /* 0x000f220000300800 */
[----:B-----5:R-:W-:-:S02]  /*78b90*/  IMAD.MOV.U32 R69, RZ, RZ, R72 ;  /* 0x000000ffff457224 */ /* 0x020fc400078e0048 */
[C---:B------:R-:W-:Y:S01]  /*78ba0*/  VIADD R0, R71.reuse, UR57 ;  /* 0x0000003947007c36 */ /* 0x040fe20008000000 */
[----:B------:R-:W-:Y:S01]  /*78bb0*/  LEA.HI.X.SX32 R71, R71, R2, 0x1, P3 ;  /* 0x0000000247477211 */ /* 0x000fe200018f0eff */
[----:B------:R-:W5:Y:S01]  /*78bc0*/  LDCU UR57, c[0x0][0x3b8] ;  /* 0x00007700ff3977ac */ /* 0x000f620008000800 */
[----:B------:R-:W-:Y:S02]  /*78bd0*/  SHF.R.S32.HI R69, RZ, 0x8, R69 ;  /* 0x00000008ff457819 */ /* 0x000fe40000011445 */
[----:B------:R-:W-:-:S03]  /*78be0*/  IADD3 R68, P3, PT, R0, R3, RZ ;  /* 0x0000000300447210 */ /* 0x000fc60007f7e0ff */
[----:B------:R0:W-:Y:S02]  /*78bf0*/  @P0 STG.E.U8 desc[UR20][R70.64], R69 ;  /* 0x0000004546000986 */ /* 0x0001e4000c101114 */
[----:B0-----:R-:W-:Y:S02]  /*78c00*/  LEA.HI.X.SX32 R69, R0, R2, 0x1, P3 ;  /* 0x0000000200457211 */ /* 0x001fe400018f0eff */
[----:B--2---:R-:W-:Y:S02]  /*78c10*/  ISETP.LT.AND P3, PT, R4, UR54, !P1 ;  /* 0x0000003604007c0c */ /* 0x004fe4000cf61270 */
[----:B---3--:R-:W-:Y:S01]  /*78c20*/  F2FP.SATFINITE.E5M2.F32.PACK_AB_MERGE_C R72, R7, R6, RZ ;  /* 0x000000060748723e */ /* 0x008fe200048060ff */
[----:B------:R-:W2:Y:S01]  /*78c30*/  LDL.LU R4, [R1+0x2384] ;  /* 0x0023840001047983 */ /* 0x000ea20000300800 */
[----:B------:R-:W-:Y:S01]  /*78c40*/  VIADD R71, R0, UR55 ;  /* 0x0000003700477c36 */ /* 0x000fe20008000000 */
[----:B------:R-:W-:Y:S01]  /*78c50*/  ISETP.LT.AND P0, PT, R5, UR56, !P1 ;  /* 0x0000003805007c0c */ /* 0x000fe2000cf01270 */
[----:B------:R-:W0:Y:S01]  /*78c60*/  LDCU UR56, c[0x0][0x3b8] ;  /* 0x00007700ff3877ac */ /* 0x000e220008000800 */
[----:B------:R-:W-:Y:S01]  /*78c70*/  PRMT R70, R72, 0x9910, RZ ;  /* 0x0000991048467816 */ /* 0x000fe200000000ff */
[----:B------:R3:W-:Y:S01]  /*78c80*/  @P4 STG.E.U8 desc[UR20][R68.64], R72 ;  /* 0x0000004844004986 */ /* 0x0007e2000c101114 */
[----:B------:R-:W0:Y:S03]  /*78c90*/  LDCU UR55, c[0x0][0x3b8] ;  /* 0x00007700ff3777ac */ /* 0x000e260008000800 */
[----:B------:R-:W-:Y:S01]  /*78ca0*/  IMAD.MOV.U32 R0, RZ, RZ, R70 ;  /* 0x000000ffff007224 */ /* 0x000fe200078e0046 */
[----:B------:R-:W5:Y:S01]  /*78cb0*/  LDL.LU R6, [R1+0x270] ;  /* 0x0002700001067983 */ /* 0x000f620000300800 */
[----:B------:R-:W0:Y:S03]  /*78cc0*/  LDCU UR54, c[0x0][0x3b8] ;  /* 0x00007700ff3677ac */ /* 0x000e260008000800 */
[----:B------:R-:W5:Y:S01]  /*78cd0*/  LDL.LU R7, [R1+0x274] ;  /* 0x0002740001077983 */ /* 0x000f620000300800 */
[----:B---3--:R-:W-:-:S03]  /*78ce0*/  IADD3 R68, P4, PT, R71, R3, RZ ;  /* 0x0000000347447210 */ /* 0x008fc60007f9e0ff */
[----:B------:R-:W3:Y:S01]  /*78cf0*/  LDL.LU R5, [R1+0x232c] ;  /* 0x00232c0001057983 */ /* 0x000ee20000300800 */
[----:B------:R-:W-:Y:S02]  /*78d00*/  SHF.R.S32.HI R0, RZ, 0x8, R0 ;  /* 0x00000008ff007819 */ /* 0x000fe40000011400 */
[C---:B------:R-:W-:Y:S01]  /*78d10*/  LEA.HI.X.SX32 R69, R71.reuse, R2, 0x1, P4 ;  /* 0x0000000247457211 */ /* 0x040fe200020f0eff */
[----:B------:R-:W-:Y:S01]  /*78d20*/  VIADD R71, R71, UR53 ;  /* 0x0000003547477c36 */ /* 0x000fe20008000000 */
[----:B----4-:R-:W-:Y:S01]  /*78d30*/  F2FP.SATFINITE.E5M2.F32.PACK_AB_MERGE_C R72, R9, R11, RZ ;  /* 0x0000000b0948723e */ /* 0x010fe200048060ff */
[----:B------:R-:W4:Y:S01]  /*78d40*/  LDCU UR53, c[0x0][0x3b8] ;  /* 0x00007700ff3577ac */ /* 0x000f220008000800 */
[----:B------:R-:W3:Y:S02]  /*78d50*/  LDL.LU R11, [R1+0x278] ;  /* 0x00027800010b7983 */ /* 0x000ee40000300800 */
[----:B------:R-:W-:Y:S02]  /*78d60*/  IADD3 R70, P4, PT, R71, R3, RZ ;  /* 0x0000000347467210 */ /* 0x000fe40007f9e0ff */
[----:B------:R0:W-:Y:S01]  /*78d70*/  @P5 STG.E.U8 desc[UR20][R68.64], R0 ;  /* 0x0000000044005986 */ /* 0x0001e2000c101114 */
[----:B------:R-:W-:-:S03]  /*78d80*/  PRMT R73, R72, 0x9910, RZ ;  /* 0x0000991048497816 */ /* 0x000fc600000000ff */
[----:B------:R-:W3:Y:S01]  /*78d90*/  LDL.LU R9, [R1+0x27c] ;  /* 0x00027c0001097983 */ /* 0x000ee20000300800 */
[C---:B0-----:R-:W-:Y:S01]  /*78da0*/  VIADD R0, R71.reuse, UR52 ;  /* 0x0000003447007c36 */ /* 0x041fe20008000000 */
[-C--:B------:R-:W-:Y:S01]  /*78db0*/  LEA.HI.X.SX32 R71, R71, R2.reuse, 0x1, P4 ;  /* 0x0000000247477211 */ /* 0x080fe200020f0eff */
[----:B------:R-:W0:Y:S03]  /*78dc0*/  LDCU UR52, c[0x0][0x3b8] ;  /* 0x00007700ff3477ac */ /* 0x000e260008000800 */
[C---:B------:R-:W-:Y:S01]  /*78dd0*/  IADD3 R68, P5, PT, R0.reuse, R3, RZ ;  /* 0x0000000300447210 */ /* 0x040fe20007fbe0ff */
[----:B------:R1:W-:Y:S03]  /*78de0*/  @P2 STG.E.U8 desc[UR20][R70.64], R72 ;  /* 0x0000004846002986 */ /* 0x0003e6000c101114 */
[----:B------:R-:W-:-:S02]  /*78df0*/  LEA.HI.X.SX32 R69, R0, R2, 0x1, P5 ;  /* 0x0000000200457211 */ /* 0x000fc400028f0eff */
[----:B------:R-:W-:Y:S01]  /*78e00*/  ISETP.LT.AND P4, PT, R8, UR51, !P1 ;  /* 0x0000003308007c0c */ /* 0x000fe2000cf81270 */
[----:B------:R-:W0:Y:S01]  /*78e10*/  LDCU UR51, c[0x0][0x3b8] ;  /* 0x00007700ff3377ac */ /* 0x000e220008000800 */
[----:B------:R-:W4:Y:S01]  /*78e20*/  LDL.LU R8, [R1+0x235c] ;  /* 0x00235c0001087983 */ /* 0x000f220000300800 */
[----:B-1----:R-:W-:-:S05]  /*78e30*/  SHF.R.S32.HI R70, RZ, 0x8, R73 ;  /* 0x00000008ff467819 */ /* 0x002fca0000011449 */
[----:B------:R1:W-:Y:S01]  /*78e40*/  @P0 STG.E.U8 desc[UR20][R68.64], R70 ;  /* 0x0000004644000986 */ /* 0x0003e2000c101114 */
[----:B--2---:R-:W-:Y:S01]  /*78e50*/  ISETP.LT.AND P0, PT, R4, UR48, !P1 ;  /* 0x0000003004007c0c */ /* 0x004fe2000cf01270 */
[----:B------:R-:W-:Y:S02]  /*78e60*/  VIADD R71, R0, UR49 ;  /* 0x0000003100477c36 */ /* 0x000fe40008000000 */
[----:B------:R-:W2:Y:S01]  /*78e70*/  LDL.LU R4, [R1+0x236c] ;  /* 0x00236c0001047983 */ /* 0x000ea20000300800 */
[----:B------:R-:W-:Y:S01]  /*78e80*/  ISETP.LT.AND P2, PT, R10, UR50, !P1 ;  /* 0x000000320a007c0c */ /* 0x000fe2000cf41270 */
[----:B------:R-:W0:Y:S01]  /*78e90*/  LDCU UR50, c[0x0][0x3b8] ;  /* 0x00007700ff3277ac */ /* 0x000e220008000800 */
[C---:B-1----:R-:W-:Y:S01]  /*78ea0*/  IADD3 R68, P5, PT, R71.reuse, R3, RZ ;  /* 0x0000000347447210 */ /* 0x042fe20007fbe0ff */
[----:B------:R-:W1:Y:S03]  /*78eb0*/  LDCU UR49, c[0x0][0x3b8] ;  /* 0x00007700ff3177ac */ /* 0x000e660008000800 */
[----:B------:R-:W-:Y:S01]  /*78ec0*/  LEA.HI.X.SX32 R69, R71, R2, 0x1, P5 ;  /* 0x0000000247457211 */ /* 0x000fe200028f0eff */
[----:B------:R-:W0:Y:S01]  /*78ed0*/  LDCU UR48, c[0x0][0x3b8] ;  /* 0x00007700ff3077ac */ /* 0x000e220008000800 */
[----:B-----5:R-:W-:Y:S01]  /*78ee0*/  F2FP.SATFINITE.E5M2.F32.PACK_AB_MERGE_C R0, R7, R6, RZ ;  /* 0x000000060700723e */ /* 0x020fe200048060ff */
[----:B------:R-:W-:Y:S01]  /*78ef0*/  VIADD R71, R71, UR46 ;  /* 0x0000002e47477c36 */ /* 0x000fe20008000000 */
[----:B------:R-:W5:Y:S01]  /*78f00*/  LDL.LU R6, [R1+0x280] ;  /* 0x0002800001067983 */ /* 0x000f620000300800 */
[----:B------:R-:W0:Y:S01]  /*78f10*/  LDCU UR46, c[0x0][0x3b8] ;  /* 0x00007700ff2e77ac */ /* 0x000e220008000800 */
[----:B------:R-:W-:-:S02]  /*78f20*/  PRMT R72, R0, 0x9910, RZ ;  /* 0x0000991000487816 */ /* 0x000fc400000000ff */
[----:B------:R1:W-:Y:S01]  /*78f30*/  @P3 STG.E.U8 desc[UR20][R68.64], R0 ;  /* 0x0000000044003986 */ /* 0x0003e2000c101114 */
[----:B------:R-:W-:-:S03]  /*78f40*/  IADD3 R70, P3, PT, R71, R3, RZ ;  /* 0x0000000347467210 */ /* 0x000fc60007f7e0ff */
[----:B------:R-:W5:Y:S01]  /*78f50*/  LDL.LU R7, [R1+0x284] ;  /* 0x0002840001077983 */ /* 0x000f620000300800 */
[----:B-1----:R-:W-:Y:S02]  /*78f60*/  IMAD.MOV.U32 R69, RZ, RZ, R72 ;  /* 0x000000ffff457224 */ /* 0x002fe400078e0048 */
[C---:B------:R-:W-:Y:S01]  /*78f70*/  VIADD R0, R71.reuse, UR45 ;  /* 0x0000002d47007c36 */ /* 0x040fe20008000000 */
[-C--:B------:R-:W-:Y:S01]  /*78f80*/  LEA.HI.X.SX32 R71, R71, R2.reuse, 0x1, P3 ;  /* 0x0000000247477211 */ /* 0x080fe200018f0eff */
[----:B------:R-:W1:Y:S01]  /*78f90*/  LDCU UR45, c[0x0][0x3b8] ;  /* 0x00007700ff2d77ac */ /* 0x000e620008000800 */
[----:B------:R-:W-:Y:S02]  /*78fa0*/  SHF.R.S32.HI R69, RZ, 0x8, R69 ;  /* 0x00000008ff457819 */ /* 0x000fe40000011445 */
[C---:B------:R-:W-:Y:S02]  /*78fb0*/  IADD3 R68, P3, PT, R0.reuse, R3, RZ ;  /* 0x0000000300447210 */ /* 0x040fe40007f7e0ff */
[----:B---3--:R-:W-:Y:S01]  /*78fc0*/  F2FP.SATFINITE.E5M2.F32.PACK_AB_MERGE_C R72, R9, R11, RZ ;  /* 0x0000000b0948723e */ /* 0x008fe200048060ff */
[----:B------:R3:W-:Y:S01]  /*78fd0*/  @P4 STG.E.U8 desc[UR20][R70.64], R69 ;  /* 0x0000004546004986 */ /* 0x0007e2000c101114 */
[----:B------:R-:W-:Y:S01]  /*78fe0*/  ISETP.LT.AND P5, PT, R5, UR47, !P1 ;  /* 0x0000002f05007c0c */ /* 0x000fe2000cfa1270 */
[----:B------:R-:W0:Y:S02]  /*78ff0*/  LDCU UR47, c[0x0][0x3b8] ;  /* 0x00007700ff2f77ac */ /* 0x000e240008000800 */
[----:B------:R-:W5:Y:S04]  /*79000*/  LDL.LU R5, [R1+0x2394] ;  /* 0x0023940001057983 */ /* 0x000f680000300800 */
[----:B------:R-:W5:Y:S01]  /*79010*/  LDL.LU R10, [R1+0x239c] ;  /* 0x00239c00010a7983 */ /* 0x000f620000300800 */
[----:B---3--:R-:W-:-:S05]  /*79020*/  LEA.HI.X.SX32 R69, R0, R2, 0x1, P3 ;  /* 0x0000000200457211 */ /* 0x008fca00018f0eff */
[----:B------:R3:W-:Y:S01]  /*79030*/  @P2 STG.E.U8 desc[UR20][R68.64], R72 ;  /* 0x0000004844002986 */ /* 0x0007e2000c101114 */
[----:B--2---:R-:W-:Y:S01]  /*79040*/  ISETP.LT.AND P2, PT, R4, UR42, !P1 ;  /* 0x0000002a04007c0c */ /* 0x004fe2000cf41270 */
[----:B------:R-:W-:Y:S02]  /*79050*/  VIADD R71, R0, UR43 ;  /* 0x0000002b00477c36 */ /* 0x000fe40008000000 */
[----:B------:R-:W2:Y:S01]  /*79060*/  LDL.LU R4, [R1+0x2350] ;  /* 0x0023500001047983 */ /* 0x000ea20000300800 */
[----:B------:R-:W-:Y:S01]  /*79070*/  PRMT R70, R72, 0x9910, RZ ;  /* 0x0000991048467816 */ /* 0x000fe200000000ff */
[----:B------:R-:W0:Y:S02]  /*79080*/  LDCU UR43, c[0x0][0x3b8] ;  /* 0x00007700ff2b77ac */ /* 0x000e240008000800 */
[----:B------:R-:W2:Y:S01]  /*79090*/  LDL.LU R11, [R1+0x288] ;  /* 0x00028800010b7983 */ /* 0x000ea20000300800 */
[CC--:B---3--:R-:W-:Y:S01]  /*790a0*/  IADD3 R68, P4, PT, R71.reuse, R3.reuse, RZ ;  /* 0x0000000347447210 */ /* 0x0c8fe20007f9e0ff */
[----:B------:R-:W-:Y:S01]  /*790b0*/  IMAD.MOV.U32 R0, RZ, RZ, R70 ;  /* 0x000000ffff007224 */ /* 0x000fe200078e0046 */
[----:B----4-:R-:W-:Y:S01]  /*790c0*/  ISETP.LT.AND P3, PT, R8, UR44, !P1 ;  /* 0x0000002c08007c0c */ /* 0x010fe2000cf61270 */
[----:B------:R-:W3:Y:S01]  /*790d0*/  LDL.LU R9, [R1+0x28c] ;  /* 0x00028c0001097983 */ /* 0x000ee20000300800 */
[C---:B------:R-:W-:Y:S01]  /*790e0*/  LEA.HI.X.SX32 R69, R71.reuse, R2, 0x1, P4 ;  /* 0x0000000247457211 */ /* 0x040fe200020f0eff */
[----:B------:R-:W-:Y:S01]  /*790f0*/  VIADD R71, R71, UR41 ;  /* 0x0000002947477c36 */ /* 0x000fe20008000000 */
[----:B------:R-:W-:Y:S01]  /*79100*/  SHF.R.S32.HI R0, RZ, 0x8, R0 ;  /* 0x00000008ff007819 */ /* 0x000fe20000011400 */
[----:B------:R-:W4:Y:S01]  /*79110*/  LDL.LU R8, [R1+0x2358] ;  /* 0x0023580001087983 */ /* 0x000f220000300800 */
[----:B------:R-:W0:Y:S03]  /*79120*/  LDCU UR44, c[0x0][0x3b8] ;  /* 0x00007700ff2c77ac */ /* 0x000e260008000800 */
[----:B------:R1:W-:Y:S01]  /*79130*/  @P0 STG.E.U8 desc[UR20][R68.64], R0 ;  /* 0x0000000044000986 */ /* 0x0003e2000c101114 */
[----:B------:R-:W-:Y:S01]  /*79140*/  IADD3 R70, P0, PT, R71, R3, RZ ;  /* 0x0000000347467210 */ /* 0x000fe20007f1e0ff */
[----:B------:R-:W0:Y:S01]  /*79150*/  LDCU UR42, c[0x0][0x3b8] ;  /* 0x00007700ff2a77ac */ /* 0x000e220008000800 */
[----:B-----5:R-:W-:-:S02]  /*79160*/  F2FP.SATFINITE.E5M2.F32.PACK_AB_MERGE_C R72, R7, R6, RZ ;  /* 0x000000060748723e */ /* 0x020fc400048060ff */
[----:B------:R-:W5:Y:S01]  /*79170*/  LDL.LU R6, [R1+0x290] ;  /* 0x0002900001067983 */ /* 0x000f620000300800 */
[----:B------:R-:W0:Y:S03]  /*79180*/  LDCU UR41, c[0x0][0x3b8] ;  /* 0x00007700ff2977ac */ /* 0x000e260008000800 */
[----:B------:R-:W5:Y:S01]  /*79190*/  LDL.LU R7, [R1+0x294] ;  /* 0x0002940001077983 */ /* 0x000f620000300800 */
[C---:B-1----:R-:W-:Y:S01]  /*791a0*/  VIADD R0, R71.reuse, UR40 ;  /* 0x0000002847007c36 */ /* 0x042fe20008000000 */
[----:B------:R-:W-:Y:S01]  /*791b0*/  LEA.HI.X.SX32 R71, R71, R2, 0x1, P0 ;  /* 0x0000000247477211 */ /* 0x000fe200000f0eff */
[----:B------:R-:W1:Y:S04]  /*791c0*/  LDCU UR40, c[0x0][0x3b8] ;  /* 0x00007700ff2877ac */ /* 0x000e680008000800 */
[----:B------:R0:W-:Y:S01]  /*791d0*/  @P5 STG.E.U8 desc[UR20][R70.64], R72 ;  /* 0x0000004846005986 */ /* 0x0001e2000c101114 */
[----:B------:R-:W-:Y:S01]  /*791e0*/  ISETP.LT.AND P0, PT, R5, UR39, !P1 ;  /* 0x0000002705007c0c */ /* 0x000fe2000cf01270 */
[----:B------:R-:W0:Y:S02]  /*791f0*/  LDCU UR39, c[0x0][0x3b8] ;  /* 0x00007700ff2777ac */ /* 0x000e240008000800 */
[----:B------:R-:W5:Y:S01]  /*79200*/  LDL.LU R5, [R1+0x238c] ;  /* 0x00238c0001057983 */ /* 0x000f620000300800 */
        /* <DEDUP_REMOVED lines=8> */
[----:B---3--:R-:W-:Y:S01]  /*79290*/  F2FP.SATFINITE.E5M2.F32.PACK_AB_MERGE_C R0, R9, R11, RZ ;  /* 0x0000000b0900723e */ /* 0x008fe200048060ff */
[----:B------:R-:W3:Y:S02]  /*792a0*/  LDCU UR37, c[0x0][0x3b8] ;  /* 0x00007700ff2577ac */ /* 0x000ee40008000800 */
[----:B------:R0:W-:Y:S01]  /*792b0*/  @P3 STG.E.U8 desc[UR20][R68.64], R70 ;  /* 0x0000004644003986 */ /* 0x0001e2000c101114 */
[----:B------:R-:W-:Y:S01]  /*792c0*/  ISETP.LT.AND P4, PT, R10, UR77, !P1 ;  /* 0x0000004d0a007c0c */ /* 0x000fe2000cf81270 */
[----:B------:R-:W1:Y:S02]  /*792d0*/  LDCU UR77, c[0x0][0x3b8] ;  /* 0x00007700ff4d77ac */ /* 0x000e640008000800 */
[----:B------:R-:W3:Y:S01]  /*792e0*/  LDL.LU R10, [R1+0x298] ;  /* 0x00029800010a7983 */ /* 0x000ee20000300800 */
[----:B------:R-:W-:-:S03]  /*792f0*/  PRMT R72, R0, 0x9910, RZ ;  /* 0x0000991000487816 */ /* 0x000fc600000000ff */
[----:B------:R-:W3:Y:S01]  /*79300*/  LDL.LU R11, [R1+0x29c] ;  /* 0x00029c00010b7983 */ /* 0x000ee20000300800 */
[----:B0-----:R-:W-:-:S03]  /*79310*/  IADD3 R68, P3, PT, R71, R3, RZ ;  /* 0x0000000347447210 */ /* 0x001fc60007f7e0ff */
[----:B------:R-:W3:Y:S01]  /*79320*/  LDL.LU R9, [R1+0x23a8] ;  /* 0x0023a80001097983 */ /* 0x000ee20000300800 */
[C---:B------:R-:W-:Y:S01]  /*79330*/  LEA.HI.X.SX32 R69, R71.reuse, R2, 0x1, P3 ;  /* 0x0000000247457211 */ /* 0x040fe200018f0eff */
[----:B------:R-:W-:Y:S01]  /*79340*/  VIADD R71, R71, UR35 ;  /* 0x0000002347477c36 */ /* 0x000fe20008000000 */
[----:B----4-:R-:W-:Y:S01]  /*79350*/  ISETP.LT.AND P3, PT, R8, UR36, !P1 ;  /* 0x0000002408007c0c */ /* 0x010fe2000cf61270 */
[----:B------:R-:W0:Y:S01]  /*79360*/  LDCU UR36, c[0x0][0x3b8] ;  /* 0x00007700ff2477ac */ /* 0x000e220008000800 */
[----:B------:R-:W4:Y:S01]  /*79370*/  LDL.LU R8, [R1+0x2370] ;  /* 0x0023700001087983 */ /* 0x000f220000300800 */
[----:B------:R-:W0:Y:S03]  /*79380*/  LDCU UR35, c[0x0][0x3b8] ;  /* 0x00007700ff2377ac */ /* 0x000e260008000800 */
[----:B------:R1:W-:Y:S01]  /*79390*/  @P2 STG.E.U8 desc[UR20][R68.64], R0 ;  /* 0x0000000044002986 */ /* 0x0003e2000c101114 */
[----:B------:R-:W-:Y:S01]  /*793a0*/  IADD3 R70, P2, PT, R71, R3, RZ ;  /* 0x0000000347467210 */ /* 0x000fe20007f5e0ff */
[----:B-1----:R-:W-:-:S02]  /*793b0*/  IMAD.MOV.U32 R69, RZ, RZ, R72 ;  /* 0x000000ffff457224 */ /* 0x002fc400078e0048 */
[C---:B------:R-:W-:Y:S01]  /*793c0*/  VIADD R0, R71.reuse, UR34 ;  /* 0x0000002247007c36 */ /* 0x040fe20008000000 */
[----:B------:R-:W-:Y:S01]  /*793d0*/  LEA.HI.X.SX32 R71, R71, R2, 0x1, P2 ;  /* 0x0000000247477211 */ /* 0x000fe200010f0eff */
[----:B------:R-:W1:Y:S01]  /*793e0*/  LDCU UR34, c[0x0][0x3b8] ;  /* 0x00007700ff2277ac */ /* 0x000e620008000800 */
[----:B------:R-:W-:Y:S02]  /*793f0*/  SHF.R.S32.HI R69, RZ, 0x8, R69 ;  /* 0x00000008ff457819 */ /* 0x000fe40000011445 */
[C---:B------:R-:W-:Y:S02]  /*79400*/  IADD3 R68, P2, PT, R0.reuse, R3, RZ ;  /* 0x0000000300447210 */ /* 0x040fe40007f5e0ff */
[----:B-----5:R-:W-:Y:S01]  /*79410*/  F2FP.SATFINITE.E5M2.F32.PACK_AB_MERGE_C R72, R7, R6, RZ ;  /* 0x000000060748723e */ /* 0x020fe200048060ff */
[----:B------:R5:W-:Y:S01]  /*79420*/  @P0 STG.E.U8 desc[UR20][R70.64], R69 ;  /* 0x0000004546000986 */ /* 0x000be2000c101114 */
[----:B------:R-:W-:Y:S01]  /*79430*/  ISETP.LT.AND P0, PT, R5, UR33, !P1 ;  /* 0x0000002105007c0c */ /* 0x000fe2000cf01270 */
[----:B------:R-:W0:Y:S02]  /*79440*/  LDCU UR33, c[0x0][0x3b8] ;  /* 0x00007700ff2177ac */ /* 0x000e240008000800 */
[----:B------:R-:W4:Y:S04]  /*79450*/  LDL.LU R6, [R1+0x2380] ;  /* 0x0023800001067983 */ /* 0x000f280000300800 */
[----:B------:R-:W4:Y:S01]  /*79460*/  LDL.LU R7, [R1+0x2a0] ;  /* 0x0002a00001077983 */ /* 0x000f220000300800 */
[----:B-----5:R-:W-:-:S03]  /*79470*/  LEA.HI.X.SX32 R69, R0, R2, 0x1, P2 ;  /* 0x0000000200457211 */ /* 0x020fc600010f0eff */
[----:B------:R-:W5:Y:S01]  /*79480*/  LDL.LU R5, [R1+0x2a4] ;  /* 0x0002a40001057983 */ /* 0x000f620000300800 */
[----:B--2---:R-:W-:Y:S01]  /*79490*/  ISETP.LT.AND P2, PT, R4, UR31, !P1 ;  /* 0x0000001f04007c0c */ /* 0x004fe2000cf41270 */
[----:B------:R-:W-:Y:S02]  /*794a0*/  VIADD R71, R0, UR32 ;  /* 0x0000002000477c36 */ /* 0x000fe40008000000 */
[----:B------:R-:W2:Y:S01]  /*794b0*/  LDL.LU R4, [R1+0x2388] ;  /* 0x0023880001047983 */ /* 0x000ea20000300800 */
[----:B------:R-:W-:Y:S01]  /*794c0*/  PRMT R70, R72, 0x9910, RZ ;  /* 0x0000991048467816 */ /* 0x000fe200000000ff */
[----:B------:R-:W0:Y:S02]  /*794d0*/  LDCU UR32, c[0x0][0x3b8] ;  /* 0x00007700ff2077ac */ /* 0x000e240008000800 */
[----:B------:R1:W-:Y:S02]  /*794e0*/  @P4 STG.E.U8 desc[UR20][R68.64], R72 ;  /* 0x0000004844004986 */ /* 0x0003e4000c101114 */
[----:B------:R-:W-:Y:S01]  /*794f0*/  IMAD.MOV.U32 R0, RZ, RZ, R70 ;  /* 0x000000ffff007224 */ /* 0x000fe200078e0046 */
[----:B------:R-:W0:Y:S01]  /*79500*/  LDCU UR31, c[0x0][0x3b8] ;  /* 0x00007700ff1f77ac */ /* 0x000e220008000800 */
[----:B------:R-:W2:Y:S03]  /*79510*/  LDL.LU R12, [R1+0x2a8] ;  /* 0x0002a800010c7983 */ /* 0x000ea60000300800 */
[----:B------:R-:W-:Y:S01]  /*79520*/  SHF.R.S32.HI R0, RZ, 0x8, R0 ;  /* 0x00000008ff007819 */ /* 0x000fe20000011400 */
[----:B------:R-:W2:Y:S01]  /*79530*/  LDL.LU R13, [R1+0x2ac] ;  /* 0x0002ac00010d7983 */ /* 0x000ea20000300800 */
[----:B-1----:R-:W-:-:S04]  /*79540*/  IADD3 R68, P4, PT, R71, R3, RZ ;  /* 0x0000000347447210 */ /* 0x002fc80007f9e0ff */
[C---:B------:R-:W-:Y:S01]  /*79550*/  LEA.HI.X.SX32 R69, R71.reuse, R2, 0x1, P4 ;  /* 0x0000000247457211 */ /* 0x040fe200020f0eff */
[----:B------:R-:W-:Y:S01]  /*79560*/  VIADD R71, R71, UR30 ;  /* 0x0000001e47477c36 */ /* 0x000fe20008000000 */
[----:B---3--:R-:W-:Y:S01]  /*79570*/  F2FP.SATFINITE.E5M2.F32.PACK_AB_MERGE_C R72, R11, R10, RZ ;  /* 0x0000000a0b48723e */ /* 0x008fe200048060ff */
[----:B------:R-:W1:Y:S01]  /*79580*/  LDCU UR30, c[0x0][0x3b8] ;  /* 0x00007700ff1e77ac */ /* 0x000e620008000800 */
[----:B------:R-:W3:Y:S02]  /*79590*/  LDL.LU R11, [R1+0x23a0] ;  /* 0x0023a000010b7983 */ /* 0x000ee40000300800 */
[CC--:B------:R-:W-:Y:S02]  /*795a0*/  IADD3 R70, P4, PT, R71.reuse, R3.reuse, RZ ;  /* 0x0000000347467210 */ /* 0x0c0fe40007f9e0ff */
[----:B------:R0:W-:Y:S01]  /*795b0*/  @P5 STG.E.U8 desc[UR20][R68.64], R0 ;  /* 0x0000000044005986 */ /* 0x0001e2000c101114 */
[----:B------:R-:W-:Y:S01]  /*795c0*/  PRMT R73, R72, 0x9910, RZ ;  /* 0x0000991048497816 */ /* 0x000fe200000000ff */
[C---:B0-----:R-:W-:Y:S01]  /*795d0*/  VIADD R0, R71.reuse, UR29 ;  /* 0x0000001d47007c36 */ /* 0x041fe20008000000 */
[-C--:B------:R-:W-:Y:S01]  /*795e0*/  LEA.HI.X.SX32 R71, R71, R2.reuse, 0x1, P4 ;  /* 0x0000000247477211 */ /* 0x080fe200020f0eff */
[----:B------:R-:W0:Y:S03]  /*795f0*/  LDCU UR29, c[0x0][0x3b8] ;  /* 0x00007700ff1d77ac */ /* 0x000e260008000800 */
[C---:B------:R-:W-:Y:S01]  /*79600*/  IADD3 R68, P5, PT, R0.reuse, R3, RZ ;  /* 0x0000000300447210 */ /* 0x040fe20007fbe0ff */
[----:B------:R1:W-:Y:S03]  /*79610*/  @P3 STG.E.U8 desc[UR20][R70.64], R72 ;  /* 0x0000004846003986 */ /* 0x0003e6000c101114 */
[----:B------:R-:W-:-:S02]  /*79620*/  LEA.HI.X.SX32 R69, R0, R2, 0x1, P5 ;  /* 0x0000000200457211 */ /* 0x000fc400028f0eff */
[----:B-1----:R-:W-:Y:S01]  /*79630*/  SHF.R.S32.HI R70, RZ, 0x8, R73 ;  /* 0x00000008ff467819 */ /* 0x002fe20000011449 */
[----:B------:R-:W-:Y:S01]  /*79640*/  VIADD R71, R0, UR27 ;  /* 0x0000001b00477c36 */ /* 0x000fe20008000000 */
[----:B----4-:R-:W-:Y:S01]  /*79650*/  ISETP.LT.AND P3, PT, R8, UR28, !P1 ;  /* 0x0000001c08007c0c */ /* 0x010fe2000cf61270 */
[----:B------:R-:W1:Y:S02]  /*79660*/  LDCU UR28, c[0x0][0x3b8] ;  /* 0x00007700ff1c77ac */ /* 0x000e640008000800 */
[----:B------:R4:W-:Y:S01]  /*79670*/  @P0 STG.E.U8 desc[UR20][R68.64], R70 ;  /* 0x0000004644000986 */ /* 0x0009e2000c101114 */
[----:B------:R-:W-:Y:S01]  /*79680*/  ISETP.LT.AND P4, PT, R9, UR76, !P1 ;  /* 0x0000004c09007c0c */ /* 0x000fe2000cf81270 */
[----:B------:R-:W0:Y:S01]  /*79690*/  LDCU UR76, c[0x0][0x3b8] ;  /* 0x00007700ff4c77ac */ /* 0x000e220008000800 */
[----:B-----5:R-:W-:Y:S01]  /*796a0*/  F2FP.SATFINITE.E5M2.F32.PACK_AB_MERGE_C R0, R5, R7, RZ ;  /* 0x000000070500723e */ /* 0x020fe200048060ff */
[----:B------:R-:W5:Y:S01]  /*796b0*/  LDCU UR27, c[0x0][0x3b8] ;  /* 0x00007700ff1b77ac */ /* 0x000f620008000800 */
[----:B----4-:R-:W-:-:S04]  /*796c0*/  IADD3 R68, P5, PT, R71, R3, RZ ;  /* 0x0000000347447210 */ /* 0x010fc80007fbe0ff */
[C---:B------:R-:W-:Y:S02]  /*796d0*/  LEA.HI.X.SX32 R69, R71.reuse, R2, 0x1, P5 ;  /* 0x0000000247457211 */ /* 0x040fe400028f0eff */
[----:B--2---:R-:W-:Y:S01]  /*796e0*/  ISETP.LT.AND P5, PT, R4, UR25, !P1 ;  /* 0x0000001904007c0c */ /* 0x004fe2000cfa1270 */
[----:B------:R-:W-:Y:S01]  /*796f0*/  VIADD R71, R71, UR24 ;  /* 0x0000001847477c36 */ /* 0x000fe20008000000 */
[----:B------:R-:W2:Y:S01]  /*79700*/  LDL.LU R4, [R1+0x23b0] ;  /* 0x0023b00001047983 */ /* 0x000ea20000300800 */
[----:B------:R-:W-:Y:S01]  /*79710*/  PRMT R72, R0, 0x9910, RZ ;  /* 0x0000991000487816 */ /* 0x000fe200000000ff */
[----:B------:R-:W4:Y:S02]  /*79720*/  LDCU UR25, c[0x0][0x3b8] ;  /* 0x00007700ff1977ac */ /* 0x000f240008000800 */
[----:B------:R-:W4:Y:S01]  /*79730*/  LDL.LU R10, [R1+0x237c] ;  /* 0x00237c00010a7983 */ /* 0x000f220000300800 */
[----:B------:R-:W-:Y:S01]  /*79740*/  ISETP.LT.AND P0, PT, R6, UR26, !P1 ;  /* 0x0000001a06007c0c */ /* 0x000fe2000cf01270 */
[----:B------:R-:W0:Y:S02]  /*79750*/  LDCU UR26, c[0x0][0x3b8] ;  /* 0x00007700ff1a77ac */ /* 0x000e240008000800 */
[----:B------:R-:W4:Y:S01]  /*79760*/  LDL.LU R5, [R1+0x2378] ;  /* 0x0023780001057983 */ /* 0x000f220000300800 */
[----:B------:R-:W0:Y:S03]  /*79770*/  LDCU UR24, c[0x0][0x3b8] ;  /* 0x00007700ff1877ac */ /* 0x000e260008000800 */
[----:B------:R-:W4:Y:S04]  /*79780*/  LDL.LU R8, [R1+0x2b0] ;  /* 0x0002b00001087983 */ /* 0x000f280000300800 */
[----:B------:R-:W5:Y:S04]  /*79790*/  LDL.LU R9, [R1+0x2b4] ;  /* 0x0002b40001097983 */ /* 0x000f680000300800 */
[----:B------:R-:W5:Y:S04]  /*797a0*/  LDL.LU R6, [R1+0x2b8] ;  /* 0x0002b80001067983 */ /* 0x000f680000300800 */
[----:B------:R-:W5:Y:S04]  /*797b0*/  LDL.LU R7, [R1+0x2bc] ;  /* 0x0002bc0001077983 */ /* 0x000f680000300800 */
[----:B------:R0:W-:Y:S01]  /*797c0*/  @P2 STG.E.U8 desc[UR20][R68.64], R0 ;  /* 0x0000000044002986 */ /* 0x0001e2000c101114 */
[----:B------:R-:W-:Y:S01]  /*797d0*/  IADD3 R70, P2, PT, R71, R3, RZ ;  /* 0x0000000347467210 */ /* 0x000fe20007f5e0ff */
[----:B0-----:R-:W-:-:S02]  /*797e0*/  IMAD.MOV.U32 R69, RZ, RZ, R72 ;  /* 0x000000ffff457224 */ /* 0x001fc400078e0048 */
[C---:B------:R-:W-:Y:S01]  /*797f0*/  VIADD R0, R71.reuse, UR23 ;  /* 0x0000001747007c36 */ /* 0x040fe20008000000 */
[----:B------:R-:W-:Y:S01]  /*79800*/  LEA.HI.X.SX32 R71, R71, R2, 0x1, P2 ;  /* 0x0000000247477211 */ /* 0x000fe200010f0eff */
[----:B------:R-:W0:Y:S01]  /*79810*/  LDCU UR23, c[0x0][0x3b8] ;  /* 0x00007700ff1777ac */ /* 0x000e220008000800 */
[----:B------:R-:W-:Y:S02]  /*79820*/  SHF.R.S32.HI R69, RZ, 0x8, R69 ;  /* 0x00000008ff457819 */ /* 0x000fe40000011445 */
[CC--:B------:R-:W-:Y:S02]  /*79830*/  IADD3 R68, P2, PT, R0.reuse, R3.reuse, RZ ;  /* 0x0000000300447210 */ /* 0x0c0fe40007f5e0ff */
[----:B------:R-:W-:Y:S01]  /*79840*/  F2FP.SATFINITE.E5M2.F32.PACK_AB_MERGE_C R72, R13, R12, RZ ;  /* 0x0000000c0d48723e */ /* 0x000fe200048060ff */
[----:B------:R0:W-:Y:S02]  /*79850*/  @P4 STG.E.U8 desc[UR20][R70.64], R69 ;  /* 0x0000004546004986 */ /* 0x0001e4000c101114 */
[CC--:B0-----:R-:W-:Y:S01]  /*79860*/  LEA.HI.X.SX32 R69, R0.reuse, R2.reuse, 0x1, P2 ;  /* 0x0000000200457211 */ /* 0x0c1fe200010f0eff */
[----:B------:R-:W-:Y:S01]  /*79870*/  VIADD R71, R0, UR19 ;  /* 0x0000001300477c36 */ /* 0x000fe20008000000 */
[----:B------:R-:W-:Y:S01]  /*79880*/  PRMT R73, R72, 0x9910, RZ ;  /* 0x0000991048497816 */ /* 0x000fe200000000ff */
[----:B------:R-:W0:Y:S02]  /*79890*/  LDCU UR19, c[0x0][0x3b8] ;  /* 0x00007700ff1377ac */ /* 0x000e240008000800 */
[----:B------:R0:W-:Y:S01]  /*798a0*/  @P3 STG.E.U8 desc[UR20][R68.64], R72 ;  /* 0x0000004844003986 */ /* 0x0001e2000c101114 */
[CC--:B------:R-:W-:Y:S01]  /*798b0*/  IADD3 R70, P3, PT, R71.reuse, R3.reuse, RZ ;  /* 0x0000000347467210 */ /* 0x0c0fe20007f7e0ff */
[----:B------:R-:W-:Y:S01]  /*798c0*/  VIADD R0, R71, UR18 ;  /* 0x0000001247007c36 */ /* 0x000fe20008000000 */
[----:B---3--:R-:W-:Y:S01]  /*798d0*/  ISETP.LT.AND P2, PT, R11, UR22, !P1 ;  /* 0x000000160b007c0c */ /* 0x008fe2000cf41270 */
[----:B------:R-:W3:Y:S01]  /*798e0*/  LDCU UR22, c[0x0][0x3b8] ;  /* 0x00007700ff1677ac */ /* 0x000ee20008000800 */
[----:B------:R-:W-:Y:S01]  /*798f0*/  LEA.HI.X.SX32 R71, R71, R2, 0x1, P3 ;  /* 0x0000000247477211 */ /* 0x000fe200018f0eff */
[----:B------:R-:W0:Y:S01]  /*79900*/  LDCU UR18, c[0x0][0x3b8] ;  /* 0x00007700ff1277ac */ /* 0x000e220008000800 */
[----:B--2---:R-:W-:Y:S01]  /*79910*/  ISETP.LT.AND P3, PT, R4, UR17, !P1 ;  /* 0x0000001104007c0c */ /* 0x004fe2000cf61270 */
[----:B0-----:R-:W-:Y:S01]  /*79920*/  IMAD.MOV.U32 R69, RZ, RZ, R73 ;  /* 0x000000ffff457224 */ /* 0x001fe200078e0049 */
[----:B------:R-:W2:Y:S01]  /*79930*/  LDL.LU R4, [R1+0x23a4] ;  /* 0x0023a40001047983 */ /* 0x000ea20000300800 */
[----:B------:R-:W-:Y:S01]  /*79940*/  IADD3 R68, P4, PT, R0, R3, RZ ;  /* 0x0000000300447210 */ /* 0x000fe20007f9e0ff */
[----:B------:R-:W0:Y:S02]  /*79950*/  LDCU UR17, c[0x0][0x3b8] ;  /* 0x00007700ff1177ac */ /* 0x000e240008000800 */
[----:B------:R-:W-:-:S05]  /*79960*/  SHF.R.S32.HI R69, RZ, 0x8, R69 ;  /* 0x00000008ff457819 */ /* 0x000fca0000011445 */
[----:B------:R0:W-:Y:S01]  /*79970*/  @P0 STG.E.U8 desc[UR20][R70.64], R69 ;  /* 0x0000004546000986 */ /* 0x0001e2000c101114 */
[----:B----4-:R-:W-:Y:S01]  /*79980*/  ISETP.LT.AND P0, PT, R10, UR14, !P1 ;  /* 0x0000000e0a007c0c */ /* 0x010fe2000cf01270 */
[----:B------:R-:W4:Y:S01]  /*79990*/  LDCU UR14, c[0x0][0x3b8] ;  /* 0x00007700ff0e77ac */ /* 0x000f220008000800 */
[C---:B0-----:R-:W-:Y:S02]  /*799a0*/  LEA.HI.X.SX32 R69, R0.reuse, R2, 0x1, P4 ;  /* 0x0000000200457211 */ /* 0x041fe400020f0eff */
[----:B------:R-:W-:Y:S02]  /*799b0*/  ISETP.LT.AND P4, PT, R5, UR75, !P1 ;  /* 0x0000004b05007c0c */ /* 0x000fe4000cf81270 */
[----:B-----5:R-:W-:Y:S01]  /*799c0*/  F2FP.SATFINITE.E5M2.F32.PACK_AB_MERGE_C R74, R7, R6, RZ ;  /* 0x00000006074a723e */ /* 0x020fe200048060ff */
[----:B------:R-:W5:Y:S01]  /*799d0*/  LDL.LU R5, [R1+0x2390] ;  /* 0x0023900001057983 */ /* 0x000f620000300800 */
[----:B------:R-:W-:Y:S01]  /*799e0*/  F2FP.SATFINITE.E5M2.F32.PACK_AB_MERGE_C R70, R9, R8, RZ ;  /* 0x000000080946723e */ /* 0x000fe200048060ff */
[----:B------:R-:W-:Y:S01]  /*799f0*/  VIADD R71, R0, UR13 ;  /* 0x0000000d00477c36 */ /* 0x000fe20008000000 */
[----:B------:R-:W0:Y:S01]  /*79a00*/  LDCU UR13, c[0x0][0x3b8] ;  /* 0x00007700ff0d77ac */ /* 0x000e220008000800 */
[----:B------:R-:W3:Y:S01]  /*79a10*/  LDL.LU R10, [R1+0x23b8] ;  /* 0x0023b800010a7983 */ /* 0x000ee20000300800 */
[----:B------:R-:W0:Y:S03]  /*79a20*/  LDCU UR75, c[0x0][0x3b8] ;  /* 0x00007700ff4b77ac */ /* 0x000e260008000800 */
[----:B------:R-:W3:Y:S04]  /*79a30*/  LDL.LU R6, [R1+0x23c0] ;  /* 0x0023c00001067983 */ /* 0x000ee80000300800 */
[----:B------:R-:W4:Y:S04]  /*79a40*/  LDL.LU R11, [R1+0x2c0] ;  /* 0x0002c000010b7983 */ /* 0x000f280000300800 */
[----:B------:R-:W4:Y:S04]  /*79a50*/  LDL.LU R8, [R1+0x2c4] ;  /* 0x0002c40001087983 */ /* 0x000f280000300800 */
[----:B------:R0:W-:Y:S01]  /*79a60*/  @P5 STG.E.U8 desc[UR20][R68.64], R70 ;  /* 0x0000004644005986 */ /* 0x0001e2000c101114 */
[----:B------:R-:W-:Y:S01]  /*79a70*/  VIADD R0, R71, UR16 ;  /* 0x0000001047007c36 */ /* 0x000fe20008000000 */
[----:B------:R-:W1:Y:S02]  /*79a80*/  LDCU UR16, c[0x0][0x3b8] ;  /* 0x00007700ff1077ac */ /* 0x000e640008000800 */
[----:B------:R-:W5:Y:S01]  /*79a90*/  LDL.LU R9, [R1+0x2c8] ;  /* 0x0002c80001097983 */ /* 0x000f620000300800 */
[----:B0-----:R-:W-:-:S02]  /*79aa0*/  PRMT R69, R70, 0x9910, RZ ;  /* 0x0000991046457816 */ /* 0x001fc400000000ff */
[C---:B------:R-:W-:Y:S02]  /*79ab0*/  IADD3 R70, P5, PT, R71.reuse, R3, RZ ;  /* 0x0000000347467210 */ /* 0x040fe40007fbe0ff */
[----:B------:R-:W-:Y:S02]  /*79ac0*/  SHF.R.S32.HI R69, RZ, 0x8, R69 ;  /* 0x00000008ff457819 */ /* 0x000fe40000011445 */
[----:B------:R-:W-:-:S05]  /*79ad0*/  LEA.HI.X.SX32 R71, R71, R2, 0x1, P5 ;  /* 0x0000000247477211 */ /* 0x000fca00028f0eff */
[----:B------:R0:W-:Y:S01]  /*79ae0*/  @P2 STG.E.U8 desc[UR20][R70.64], R69 ;  /* 0x0000004546002986 */ /* 0x0001e2000c101114 */
[----:B--2---:R-:W-:Y:S01]  /*79af0*/  ISETP.LT.AND P2, PT, R4, UR11, !P1 ;  /* 0x0000000b04007c0c */ /* 0x004fe2000cf41270 */
[C---:B------:R-:W-:Y:S02]  /*79b00*/  VIADD R72, R0.reuse, UR15 ;  /* 0x0000000f00487c36 */ /* 0x040fe40008000000 */
[----:B------:R-:W2:Y:S01]  /*79b10*/  LDL.LU R4, [R1+0x2cc] ;  /* 0x0002cc0001047983 */ /* 0x000ea20000300800 */
[C---:B------:R-:W-:Y:S01]  /*79b20*/  IADD3 R68, P5, PT, R0.reuse, R3, RZ ;  /* 0x0000000300447210 */ /* 0x040fe20007fbe0ff */
[----:B------:R-:W1:Y:S02]  /*79b30*/  LDCU UR15, c[0x0][0x3b8] ;  /* 0x00007700ff0f77ac */ /* 0x000e640008000800 */
[----:B------:R-:W2:Y:S01]  /*79b40*/  LDL.LU R7, [R1+0x23ac] ;  /* 0x0023ac0001077983 */ /* 0x000ea20000300800 */
[----:B0-----:R-:W-:Y:S01]  /*79b50*/  LEA.HI.X.SX32 R69, R0, R2, 0x1, P5 ;  /* 0x0000000200457211 */ /* 0x001fe200028f0eff */
[----:B------:R-:W0:Y:S01]  /*79b60*/  LDCU UR11, c[0x0][0x3b8] ;  /* 0x00007700ff0b77ac */ /* 0x000e220008000800 */
[----:B------:R-:W-:-:S03]  /*79b70*/  PRMT R0, R74, 0x9910, RZ ;  /* 0x000099104a007816 */ /* 0x000fc600000000ff */
[----:B------:R1:W-:Y:S01]  /*79b80*/  @P3 STG.E.U8 desc[UR20][R68.64], R74 ;  /* 0x0000004a44003986 */ /* 0x0003e2000c101114 */
[CC--:B------:R-:W-:Y:S02]  /*79b90*/  IADD3 R70, P3, PT, R72.reuse, R3.reuse, RZ ;  /* 0x0000000348467210 */ /* 0x0c0fe40007f7e0ff */
[----:B------:R-:W-:Y:S02]  /*79ba0*/  SHF.R.S32.HI R0, RZ, 0x8, R0 ;  /* 0x00000008ff007819 */ /* 0x000fe40000011400 */
[C---:B------:R-:W-:Y:S01]  /*79bb0*/  LEA.HI.X.SX32 R71, R72.reuse, R2, 0x1, P3 ;  /* 0x0000000248477211 */ /* 0x040fe200018f0eff */
[----:B------:R-:W-:Y:S01]  /*79bc0*/  VIADD R73, R72, UR12 ;  /* 0x0000000c48497c36 */ /* 0x000fe20008000000 */
[----:B------:R-:W0:Y:S03]  /*79bd0*/  LDCU UR12, c[0x0][0x3b8] ;  /* 0x00007700ff0c77ac */ /* 0x000e260008000800 */
[----:B------:R4:W-:Y:S01]  /*79be0*/  @P0 STG.E.U8 desc[UR20][R70.64], R0 ;  /* 0x0000000046000986 */ /* 0x0009e2000c101114 */
[----:B-1----:R-:W-:-:S02]  /*79bf0*/  IADD3 R68, P5, PT, R73, R3, RZ ;  /* 0x0000000349447210 */ /* 0x002fc40007fbe0ff */
[----:B---3--:R-:W-:Y:S01]  /*79c00*/  ISETP.LT.AND P0, PT, R6, UR4, !P1 ;  /* 0x0000000406007c0c */ /* 0x008fe2000cf01270 */
[C---:B------:R-:W-:Y:S01]  /*79c10*/  VIADD R75, R73.reuse, UR10 ;  /* 0x0000000a494b7c36 */ /* 0x040fe20008000000 */
[----:B------:R-:W3:Y:S01]  /*79c20*/  LDL.LU R6, [R1+0x23b4] ;  /* 0x0023b40001067983 */ /* 0x000ee20000300800 */
[----:B------:R-:W-:Y:S01]  /*79c30*/  LEA.HI.X.SX32 R69, R73, R2, 0x1, P5 ;  /* 0x0000000249457211 */ /* 0x000fe200028f0eff */
[----:B------:R-:W1:Y:S01]  /*79c40*/  LDCU UR10, c[0x0][0x3b8] ;  /* 0x00007700ff0a77ac */ /* 0x000e620008000800 */
[----:B----4-:R-:W-:Y:S01]  /*79c50*/  F2FP.SATFINITE.E5M2.F32.PACK_AB_MERGE_C R0, R8, R11, RZ ;  /* 0x0000000b0800723e */ /* 0x010fe200048060ff */
[C---:B------:R-:W-:Y:S01]  /*79c60*/  VIADD R74, R75.reuse, UR9 ;  /* 0x000000094b4a7c36 */ /* 0x040fe20008000000 */
[----:B------:R-:W-:Y:S01]  /*79c70*/  ISETP.LT.AND P3, PT, R10, UR6, !P1 ;  /* 0x000000060a007c0c */ /* 0x000fe2000cf61270 */
[----:B------:R-:W4:Y:S02]  /*79c80*/  LDCU UR9, c[0x0][0x3b8] ;  /* 0x00007700ff0977ac */ /* 0x000f240008000800 */
[----:B------:R0:W-:Y:S01]  /*79c90*/  @P4 STG.E.U8 desc[UR20][R68.64], R0 ;  /* 0x0000000044004986 */ /* 0x0001e2000c101114 */
[----:B------:R-:W-:Y:S01]  /*79ca0*/  IADD3 R70, P4, PT, R75, R3, RZ ;  /* 0x000000034b467210 */ /* 0x000fe20007f9e0ff */
[----:B------:R-:W1:Y:S01]  /*79cb0*/  LDCU UR4, c[0x0][0x3b8] ;  /* 0x00007700ff0477ac */ /* 0x000e620008000800 */
[----:B------:R-:W-:-:S02]  /*79cc0*/  PRMT R73, R0, 0x9910, RZ ;  /* 0x0000991000497816 */ /* 0x000fc400000000ff */
[-C--:B------:R-:W-:Y:S01]  /*79cd0*/  LEA.HI.X.SX32 R71, R75, R2.reuse, 0x1, P4 ;  /* 0x000000024b477211 */ /* 0x080fe200020f0eff */
[C---:B------:R-:W-:Y:S01]  /*79ce0*/  VIADD R72, R74.reuse, UR8 ;  /* 0x000000084a487c36 */ /* 0x040fe20008000000 */
[----:B------:R-:W-:Y:S01]  /*79cf0*/  SHF.R.S32.HI R73, RZ, 0x8, R73 ;  /* 0x00000008ff497819 */ /* 0x000fe20000011449 */
[----:B------:R-:W1:Y:S01]  /*79d00*/  LDCU UR6, c[0x0][0x3b8] ;  /* 0x00007700ff0677ac */ /* 0x000e620008000800 */
[----:B0-----:R-:W-:Y:S01]  /*79d10*/  IADD3 R68, P4, PT, R74, R3, RZ ;  /* 0x000000034a447210 */ /* 0x001fe20007f9e0ff */
[----:B------:R-:W-:Y:S01]  /*79d20*/  VIADD R0, R72, UR5 ;  /* 0x0000000548007c36 */ /* 0x000fe20008000000 */
[----:B-----5:R-:W-:Y:S01]  /*79d30*/  ISETP.LT.AND P5, PT, R5, UR74, !P1 ;  /* 0x0000004a05007c0c */ /* 0x020fe2000cfa1270 */
[----:B------:R0:W-:Y:S01]  /*79d40*/  @P2 STG.E.U8 desc[UR20][R70.64], R73 ;  /* 0x0000004946002986 */ /* 0x0001e2000c101114 */
[----:B------:R-:W-:Y:S01]  /*79d50*/  LEA.HI.X.SX32 R69, R74, R2, 0x1, P4 ;  /* 0x000000024a457211 */ /* 0x000fe200020f0eff */
[----:B------:R-:W-:Y:S01]  /*79d60*/  VIADD R18, R0, UR73 ;  /* 0x0000004900127c36 */ /* 0x000fe20008000000 */
[----:B------:R-:W5:Y:S01]  /*79d70*/  LDCU UR8, c[0x0][0x3b8] ;  /* 0x00007700ff0877ac */ /* 0x000f620008000800 */
[----:B------:R-:W4:Y:S01]  /*79d80*/  LDL.LU R5, [R1+0x23bc] ;  /* 0x0023bc0001057983 */ /* 0x000f220000300800 */
[----:B------:R-:W0:Y:S01]  /*79d90*/  LDCU UR5, c[0x0][0x3b8] ;  /* 0x00007700ff0577ac */ /* 0x000e220008000800 */
[----:B------:R-:W0:Y:S01]  /*79da0*/  LDCU UR74, c[0x0][0x3b8] ;  /* 0x00007700ff4a77ac */ /* 0x000e220008000800 */
[----:B------:R-:W0:Y:S01]  /*79db0*/  LDCU UR73, c[0x0][0x3b8] ;  /* 0x00007700ff4977ac */ /* 0x000e220008000800 */
[----:B--2---:R-:W-:Y:S01]  /*79dc0*/  F2FP.SATFINITE.E5M2.F32.PACK_AB_MERGE_C R76, R4, R9, RZ ;  /* 0x00000009044c723e */ /* 0x004fe200048060ff */
[----:B------:R-:W-:Y:S01]  /*79dd0*/  VIADD R9, R18, UR71 ;  /* 0x0000004712097c36 */ /* 0x000fe20008000000 */
[----:B------:R-:W2:Y:S01]  /*79de0*/  LDL.LU R4, [R1+0x23c4] ;  /* 0x0023c40001047983 */ /* 0x000ea20000300800 */
[----:B------:R-:W1:Y:S01]  /*79df0*/  LDCU UR71, c[0x0][0x3b8] ;  /* 0x00007700ff4777ac */ /* 0x000e620008000800 */
[----:B0-----:R-:W-:-:S02]  /*79e00*/  PRMT R70, R76, 0x9910, RZ ;  /* 0x000099104c467816 */ /* 0x001fc400000000ff */
[----:B------:R0:W-:Y:S02]  /*79e10*/  @P3 STG.E.U8 desc[UR20][R68.64], R76 ;  /* 0x0000004c44003986 */ /* 0x0001e4000c101114 */
[----:B------:R-:W-:Y:S01]  /*79e20*/  SHF.R.S32.HI R70, RZ, 0x8, R70 ;  /* 0x00000008ff467819 */ /* 0x000fe20000011446 */
[----:B------:R-:W-:Y:S01]  /*79e30*/  VIADD R55, R9, UR69 ;  /* 0x0000004509377c36 */ /* 0x000fe20008000000 */
[----:B------:R-:W-:Y:S01]  /*79e40*/  ISETP.LT.AND P2, PT, R7, UR72, !P1 ;  /* 0x0000004807007c0c */ /* 0x000fe2000cf41270 */
[----:B------:R-:W1:Y:S01]  /*79e50*/  LDCU UR72, c[0x0][0x3b8] ;  /* 0x00007700ff4877ac */ /* 0x000e620008000800 */
[CC--:B0-----:R-:W-:Y:S01]  /*79e60*/  IADD3 R68, P4, PT, R72.reuse, R3.reuse, RZ ;  /* 0x0000000348447210 */ /* 0x0c1fe20007f9e0ff */
[----:B------:R-:W0:Y:S03]  /*79e70*/  LDCU UR69, c[0x0][0x3b8] ;  /* 0x00007700ff4577ac */ /* 0x000e260008000800 */
[----:B------:R-:W-:Y:S01]  /*79e80*/  LEA.HI.X.SX32 R69, R72, R2, 0x1, P4 ;  /* 0x0000000248457211 */ /* 0x000fe200020f0eff */
[----:B------:R-:W-:Y:S01]  /*79e90*/  VIADD R56, R55, UR67 ;  /* 0x0000004337387c36 */ /* 0x000fe20008000000 */
[----:B------:R-:W0:Y:S03]  /*79ea0*/  LDCU UR67, c[0x0][0x3b8] ;  /* 0x00007700ff4377ac */ /* 0x000e260008000800 */
[----:B------:R1:W-:Y:S02]  /*79eb0*/  @P0 STG.E.U8 desc[UR20][R68.64], R70 ;  /* 0x0000004644000986 */ /* 0x0003e4000c101114 */
[----:B-1----:R-:W-:-:S04]  /*79ec0*/  IADD3 R68, P0, PT, R0, R3, RZ ;  /* 0x0000000300447210 */ /* 0x002fc80007f1e0ff */
[----:B------:R-:W-:Y:S01]  /*79ed0*/  LEA.HI.X.SX32 R69, R0, R2, 0x1, P0 ;  /* 0x0000000200457211 */ /* 0x000fe200000f0eff */
[----:B------:R-:W-:Y:S01]  /*79ee0*/  VIADD R0, R56, UR65 ;  /* 0x0000004138007c36 */ /* 0x000fe20008000000 */
[----:B---3--:R-:W-:Y:S01]  /*79ef0*/  ISETP.LT.AND P3, PT, R6, UR70, !P1 ;  /* 0x0000004606007c0c */ /* 0x008fe2000cf61270 */
[----:B------:R-:W1:Y:S02]  /*79f00*/  LDCU UR70, c[0x0][0x3b8] ;  /* 0x00007700ff4677ac */ /* 0x000e640008000800 */
[----:B------:R-:W-:Y:S01]  /*79f10*/  VIADD R62, R0, UR64 ;  /* 0x00000040003e7c36 */ /* 0x000fe20008000000 */
[----:B------:R3:W-:Y:S01]  /*79f20*/  STL [R1+0x308], R0 ;  /* 0x0003080001007387 */ /* 0x0007e20000100800 */
[----:B------:R-:W0:Y:S02]  /*79f30*/  LDCU UR65, c[0x0][0x3b8] ;  /* 0x00007700ff4177ac */ /* 0x000e240008000800 */
[----:B------:R-:W-:Y:S01]  /*79f40*/  VIADD R8, R62, UR63 ;  /* 0x0000003f3e087c36 */ /* 0x000fe20008000000 */
[----:B------:R-:W0:Y:S01]  /*79f50*/  LDCU UR64, c[0x0][0x3b8] ;  /* 0x00007700ff4077ac */ /* 0x000e220008000800 */
[----:B------:R-:W0:Y:S02]  /*79f60*/  LDCU UR63, c[0x0][0x3b8] ;  /* 0x00007700ff3f77ac */ /* 0x000e240008000800 */
[----:B---3--:R-:W-:Y:S01]  /*79f70*/  VIADD R0, R8, UR62 ;  /* 0x0000003e08007c36 */ /* 0x008fe20008000000 */
[----:B------:R-:W3:Y:S04]  /*79f80*/  LDCU UR62, c[0x0][0x3b8] ;  /* 0x00007700ff3e77ac */ /* 0x000ee80008000800 */
[----:B------:R0:W-:Y:S02]  /*79f90*/  STL [R1+0x2cc], R0 ;  /* 0x0002cc0001007387 */ /* 0x0001e40000100800 */
[----:B0-----:R-:W-:Y:S01]  /*79fa0*/  VIADD R0, R0, UR61 ;  /* 0x0000003d00007c36 */ /* 0x001fe20008000000 */
[----:B----4-:R-:W-:Y:S01]  /*79fb0*/  ISETP.LT.AND P4, PT, R5, UR68, !P1 ;  /* 0x0000004405007c0c */ /* 0x010fe2000cf81270 */
[----:B------:R-:W0:Y:S03]  /*79fc0*/  LDCU UR68, c[0x0][0x3b8] ;  /* 0x00007700ff4477ac */ /* 0x000e260008000800 */
[----:B------:R4:W-:Y:S01]  /*79fd0*/  STL [R1+0x2c8], R0 ;  /* 0x0002c80001007387 */ /* 0x0009e20000100800 */
[----:B------:R-:W0:Y:S01]  /*79fe0*/  LDCU UR61, c[0x0][0x3b8] ;  /* 0x00007700ff3d77ac */ /* 0x000e220008000800 */
[----:B----4-:R-:W-:Y:S01]  /*79ff0*/  VIADD R0, R0, UR60 ;  /* 0x0000003c00007c36 */ /* 0x010fe20008000000 */
[----:B------:R-:W4:Y:S04]  /*7a000*/  LDCU UR60, c[0x0][0x3b8] ;  /* 0x00007700ff3c77ac */ /* 0x000f280008000800 */
[----:B------:R0:W-:Y:S02]  /*7a010*/  STL [R1+0x2c4], R0 ;  /* 0x0002c40001007387 */ /* 0x0001e40000100800 */
[----:B0-----:R-:W-:Y:S01]  /*7a020*/  VIADD R0, R0, UR59 ;  /* 0x0000003b00007c36 */ /* 0x001fe20008000000 */
[----:B------:R-:W0:Y:S04]  /*7a030*/  LDCU UR59, c[0x0][0x3b8] ;  /* 0x00007700ff3b77ac */ /* 0x000e280008000800 */
[----:B------:R1:W-:Y:S02]  /*7a040*/  STL [R1+0x2c0], R0 ;  /* 0x0002c00001007387 */ /* 0x0003e40000100800 */
[----:B-1----:R-:W-:Y:S01]  /*7a050*/  VIADD R0, R0, UR58 ;  /* 0x0000003a00007c36 */ /* 0x002fe20008000000 */
[----:B------:R-:W1:Y:S04]  /*7a060*/  LDCU UR58, c[0x0][0x3b8] ;  /* 0x00007700ff3a77ac */ /* 0x000e680008000800 */
        /* <DEDUP_REMOVED lines=14> */
[----:B------:R-:W0:Y:S03]  /*7a150*/  LDCU UR53, c[0x0][0x3b8] ;  /* 0x00007700ff3577ac */ /* 0x000e260008000800 */
[----:B------:R-:W-:Y:S01]  /*7a160*/  VIADD R10, R0, UR52 ;  /* 0x00000034000a7c36 */ /* 0x000fe20008000000 */
[----:B------:R1:W-:Y:S01]  /*7a170*/  STL [R1+0x2a8], R0 ;  /* 0x0002a80001007387 */ /* 0x0003e20000100800 */
[----:B------:R-:W0:Y:S02]  /*7a180*/  LDCU UR52, c[0x0][0x3b8] ;  /* 0x00007700ff3477ac */ /* 0x000e240008000800 */
        /* <DEDUP_REMOVED lines=22> */
[----:B--2---:R-:W-:Y:S01]  /*7a2f0*/  ISETP.LT.AND P0, PT, R4, UR66, !P1 ;  /* 0x0000004204007c0c */ /* 0x004fe2000cf01270 */
[----:B------:R-:W0:Y:S03]  /*7a300*/  LDCU UR66, c[0x0][0x3b8] ;  /* 0x00007700ff4277ac */ /* 0x000e260008000800 */
[----:B------:R2:W-:Y:S01]  /*7a310*/  STL [R1+0x284], R0 ;  /* 0x0002840001007387 */ /* 0x0005e20000100800 */
[----:B------:R-:W0:Y:S01]  /*7a320*/  LDCU UR44, c[0x0][0x3b8] ;  /* 0x00007700ff2c77ac */ /* 0x000e220008000800 */
[----:B--2---:R-:W-:Y:S01]  /*7a330*/  VIADD R0, R0, UR43 ;  /* 0x0000002b00007c36 */ /* 0x004fe20008000000 */
[----:B------:R-:W2:Y:S04]  /*7a340*/  LDCU UR43, c[0x0][0x3b8] ;  /* 0x00007700ff2b77ac */ /* 0x000ea80008000800 */
        /* <DEDUP_REMOVED lines=37> */
[----:B------:R-:W1:Y:S03]  /*7a5a0*/  LDCU UR30, c[0x0][0x3b8] ;  /* 0x00007700ff1e77ac */ /* 0x000e660008000800 */
[----:B------:R-:W-:Y:S01]  /*7a5b0*/  VIADD R7, R0, UR29 ;  /* 0x0000001d00077c36 */ /* 0x000fe20008000000 */
[----:B------:R0:W-:Y:S01]  /*7a5c0*/  STL [R1+0x24c], R0 ;  /* 0x00024c0001007387 */ /* 0x0001e20000100800 */
[----:B------:R-:W1:Y:S02]  /*7a5d0*/  LDCU UR29, c[0x0][0x3b8] ;  /* 0x00007700ff1d77ac */ /* 0x000e640008000800 */
        /* <DEDUP_REMOVED lines=8> */
[----:B------:R-:W-:Y:S01]  /*7a660*/  VIADD R63, R54, UR27 ;  /* 0x0000001b363f7c36 */ /* 0x000fe20008000000 */
[----:B------:R-:W1:Y:S03]  /*7a670*/  LDCU UR27, c[0x0][0x3b8] ;  /* 0x00007700ff1b77ac */ /* 0x000e660008000800 */
        /* <DEDUP_REMOVED lines=19> */
[----:B------:R-:W-:Y:S01]  /*7a7b0*/  VIADD R6, R44, UR17 ;  /* 0x000000112c067c36 */ /* 0x000fe20008000000 */
[----:B------:R-:W-:Y:S01]  /*7a7c0*/  STL [R1+0x27a0], R45 ;  /* 0x0027a02d01007387 */ /* 0x000fe20000100800 */
[----:B------:R-:W0:Y:S02]  /*7a7d0*/  LDCU UR17, c[0x0][0x3b8] ;  /* 0x00007700ff1177ac */ /* 0x000e240008000800 */
        /* <DEDUP_REMOVED lines=12> */
[----:B------:R-:W0:Y:S03]  /*7a8a0*/  LDCU UR75, c[0x0][0x3b8] ;  /* 0x00007700ff4b77ac */ /* 0x000e260008000800 */
[----:B------:R-:W-:Y:S01]  /*7a8b0*/  VIADD R5, R0, UR12 ;  /* 0x0000000c00057c36 */ /* 0x000fe20008000000 */
[----:B------:R-:W-:Y:S01]  /*7a8c0*/  STL [R1+0x204], R0 ;  /* 0x0002040001007387 */ /* 0x000fe20000100800 */
[----:B------:R-:W0:Y:S02]  /*7a8d0*/  LDCU UR12, c[0x0][0x3b8] ;  /* 0x00007700ff0c77ac */ /* 0x000e240008000800 */
[----:B------:R-:W-:Y:S01]  /*7a8e0*/  VIADD R93, R5, UR11 ;  /* 0x0000000b055d7c36 */ /* 0x000fe20008000000 */
[----:B------:R-:W-:Y:S01]  /*7a8f0*/  STL [R1+0x2778], R5 ;  /* 0x0027780501007387 */ /* 0x000fe20000100800 */
[----:B------:R-:W0:Y:S02]  /*7a900*/  LDCU UR11, c[0x0][0x3b8] ;  /* 0x00007700ff0b77ac */ /* 0x000e240008000800 */
[----:B------:R-:W-:Y:S01]  /*7a910*/  VIADD R92, R93, UR10 ;  /* 0x0000000a5d5c7c36 */ /* 0x000fe20008000000 */
[----:B------:R-:W0:Y:S03]  /*7a920*/  LDCU UR10, c[0x0][0x3b8] ;  /* 0x00007700ff0a77ac */ /* 0x000e260008000800 */
[----:B------:R-:W-:Y:S01]  /*7a930*/  VIADD R91, R92, UR9 ;  /* 0x000000095c5b7c36 */ /* 0x000fe20008000000 */
[----:B------:R1:W-:Y:S01]  /*7a940*/  STL.64 [R1+0x2760], R92 ;  /* 0x0027605c01007387 */ /* 0x0003e20000100a00 */
[----:B------:R-:W0:Y:S02]  /*7a950*/  LDCU UR9, c[0x0][0x3b8] ;  /* 0x00007700ff0977ac */ /* 0x000e240008000800 */
[----:B------:R-:W-:Y:S01]  /*7a960*/  VIADD R90, R91, UR6 ;  /* 0x000000065b5a7c36 */ /* 0x000fe20008000000 */
[----:B------:R-:W-:Y:S01]  /*7a970*/  STL [R1+0x2768], R91 ;  /* 0x0027685b01007387 */ /* 0x000fe20000100800 */
[----:B------:R-:W0:Y:S02]  /*7a980*/  LDCU UR6, c[0x0][0x3b8] ;  /* 0x00007700ff0677ac */ /* 0x000e240008000800 */
[----:B------:R-:W-:Y:S01]  /*7a990*/  VIADD R89, R90, UR4 ;  /* 0x000000045a597c36 */ /* 0x000fe20008000000 */
[----:B------:R2:W-:Y:S01]  /*7a9a0*/  STL [R1+0x2788], R90 ;  /* 0x0027885a01007387 */ /* 0x0005e20000100800 */
[----:B------:R-:W0:Y:S02]  /*7a9b0*/  LDCU UR4, c[0x0][0x3b8] ;  /* 0x00007700ff0477ac */ /* 0x000e240008000800 */
[----:B-----5:R-:W-:-:S02]  /*7a9c0*/  VIADD R88, R89, UR8 ;  /* 0x0000000859587c36 */ /* 0x020fc40008000000 */
[----:B-1----:R-:W-:Y:S01]  /*7a9d0*/  IMAD.MOV.U32 R92, RZ, RZ, R7 ;  /* 0x000000ffff5c7224 */ /* 0x002fe200078e0007 */
[----:B------:R-:W1:Y:S01]  /*7a9e0*/  LDCU UR8, c[0x0][0x3b8] ;  /* 0x00007700ff0877ac */ /* 0x000e620008000800 */
[----:B------:R-:W-:Y:S01]  /*7a9f0*/  VIADD R87, R88, UR5 ;  /* 0x0000000558577c36 */ /* 0x000fe20008000000 */
[----:B------:R-:W-:Y:S01]  /*7aa00*/  STL.64 [R1+0x2770], R88 ;  /* 0x0027705801007387 */ /* 0x000fe20000100a00 */
[----:B--2---:R-:W-:Y:S01]  /*7aa10*/  IMAD.MOV.U32 R90, RZ, RZ, R54 ;  /* 0x000000ffff5a7224 */ /* 0x004fe200078e0036 */
[----:B------:R-:W2:Y:S01]  /*7aa20*/  LDCU UR5, c[0x0][0x3b8] ;  /* 0x00007700ff0577ac */ /* 0x000ea20008000800 */
[----:B------:R-:W-:Y:S02]  /*7aa30*/  VIADD R86, R87, UR74 ;  /* 0x0000004a57567c36 */ /* 0x000fe40008000000 */
[----:B------:R-:W-:Y:S01]  /*7aa40*/  IMAD.MOV.U32 R93, RZ, RZ, R6 ;  /* 0x000000ffff5d7224 */ /* 0x000fe200078e0006 */
[----:B------:R-:W5:Y:S01]  /*7aa50*/  LDCU UR74, c[0x0][0x3b8] ;  /* 0x00007700ff4a77ac */ /* 0x000f620008000800 */
[----:B------:R-:W-:Y:S01]  /*7aa60*/  VIADD R85, R86, UR73 ;  /* 0x0000004956557c36 */ /* 0x000fe20008000000 */
[----:B------:R0:W-:Y:S01]  /*7aa70*/  STL.64 [R1+0x2780], R86 ;  /* 0x0027805601007387 */ /* 0x0001e20000100a00 */
[----:B------:R-:W1:Y:S02]  /*7aa80*/  LDCU UR73, c[0x0][0x3b8] ;  /* 0x00007700ff4977ac */ /* 0x000e640008000800 */
[----:B------:R-:W-:Y:S01]  /*7aa90*/  VIADD R84, R85, UR72 ;  /* 0x0000004855547c36 */ /* 0x000fe20008000000 */
[----:B------:R-:W-:Y:S01]  /*7aaa0*/  STL [R1+0x278c], R85 ;  /* 0x00278c5501007387 */ /* 0x000fe20000100800 */
[----:B------:R-:W1:Y:S02]  /*7aab0*/  LDCU UR72, c[0x0][0x3b8] ;  /* 0x00007700ff4877ac */ /* 0x000e640008000800 */
[----:B------:R-:W-:Y:S01]  /*7aac0*/  VIADD R83, R84, UR71 ;  /* 0x0000004754537c36 */ /* 0x000fe20008000000 */
[----:B------:R-:W-:Y:S01]  /*7aad0*/  STL [R1+0x2790], R84 ;  /* 0x0027905401007387 */ /* 0x000fe20000100800 */
[----:B------:R-:W1:Y:S02]  /*7aae0*/  LDCU UR71, c[0x0][0x3b8] ;  /* 0x00007700ff4777ac */ /* 0x000e640008000800 */
[----:B------:R-:W-:-:S02]  /*7aaf0*/  VIADD R82, R83, UR70 ;  /* 0x0000004653527c36 */ /* 0x000fc40008000000 */
[----:B0-----:R-:W-:Y:S01]  /*7ab00*/  IMAD.MOV.U32 R87, RZ, RZ, R12 ;  /* 0x000000ffff577224 */ /* 0x001fe200078e000c */
[----:B------:R-:W0:Y:S01]  /*7ab10*/  LDCU UR70, c[0x0][0x3b8] ;  /* 0x00007700ff4677ac */ /* 0x000e220008000800 */
[----:B------:R-:W-:Y:S01]  /*7ab20*/  VIADD R81, R82, UR69 ;  /* 0x0000004552517c36 */ /* 0x000fe20008000000 */
[----:B------:R1:W-:Y:S01]  /*7ab30*/  STL.64 [R1+0x2798], R82 ;  /* 0x0027985201007387 */ /* 0x0003e20000100a00 */
[----:B------:R-:W0:Y:S02]  /*7ab40*/  LDCU UR69, c[0x0][0x3b8] ;  /* 0x00007700ff4577ac */ /* 0x000e240008000800 */
[----:B------:R-:W-:Y:S01]  /*7ab50*/  VIADD R80, R81, UR68 ;  /* 0x0000004451507c36 */ /* 0x000fe20008000000 */
[----:B------:R-:W0:Y:S03]  /*7ab60*/  LDCU UR68, c[0x0][0x3b8] ;  /* 0x00007700ff4477ac */ /* 0x000e260008000800 */
[----:B------:R-:W-:Y:S01]  /*7ab70*/  VIADD R79, R80, UR67 ;  /* 0x00000043504f7c36 */ /* 0x000fe20008000000 */
[----:B------:R2:W-:Y:S01]  /*7ab80*/  STL.64 [R1+0x27a8], R80 ;  /* 0x0027a85001007387 */ /* 0x0005e20000100a00 */
[----:B------:R-:W0:Y:S02]  /*7ab90*/  LDCU UR67, c[0x0][0x3b8] ;  /* 0x00007700ff4377ac */ /* 0x000e240008000800 */
[----:B------:R-:W-:-:S02]  /*7aba0*/  VIADD R78, R79, UR66 ;  /* 0x000000424f4e7c36 */ /* 0x000fc40008000000 */
[----:B-1----:R-:W-:Y:S01]  /*7abb0*/  IMAD.MOV.U32 R82, RZ, RZ, R10 ;  /* 0x000000ffff527224 */ /* 0x002fe200078e000a */
[----:B------:R-:W1:Y:S01]  /*7abc0*/  LDCU UR66, c[0x0][0x3b8] ;  /* 0x00007700ff4277ac */ /* 0x000e620008000800 */
[----:B------:R-:W-:Y:S01]  /*7abd0*/  VIADD R77, R78, UR65 ;  /* 0x000000414e4d7c36 */ /* 0x000fe20008000000 */
[----:B------:R-:W-:Y:S01]  /*7abe0*/  STL.64 [R1+0x27b0], R78 ;  /* 0x0027b04e01007387 */ /* 0x000fe20000100a00 */
[----:B------:R-:W0:Y:S02]  /*7abf0*/  LDCU UR65, c[0x0][0x3b8] ;  /* 0x00007700ff4177ac */ /* 0x000e240008000800 */
[----:B------:R-:W-:Y:S02]  /*7ac00*/  VIADD R76, R77, UR64 ;  /* 0x000000404d4c7c36 */ /* 0x000fe40008000000 */
[----:B--2---:R-:W-:Y:S01]  /*7ac10*/  IMAD.MOV.U32 R80, RZ, RZ, R8 ;  /* 0x000000ffff507224 */ /* 0x004fe200078e0008 */
[----:B------:R-:W2:Y:S02]  /*7ac20*/  LDCU UR64, c[0x0][0x3b8] ;  /* 0x00007700ff4077ac */ /* 0x000ea40008000800 */
[----:B------:R-:W-:Y:S04]  /*7ac30*/  STL.64 [R1+0x27b8], R76 ;  /* 0x0027b84c01007387 */ /* 0x000fe80000100a00 */
[----:B------:R-:W2:Y:S04]  /*7ac40*/  LDL.LU R14, [R1+0x2d0] ;  /* 0x0002d000010e7983 */ /* 0x000ea80000300800 */
[----:B------:R-:W2:Y:S04]  /*7ac50*/  LDL.LU R15, [R1+0x2d4] ;  /* 0x0002d400010f7983 */ /* 0x000ea80000300800 */
[----:B------:R-:W5:Y:S04]  /*7ac60*/  LDL.LU R60, [R1+0x23cc] ;  /* 0x0023cc00013c7983 */ /* 0x000f680000300800 */
[----:B------:R-:W5:Y:S04]  /*7ac70*/  LDL.LU R5, [R1+0x23c8] ;  /* 0x0023c80001057983 */ /* 0x000f680000300800 */
[----:B------:R-:W5:Y:S04]  /*7ac80*/  LDL.LU R58, [R1+0x2d8] ;  /* 0x0002d800013a7983 */ /* 0x000f680000300800 */
[----:B------:R-:W5:Y:S01]  /*7ac90*/  LDL.LU R57, [R1+0x2dc] ;  /* 0x0002dc0001397983 */ /* 0x000f620000300800 */
[----:B------:R-:W-:Y:S01]  /*7aca0*/  VIADD R75, R76, UR63 ;  /* 0x0000003f4c4b7c36 */ /* 0x000fe20008000000 */
[----:B------:R-:W0:Y:S02]  /*7acb0*/  LDCU UR63, c[0x0][0x3b8] ;  /* 0x00007700ff3f77ac */ /* 0x000e240008000800 */
[----:B------:R-:W5:Y:S01]  /*7acc0*/  LDL.LU R13, [R1+0x2e0] ;  /* 0x0002e000010d7983 */ /* 0x000f620000300800 */
[----:B---3--:R-:W-:Y:S01]  /*7acd0*/  VIADD R74, R75, UR62 ;  /* 0x0000003e4b4a7c36 */ /* 0x008fe20008000000 */
[----:B------:R-:W3:Y:S02]  /*7ace0*/  LDCU UR62, c[0x0][0x3b8] ;  /* 0x00007700ff3e77ac */ /* 0x000ee40008000800 */
[----:B------:R-:W3:Y:S01]  /*7acf0*/  LDL.LU R11, [R1+0x2e4] ;  /* 0x0002e400010b7983 */ /* 0x000ee20000300800 */
[----:B------:R-:W-:Y:S01]  /*7ad00*/  VIADD R73, R74, UR61 ;  /* 0x0000003d4a497c36 */ /* 0x000fe20008000000 */
[----:B------:R-:W0:Y:S03]  /*7ad10*/  LDCU UR61, c[0x0][0x3b8] ;  /* 0x00007700ff3d77ac */ /* 0x000e260008000800 */
[----:B----4-:R-:W-:Y:S01]  /*7ad20*/  VIADD R72, R73, UR60 ;  /* 0x0000003c49487c36 */ /* 0x010fe20008000000 */
[----:B------:R-:W4:Y:S03]  /*7ad30*/  LDCU UR60, c[0x0][0x3b8] ;  /* 0x00007700ff3c77ac */ /* 0x000f260008000800 */
[----:B------:R-:W-:Y:S01]  /*7ad40*/  VIADD R0, R72, UR59 ;  /* 0x0000003b48007c36 */ /* 0x000fe20008000000 */
[----:B------:R-:W0:Y:S03]  /*7ad50*/  LDCU UR59, c[0x0][0x3b8] ;  /* 0x00007700ff3b77ac */ /* 0x000e260008000800 */
        /* <DEDUP_REMOVED lines=83> */
[----:B------:R-:W5:Y:S01]  /*7b290*/  LDCU UR17, c[0x0][0x39c] ;  /* 0x00007380ff1177ac */ /* 0x000f620008000800 */
[----:B--2---:R-:W-:-:S05]  /*7b2a0*/  F2FP.SATFINITE.E5M2.F32.PACK_AB_MERGE_C R70, R15, R14, RZ ;  /* 0x0000000e0f46723e */ /* 0x004fca00048060ff */
[----:B------:R2:W-:Y:S02]  /*7b2b0*/  @P5 STG.E.U8 desc[UR20][R68.64], R70 ;  /* 0x0000004644005986 */ /* 0x0005e4000c101114 */
[----:B--2---:R-:W-:Y:S02]  /*7b2c0*/  PRMT R69, R70, 0x9910, RZ ;  /* 0x0000991046457816 */ /* 0x004fe400000000ff */
[CC--:B------:R-:W-:Y:S02]  /*7b2d0*/  IADD3 R70, P5, PT, R18.reuse, R3.reuse, RZ ;  /* 0x0000000312467210 */ /* 0x0c0fe40007fbe0ff */
[----:B------:R-:W-:Y:S02]  /*7b2e0*/  SHF.R.S32.HI R69, RZ, 0x8, R69 ;  /* 0x00000008ff457819 */ /* 0x000fe40000011445 */
[----:B------:R-:W-:Y:S02]  /*7b2f0*/  LEA.HI.X.SX32 R71, R18, R2, 0x1, P5 ;  /* 0x0000000212477211 */ /* 0x000fe400028f0eff */
[----:B------:R-:W-:-:S03]  /*7b300*/  IADD3 R68, P5, PT, R9, R3, RZ ;  /* 0x0000000309447210 */ /* 0x000fc60007fbe0ff */
[----:B------:R2:W-:Y:S02]  /*7b310*/  @P2 STG.E.U8 desc[UR20][R70.64], R69 ;  /* 0x0000004546002986 */ /* 0x0005e4000c101114 */
[----:B--2---:R-:W-:Y:S02]  /*7b320*/  LEA.HI.X.SX32 R69, R9, R2, 0x1, P5 ;  /* 0x0000000209457211 */ /* 0x004fe400028f0eff */
[----:B-----5:R-:W-:Y:S01]  /*7b330*/  ISETP.LT.AND P5, PT, R5, UR17, !P1 ;  /* 0x0000001105007c0c */ /* 0x020fe2000cfa1270 */
[----:B------:R-:W-:Y:S01]  /*7b340*/  VIADD R15, R19, UR14 ;  /* 0x0000000e130f7c36 */ /* 0x000fe20008000000 */
[----:B------:R-:W-:Y:S01]  /*7b350*/  F2FP.SATFINITE.E5M2.F32.PACK_AB_MERGE_C R70, R57, R58, RZ ;  /* 0x0000003a3946723e */ /* 0x000fe200048060ff */
[----:B------:R-:W2:Y:S01]  /*7b360*/  LDL.LU R5, [R1+0x308] ;  /* 0x0003080001057983 */ /* 0x000ea20000300800 */
[----:B0-----:R-:W-:Y:S01]  /*7b370*/  ISETP.LT.AND P2, PT, R60, UR18, !P1 ;  /* 0x000000123c007c0c */ /* 0x001fe2000cf41270 */
[----:B------:R-:W-:Y:S01]  /*7b380*/  VIADD R14, R15, UR13 ;  /* 0x0000000d0f0e7c36 */ /* 0x000fe20008000000 */
[----:B---3--:R-:W-:Y:S01]  /*7b390*/  F2FP.SATFINITE.E5M2.F32.PACK_AB_MERGE_C R58, R11, R13, RZ ;  /* 0x0000000d0b3a723e */ /* 0x008fe200048060ff */
[----:B------:R-:W3:Y:S01]  /*7b3a0*/  LDL.LU R84, [R1+0x2cc] ;  /* 0x0002cc0001547983 */ /* 0x000ee20000300800 */
[----:B------:R-:W0:Y:S03]  /*7b3b0*/  LDCU UR14, c[0x0][0x3b8] ;  /* 0x00007700ff0e77ac */ /* 0x000e260008000800 */
[----:B------:R5:W-:Y:S01]  /*7b3c0*/  @P3 STG.E.U8 desc[UR20][R68.64], R70 ;  /* 0x0000004644003986 */ /* 0x000be2000c101114 */
[----:B------:R-:W0:Y:S03]  /*7b3d0*/  LDCU UR13, c[0x0][0x3b8] ;  /* 0x00007700ff0d77ac */ /* 0x000e260008000800 */
[----:B------:R-:W4:Y:S01]  /*7b3e0*/  LDL.LU R85, [R1+0x2c8] ;  /* 0x0002c80001557983 */ /* 0x000f220000300800 */
[----:B------:R-:W0:Y:S03]  /*7b3f0*/  LDCU UR18, c[0x0][0x3b8] ;  /* 0x00007700ff1277ac */ /* 0x000e260008000800 */
[----:B------:R-:W4:Y:S01]  /*7b400*/  LDL.LU R88, [R1+0x2c4] ;  /* 0x0002c40001587983 */ /* 0x000f220000300800 */
[----:B------:R-:W0:Y:S01]  /*7b410*/  LDCU UR17, c[0x0][0x3b8] ;  /* 0x00007700ff1177ac */ /* 0x000e220008000800 */
[----:B-----5:R-:W-:-:S02]  /*7b420*/  PRMT R69, R70, 0x9910, RZ ;  /* 0x0000991046457816 */ /* 0x020fc400000000ff */
[----:B------:R-:W5:Y:S01]  /*7b430*/  LDL.LU R89, [R1+0x2c0] ;  /* 0x0002c00001597983 */ /* 0x000f620000300800 */
[----:B------:R-:W-:-:S04]  /*7b440*/  IADD3 R70, P3, PT, R55, R3, RZ ;  /* 0x0000000337467210 */ /* 0x000fc80007f7e0ff */
[----:B------:R-:W-:Y:S02]  /*7b450*/  LEA.HI.X.SX32 R71, R55, R2, 0x1, P3 ;  /* 0x0000000237477211 */ /* 0x000fe400018f0eff */
[----:B------:R-:W-:-:S05]  /*7b460*/  SHF.R.S32.HI R55, RZ, 0x8, R69 ;  /* 0x00000008ff377819 */ /* 0x000fca0000011445 */
[----:B------:R0:W-:Y:S04]  /*7b470*/  @P4 STG.E.U8 desc[UR20][R70.64], R55 ;  /* 0x0000003746004986 */ /* 0x0001e8000c101114 */
[----:B0-----:R-:W5:Y:S04]  /*7b480*/  LDL.LU R70, [R1+0x2bc] ;  /* 0x0002bc0001467983 */ /* 0x001f680000300800 */
[----:B------:R-:W5:Y:S04]  /*7b490*/  LDL.LU R81, [R1+0x2b8] ;  /* 0x0002b80001517983 */ /* 0x000f680000300800 */
[----:B------:R-:W5:Y:S04]  /*7b4a0*/  LDL.LU R86, [R1+0x2b4] ;  /* 0x0002b40001567983 */ /* 0x000f680000300800 */
[----:B------:R-:W5:Y:S04]  /*7b4b0*/  LDL.LU R91, [R1+0x2b0] ;  /* 0x0002b000015b7983 */ /* 0x000f680000300800 */
[----:B------:R-:W5:Y:S04]  /*7b4c0*/  LDL.LU R83, [R1+0x2ac] ;  /* 0x0002ac0001537983 */ /* 0x000f680000300800 */
[----:B------:R-:W5:Y:S01]  /*7b4d0*/  LDL.LU R71, [R1+0x2a8] ;  /* 0x0002a80001477983 */ /* 0x000f620000300800 */
[----:B------:R-:W-:-:S04]  /*7b4e0*/  IADD3 R68, P3, PT, R56, R3, RZ ;  /* 0x0000000338447210 */ /* 0x000fc80007f7e0ff */
[----:B------:R-:W-:Y:S02]  /*7b4f0*/  LEA.HI.X.SX32 R69, R56, R2, 0x1, P3 ;  /* 0x0000000238457211 */ /* 0x000fe400018f0eff */
[----:B------:R-:W-:-:S03]  /*7b500*/  IADD3 R54, P4, PT, R62, R3, RZ ;  /* 0x000000033e367210 */ /* 0x000fc60007f9e0ff */
[----:B------:R5:W-:Y:S01]  /*7b510*/  @P0 STG.E.U8 desc[UR20][R68.64], R58 ;  /* 0x0000003a44000986 */ /* 0x000be2000c101114 */
[-C--:B------:R-:W-:Y:S02]  /*7b520*/  IADD3 R60, P0, PT, R80, R3.reuse, RZ ;  /* 0x00000003503c7210 */ /* 0x080fe40007f1e0ff */
[-C--:B------:R-:W-:Y:S02]  /*7b530*/  LEA.HI.X.SX32 R55, R62, R2.reuse, 0x1, P4 ;  /* 0x000000023e377211 */ /* 0x080fe400020f0eff */
[----:B------:R-:W-:Y:S01]  /*7b540*/  LEA.HI.X.SX32 R61, R80, R2, 0x1, P0 ;  /* 0x00000002503d7211 */ /* 0x000fe200000f0eff */
[----:B------:R-:W-:Y:S02]  /*7b550*/  IMAD.MOV.U32 R80, RZ, RZ, R82 ;  /* 0x000000ffff507224 */ /* 0x000fe400078e0052 */
[----:B------:R-:W5:Y:S01]  /*7b560*/  LDL.LU R82, [R1+0x2a0] ;  /* 0x0002a00001527983 */ /* 0x000f620000300800 */
[----:B--2---:R-:W-:-:S04]  /*7b570*/  IADD3 R56, P3, PT, R5, R3, RZ ;  /* 0x0000000305387210 */ /* 0x004fc80007f7e0ff */
[-C--:B------:R-:W-:Y:S02]  /*7b580*/  LEA.HI.X.SX32 R57, R5, R2.reuse, 0x1, P3 ;  /* 0x0000000205397211 */ /* 0x080fe400018f0eff */
[CC--:B---3--:R-:W-:Y:S01]  /*7b590*/  IADD3 R62, P3, PT, R84.reuse, R3.reuse, RZ ;  /* 0x00000003543e7210 */ /* 0x0c8fe20007f7e0ff */
[----:B------:R-:W-:Y:S01]  /*7b5a0*/  IMAD.MOV.U32 R5, RZ, RZ, R63 ;  /* 0x000000ffff057224 */ /* 0x000fe200078e003f */
[CC--:B----4-:R-:W-:Y:S02]  /*7b5b0*/  IADD3 R78, P0, PT, R85.reuse, R3.reuse, RZ ;  /* 0x00000003554e7210 */ /* 0x0d0fe40007f1e0ff */
[-C--:B------:R-:W-:Y:S02]  /*7b5c0*/  LEA.HI.X.SX32 R63, R84, R2.reuse, 0x1, P3 ;  /* 0x00000002543f7211 */ /* 0x080fe400018f0eff */
[----:B------:R-:W-:Y:S01]  /*7b5d0*/  IADD3 R76, P4, PT, R88, R3, RZ ;  /* 0x00000003584c7210 */ /* 0x000fe20007f9e0ff */
[----:B------:R-:W2:Y:S01]  /*7b5e0*/  LDL.LU R84, [R1+0x29c] ;  /* 0x00029c0001547983 */ /* 0x000ea20000300800 */
[----:B------:R-:W-:-:S02]  /*7b5f0*/  LEA.HI.X.SX32 R79, R85, R2, 0x1, P0 ;  /* 0x00000002554f7211 */ /* 0x000fc400000f0eff */
[-C--:B------:R-:W-:Y:S02]  /*7b600*/  LEA.HI.X.SX32 R77, R88, R2.reuse, 0x1, P4 ;  /* 0x00000002584d7211 */ /* 0x080fe400020f0eff */
[CC--:B-----5:R-:W-:Y:S01]  /*7b610*/  IADD3 R68, P3, PT, R89.reuse, R3.reuse, RZ ;  /* 0x0000000359447210 */ /* 0x0e0fe20007f7e0ff */
[----:B------:R-:W-:Y:S03]  /*7b620*/  STL.64 [R1+0x7c0], R78 ;  /* 0x0007c04e01007387 */ /* 0x000fe60000100a00 */
[----:B------:R-:W-:Y:S01]  /*7b630*/  LEA.HI.X.SX32 R69, R89, R2, 0x1, P3 ;  /* 0x0000000259457211 */ /* 0x000fe200018f0eff */
[----:B------:R-:W3:Y:S04]  /*7b640*/  LDL.LU R85, [R1+0x298] ;  /* 0x0002980001557983 */ /* 0x000ee80000300800 */
[----:B------:R-:W4:Y:S04]  /*7b650*/  LDL.LU R88, [R1+0x294] ;  /* 0x0002940001587983 */ /* 0x000f280000300800 */
[----:B------:R0:W-:Y:S04]  /*7b660*/  STL.64 [R1+0x7b8], R76 ;  /* 0x0007b84c01007387 */ /* 0x0001e80000100a00 */
[----:B------:R-:W5:Y:S04]  /*7b670*/  LDL.LU R89, [R1+0x290] ;  /* 0x0002900001597983 */ /* 0x000f680000300800 */
[----:B------:R1:W-:Y:S01]  /*7b680*/  STL.64 [R1+0x7b0], R68 ;  /* 0x0007b04401007387 */ /* 0x0003e20000100a00 */
[----:B0-----:R-:W-:-:S02]  /*7b690*/  IADD3 R76, P0, PT, R70, R3, RZ ;  /* 0x00000003464c7210 */ /* 0x001fc40007f1e0ff */
[CC--:B------:R-:W-:Y:S02]  /*7b6a0*/  IADD3 R78, P3, PT, R81.reuse, R3.reuse, RZ ;  /* 0x00000003514e7210 */ /* 0x0c0fe40007f7e0ff */
[-C--:B------:R-:W-:Y:S02]  /*7b6b0*/  LEA.HI.X.SX32 R77, R70, R2.reuse, 0x1, P0 ;  /* 0x00000002464d7211 */ /* 0x080fe400000f0eff */
[CC--:B-1----:R-:W-:Y:S02]  /*7b6c0*/  IADD3 R68, P4, PT, R86.reuse, R3.reuse, RZ ;  /* 0x0000000356447210 */ /* 0x0c2fe40007f9e0ff */
[-C--:B------:R-:W-:Y:S02]  /*7b6d0*/  LEA.HI.X.SX32 R79, R81, R2.reuse, 0x1, P3 ;  /* 0x00000002514f7211 */ /* 0x080fe400018f0eff */
[----:B------:R-:W-:Y:S01]  /*7b6e0*/  LEA.HI.X.SX32 R69, R86, R2, 0x1, P4 ;  /* 0x0000000256457211 */ /* 0x000fe200020f0eff */
[----:B------:R0:W-:Y:S04]  /*7b6f0*/  STL.64 [R1+0x7a8], R76 ;  /* 0x0007a84c01007387 */ /* 0x0001e80000100a00 */
[----:B------:R-:W5:Y:S04]  /*7b700*/  LDL.LU R81, [R1+0x28c] ;  /* 0x00028c0001517983 */ /* 0x000f680000300800 */
[----:B------:R-:W-:Y:S04]  /*7b710*/  STL.64 [R1+0x7a0], R78 ;  /* 0x0007a04e01007387 */ /* 0x000fe80000100a00 */
[----:B------:R1:W-:Y:S04]  /*7b720*/  STL.64 [R1+0x798], R68 ;  /* 0x0007984401007387 */ /* 0x0003e80000100a00 */
[----:B------:R-:W5:Y:S04]  /*7b730*/  LDL.LU R70, [R1+0x288] ;  /* 0x0002880001467983 */ /* 0x000f680000300800 */
[----:B------:R-:W5:Y:S01]  /*7b740*/  LDL.LU R86, [R1+0x284] ;  /* 0x0002840001567983 */ /* 0x000f620000300800 */
[----:B0-----:R-:W-:-:S04]  /*7b750*/  IADD3 R76, P0, PT, R91, R3, RZ ;  /* 0x000000035b4c7210 */ /* 0x001fc80007f1e0ff */
[----:B------:R-:W-:Y:S02]  /*7b760*/  LEA.HI.X.SX32 R77, R91, R2, 0x1, P0 ;  /* 0x000000025b4d7211 */ /* 0x000fe400000f0eff */
[----:B------:R-:W5:Y:S01]  /*7b770*/  LDL.LU R91, [R1+0x280] ;  /* 0x00028000015b7983 */ /* 0x000f620000300800 */
[----:B-1----:R-:W-:-:S03]  /*7b780*/  IADD3 R68, P3, PT, R83, R3, RZ ;  /* 0x0000000353447210 */ /* 0x002fc60007f7e0ff */
[----:B------:R0:W-:Y:S01]  /*7b790*/  STL.64 [R1+0x790], R76 ;  /* 0x0007904c01007387 */ /* 0x0001e20000100a00 */
[-C--:B------:R-:W-:Y:S02]  /*7b7a0*/  LEA.HI.X.SX32 R69, R83, R2.reuse, 0x1, P3 ;  /* 0x0000000253457211 */ /* 0x080fe400018f0eff */
[C---:B------:R-:W-:Y:S01]  /*7b7b0*/  IADD3 R78, P0, PT, R71.reuse, R3, RZ ;  /* 0x00000003474e7210 */ /* 0x040fe20007f1e0ff */
[----:B------:R-:W5:Y:S03]  /*7b7c0*/  LDL.LU R83, [R1+0x27c] ;  /* 0x00027c0001537983 */ /* 0x000f660000300800 */
[----:B------:R-:W-:Y:S01]  /*7b7d0*/  LEA.HI.X.SX32 R79, R71, R2, 0x1, P0 ;  /* 0x00000002474f7211 */ /* 0x000fe200000f0eff */
[----:B------:R1:W-:Y:S01]  /*7b7e0*/  STL.64 [R1+0x788], R68 ;  /* 0x0007884401007387 */ /* 0x0003e20000100a00 */
[----:B------:R-:W-:-:S03]  /*7b7f0*/  IMAD.MOV.U32 R71, RZ, RZ, R87 ;  /* 0x000000ffff477224 */ /* 0x000fc600078e0057 */
[----:B------:R-:W5:Y:S01]  /*7b800*/  LDL.LU R87, [R1+0x274] ;  /* 0x0002740001577983 */ /* 0x000f620000300800 */
[----:B0-----:R-:W-:-:S04]  /*7b810*/  IADD3 R76, P4, PT, R80, R3, RZ ;  /* 0x00000003504c7210 */ /* 0x001fc80007f9e0ff */
[----:B------:R-:W-:Y:S01]  /*7b820*/  LEA.HI.X.SX32 R77, R80, R2, 0x1, P4 ;  /* 0x00000002504d7211 */ /* 0x000fe200020f0eff */
[----:B------:R-:W-:Y:S01]  /*7b830*/  STL.64 [R1+0x780], R78 ;  /* 0x0007804e01007387 */ /* 0x000fe20000100a00 */
[----:B-1----:R-:W-:-:S03]  /*7b840*/  IADD3 R68, P3, PT, R82, R3, RZ ;  /* 0x0000000352447210 */ /* 0x002fc60007f7e0ff */
[----:B------:R2:W-:Y:S01]  /*7b850*/  STL.64 [R1+0x778], R76 ;  /* 0x0007784c01007387 */ /* 0x0005e20000100a00 */
[----:B------:R-:W-:-:S03]  /*7b860*/  LEA.HI.X.SX32 R69, R82, R2, 0x1, P3 ;  /* 0x0000000252457211 */ /* 0x000fc600018f0eff */
[----:B------:R-:W5:Y:S04]  /*7b870*/  LDL.LU R82, [R1+0x270] ;  /* 0x0002700001527983 */ /* 0x000f680000300800 */
[----:B------:R4:W-:Y:S01]  /*7b880*/  STL.64 [R1+0x770], R68 ;  /* 0x0007704401007387 */ /* 0x0009e20000100a00 */
[----:B--2---:R-:W-:-:S04]  /*7b890*/  IADD3 R76, P0, PT, R84, R3, RZ ;  /* 0x00000003544c7210 */ /* 0x004fc80007f1e0ff */
[----:B------:R-:W-:Y:S02]  /*7b8a0*/  LEA.HI.X.SX32 R77, R84, R2, 0x1, P0 ;  /* 0x00000002544d7211 */ /* 0x000fe400000f0eff */
[----:B---3--:R-:W-:-:S03]  /*7b8b0*/  IADD3 R78, P3, PT, R85, R3, RZ ;  /* 0x00000003554e7210 */ /* 0x008fc60007f7e0ff */
[----:B------:R5:W-:Y:S01]  /*7b8c0*/  STL.64 [R1+0x768], R76 ;  /* 0x0007684c01007387 */ /* 0x000be20000100a00 */
[----:B----4-:R-:W-:-:S03]  /*7b8d0*/  IADD3 R68, P4, PT, R88, R3, RZ ;  /* 0x0000000358447210 */ /* 0x010fc60007f9e0ff */
[----:B------:R-:W2:Y:S01]  /*7b8e0*/  LDL.LU R84, [R1+0x26c] ;  /* 0x00026c0001547983 */ /* 0x000ea20000300800 */
[-C--:B------:R-:W-:Y:S02]  /*7b8f0*/  LEA.HI.X.SX32 R79, R85, R2.reuse, 0x1, P3 ;  /* 0x00000002554f7211 */ /* 0x080fe400018f0eff */
[-C--:B------:R-:W-:Y:S02]  /*7b900*/  LEA.HI.X.SX32 R69, R88, R2.reuse, 0x1, P4 ;  /* 0x0000000258457211 */ /* 0x080fe400020f0eff */
[C---:B-----5:R-:W-:Y:S01]  /*7b910*/  IADD3 R76, P0, PT, R89.reuse, R3, RZ ;  /* 0x00000003594c7210 */ /* 0x060fe20007f1e0ff */
[----:B------:R-:W-:Y:S01]  /*7b920*/  STL.64 [R1+0x760], R78 ;  /* 0x0007604e01007387 */ /* 0x000fe20000100a00 */
[----:B------:R-:W-:Y:S02]  /*7b930*/  IMAD.MOV.U32 R88, RZ, RZ, R90 ;  /* 0x000000ffff587224 */ /* 0x000fe400078e005a */
[----:B------:R-:W-:Y:S01]  /*7b940*/  LEA.HI.X.SX32 R77, R89, R2, 0x1, P0 ;  /* 0x00000002594d7211 */ /* 0x000fe200000f0eff */
[----:B------:R-:W3:Y:S01]  /*7b950*/  LDL.LU R85, [R1+0x268] ;  /* 0x0002680001557983 */ /* 0x000ee20000300800 */
[----:B------:R-:W-:-:S03]  /*7b960*/  IMAD.MOV.U32 R89, RZ, RZ, R5 ;  /* 0x000000ffff597224 */ /* 0x000fc600078e0005 */
[----:B------:R-:W4:Y:S04]  /*7b970*/  LDL.LU R90, [R1+0x264] ;  /* 0x00026400015a7983 */ /* 0x000f280000300800 */
[----:B------:R0:W-:Y:S04]  /*7b980*/  STL.64 [R1+0x758], R68 ;  /* 0x0007584401007387 */ /* 0x0001e80000100a00 */
[----:B------:R-:W5:Y:S04]  /*7b990*/  LDL.LU R5, [R1+0x260] ;  /* 0x0002600001057983 */ /* 0x000f680000300800 */
[----:B------:R1:W-:Y:S01]  /*7b9a0*/  STL.64 [R1+0x750], R76 ;  /* 0x0007504c01007387 */ /* 0x0003e20000100a00 */
[----:B0-----:R-:W-:-:S04]  /*7b9b0*/  IADD3 R68, P3, PT, R81, R3, RZ ;  /* 0x0000000351447210 */ /* 0x001fc80007f7e0ff */
[-C--:B------:R-:W-:Y:S02]  /*7b9c0*/  LEA.HI.X.SX32 R69, R81, R2.reuse, 0x1, P3 ;  /* 0x0000000251457211 */ /* 0x080fe400018f0eff */
[-C--:B-1----:R-:W-:Y:S02]  /*7b9d0*/  IADD3 R76, P0, PT, R70, R3.reuse, RZ ;  /* 0x00000003464c7210 */ /* 0x082fe40007f1e0ff */
[-C--:B------:R-:W-:Y:S02]  /*7b9e0*/  IADD3 R78, P4, PT, R86, R3.reuse, RZ ;  /* 0x00000003564e7210 */ /* 0x080fe40007f9e0ff */
[-C--:B------:R-:W-:Y:S01]  /*7b9f0*/  LEA.HI.X.SX32 R77, R70, R2.reuse, 0x1, P0 ;  /* 0x00000002464d7211 */ /* 0x080fe200000f0eff */
[----:B------:R0:W-:Y:S01]  /*7ba00*/  STL.64 [R1+0x748], R68 ;  /* 0x0007484401007387 */ /* 0x0001e20000100a00 */
[-C--:B------:R-:W-:Y:S02]  /*7ba10*/  LEA.HI.X.SX32 R79, R86, R2.reuse, 0x1, P4 ;  /* 0x00000002564f7211 */ /* 0x080fe400020f0eff */
[C---:B------:R-:W-:Y:S01]  /*7ba20*/  IADD3 R80, P3, PT, R91.reuse, R3, RZ ;  /* 0x000000035b507210 */ /* 0x040fe20007f7e0ff */
[----:B0-----:R-:W5:Y:S04]  /*7ba30*/  LDL.LU R68, [R1+0x25c] ;  /* 0x00025c0001447983 */ /* 0x001f680000300800 */
[----:B------:R0:W-:Y:S01]  /*7ba40*/  STL.64 [R1+0x740], R76 ;  /* 0x0007404c01007387 */ /* 0x0001e20000100a00 */
[----:B------:R-:W-:-:S03]  /*7ba50*/  LEA.HI.X.SX32 R81, R91, R2, 0x1, P3 ;  /* 0x000000025b517211 */ /* 0x000fc600018f0eff */
[----:B0-----:R-:W5:Y:S04]  /*7ba60*/  LDL.LU.64 R76, [R1+0x27b8] ;  /* 0x0027b800014c7983 */ /* 0x001f680000300a00 */
[----:B------:R0:W-:Y:S04]  /*7ba70*/  STL.64 [R1+0x738], R78 ;  /* 0x0007384e01007387 */ /* 0x0001e80000100a00 */
[----:B------:R-:W5:Y:S04]  /*7ba80*/  LDL.LU R69, [R1+0x258] ;  /* 0x0002580001457983 */ /* 0x000f680000300800 */
[----:B------:R-:W5:Y:S04]  /*7ba90*/  LDL.LU R91, [R1+0x254] ;  /* 0x00025400015b7983 */ /* 0x000f680000300800 */
[----:B------:R-:W5:Y:S01]  /*7baa0*/  LDL.LU R86, [R1+0x250] ;  /* 0x0002500001567983 */ /* 0x000f620000300800 */
[----:B0-----:R-:W-:-:S03]  /*7bab0*/  IADD3 R78, P0, PT, R83, R3, RZ ;  /* 0x00000003534e7210 */ /* 0x001fc60007f1e0ff */
[----:B------:R0:W-:Y:S01]  /*7bac0*/  STL.64 [R1+0x730], R80 ;  /* 0x0007305001007387 */ /* 0x0001e20000100a00 */
[----:B------:R-:W-:-:S03]  /*7bad0*/  LEA.HI.X.SX32 R79, R83, R2, 0x1, P0 ;  /* 0x00000002534f7211 */ /* 0x000fc600000f0eff */
[----:B------:R-:W5:Y:S01]  /*7bae0*/  LDL.LU R83, [R1+0x24c] ;  /* 0x00024c0001537983 */ /* 0x000f620000300800 */
[-C--:B------:R-:W-:Y:S01]  /*7baf0*/  IADD3 R70, P4, PT, R87, R3.reuse, RZ ;  /* 0x0000000357467210 */ /* 0x080fe20007f9e0ff */
[----:B0-----:R-:W-:Y:S01]  /*7bb00*/  IMAD.MOV.U32 R81, RZ, RZ, R71 ;  /* 0x000000ffff517224 */ /* 0x001fe200078e0047 */
[----:B------:R-:W-:-:S04]  /*7bb10*/  IADD3 R80, P3, PT, R71, R3, RZ ;  /* 0x0000000347507210 */ /* 0x000fc80007f7e0ff */
[-C--:B------:R-:W-:Y:S01]  /*7bb20*/  LEA.HI.X.SX32 R81, R81, R2.reuse, 0x1, P3 ;  /* 0x0000000251517211 */ /* 0x080fe200018f0eff */
[----:B------:R0:W-:Y:S01]  /*7bb30*/  STL.64 [R1+0x728], R78 ;  /* 0x0007284e01007387 */ /* 0x0001e20000100a00 */
[----:B------:R-:W-:Y:S01]  /*7bb40*/  LEA.HI.X.SX32 R71, R87, R2, 0x1, P4 ;  /* 0x0000000257477211 */ /* 0x000fe200020f0eff */
[----:B------:R-:W-:Y:S02]  /*7bb50*/  IMAD.MOV.U32 R87, RZ, RZ, R92 ;  /* 0x000000ffff577224 */ /* 0x000fe400078e005c */
[----:B------:R-:W-:Y:S01]  /*7bb60*/  IMAD.MOV.U32 R92, RZ, RZ, R45 ;  /* 0x000000ffff5c7224 */ /* 0x000fe200078e002d */
[----:B------:R-:W-:Y:S04]  /*7bb70*/  STL.64 [R1+0x720], R80 ;  /* 0x0007205001007387 */ /* 0x000fe80000100a00 */
[----:B------:R-:W5:Y:S01]  /*7bb80*/  LDL.LU R45, [R1+0x244] ;  /* 0x00024400012d7983 */ /* 0x000f620000300800 */
[----:B0-----:R-:W-:-:S03]  /*7bb90*/  IADD3 R78, P0, PT, R82, R3, RZ ;  /* 0x00000003524e7210 */ /* 0x001fc60007f1e0ff */
[----:B------:R2:W-:Y:S01]  /*7bba0*/  STL.64 [R1+0x718], R70 ;  /* 0x0007184601007387 */ /* 0x0005e20000100a00 */
[----:B------:R-:W-:Y:S01]  /*7bbb0*/  LEA.HI.X.SX32 R79, R82, R2, 0x1, P0 ;  /* 0x00000002524f7211 */ /* 0x000fe200000f0eff */
[----:B------:R-:W-:Y:S02]  /*7bbc0*/  IMAD.MOV.U32 R82, RZ, RZ, R88 ;  /* 0x000000ffff527224 */ /* 0x000fe400078e0058 */
        /* <DEDUP_REMOVED lines=9> */
[----:B------:R-:W-:-:S03]  /*7bc60*/  LEA.HI.X.SX32 R79, R90, R2, 0x1, P4 ;  /* 0x000000025a4f7211 */ /* 0x000fc600020f0eff */
[----:B------:R0:W-:Y:S01]  /*7bc70*/  STL.64 [R1+0x700], R80 ;  /* 0x0007005001007387 */ /* 0x0001e20000100a00 */
[----:B-----5:R-:W-:-:S03]  /*7bc80*/  IADD3 R70, P3, PT, R5, R3, RZ ;  /* 0x0000000305467210 */ /* 0x020fc60007f7e0ff */
[----:B------:R-:W3:Y:S01]  /*7bc90*/  LDL.LU R85, [R1+0x22c] ;  /* 0x00022c0001557983 */ /* 0x000ee20000300800 */
[----:B------:R-:W-:-:S03]  /*7bca0*/  LEA.HI.X.SX32 R71, R5, R2, 0x1, P3 ;  /* 0x0000000205477211 */ /* 0x000fc600018f0eff */
[----:B------:R1:W-:Y:S04]  /*7bcb0*/  STL.64 [R1+0x6f8], R78 ;  /* 0x0006f84e01007387 */ /* 0x0003e80000100a00 */
[----:B------:R-:W4:Y:S04]  /*7bcc0*/  LDL.LU R90, [R1+0x228] ;  /* 0x00022800015a7983 */ /* 0x000f280000300800 */
[----:B------:R-:W5:Y:S04]  /*7bcd0*/  LDL.LU R5, [R1+0x224] ;  /* 0x0002240001057983 */ /* 0x000f680000300800 */
[----:B------:R0:W-:Y:S02]  /*7bce0*/  STL.64 [R1+0x6f0], R70 ;  /* 0x0006f04601007387 */ /* 0x0001e40000100a00 */
[----:B0-----:R-:W-:-:S04]  /*7bcf0*/  IADD3 R80, P0, PT, R68, R3, RZ ;  /* 0x0000000344507210 */ /* 0x001fc80007f1e0ff */
[-C--:B------:R-:W-:Y:S02]  /*7bd00*/  LEA.HI.X.SX32 R81, R68, R2.reuse, 0x1, P0 ;  /* 0x0000000244517211 */ /* 0x080fe400000f0eff */
[----:B------:R-:W4:Y:S04]  /*7bd10*/  LDL.LU R68, [R1+0x220] ;  /* 0x0002200001447983 */ /* 0x000f280000300800 */
[----:B------:R0:W-:Y:S01]  /*7bd20*/  STL.64 [R1+0x6e8], R80 ;  /* 0x0006e85001007387 */ /* 0x0001e20000100a00 */
[-C--:B-1----:R-:W-:Y:S02]  /*7bd30*/  IADD3 R78, P3, PT, R69, R3.reuse, RZ ;  /* 0x00000003454e7210 */ /* 0x082fe40007f7e0ff */
[----:B------:R-:W-:Y:S02]  /*7bd40*/  IADD3 R70, P4, PT, R91, R3, RZ ;  /* 0x000000035b467210 */ /* 0x000fe40007f9e0ff */
[----:B------:R-:W-:-:S02]  /*7bd50*/  LEA.HI.X.SX32 R79, R69, R2, 0x1, P3 ;  /* 0x00000002454f7211 */ /* 0x000fc400018f0eff */
[CC--:B0-----:R-:W-:Y:S02]  /*7bd60*/  IADD3 R80, P0, PT, R86.reuse, R3.reuse, RZ ;  /* 0x0000000356507210 */ /* 0x0c1fe40007f1e0ff */
[-C--:B------:R-:W-:Y:S01]  /*7bd70*/  LEA.HI.X.SX32 R71, R91, R2.reuse, 0x1, P4 ;  /* 0x000000025b477211 */ /* 0x080fe200020f0eff */
[----:B------:R0:W-:Y:S01]  /*7bd80*/  STL.64 [R1+0x6e0], R78 ;  /* 0x0006e04e01007387 */ /* 0x0001e20000100a00 */
[----:B------:R-:W-:Y:S01]  /*7bd90*/  LEA.HI.X.SX32 R81, R86, R2, 0x1, P0 ;  /* 0x0000000256517211 */ /* 0x000fe200000f0eff */
[----:B------:R-:W-:Y:S02]  /*7bda0*/  IMAD.MOV.U32 R69, RZ, RZ, R93 ;  /* 0x000000ffff457224 */ /* 0x000fe400078e005d */
[----:B0-----:R-:W4:Y:S04]  /*7bdb0*/  LDL.LU.64 R78, [R1+0x27b0] ;  /* 0x0027b000014e7983 */ /* 0x001f280000300a00 */
[----:B------:R-:W4:Y:S04]  /*7bdc0*/  LDL.LU R91, [R1+0x214] ;  /* 0x00021400015b7983 */ /* 0x000f280000300800 */
[----:B------:R-:W4:Y:S04]  /*7bdd0*/  LDL.LU R93, [R1+0x210] ;  /* 0x00021000015d7983 */ /* 0x000f280000300800 */
[----:B------:R0:W-:Y:S04]  /*7bde0*/  STL.64 [R1+0x6d8], R70 ;  /* 0x0006d84601007387 */ /* 0x0001e80000100a00 */
[----:B------:R1:W-:Y:S01]  /*7bdf0*/  STL.64 [R1+0x6d0], R80 ;  /* 0x0006d05001007387 */ /* 0x0003e20000100a00 */
[-C--:B0-----:R-:W-:Y:S01]  /*7be00*/  IADD3 R70, P3, PT, R83, R3.reuse, RZ ;  /* 0x0000000353467210 */ /* 0x081fe20007f7e0ff */
[----:B-1----:R-:W-:Y:S01]  /*7be10*/  IMAD.MOV.U32 R81, RZ, RZ, R87 ;  /* 0x000000ffff517224 */ /* 0x002fe200078e0057 */
[----:B------:R-:W-:-:S02]  /*7be20*/  IADD3 R80, P0, PT, R87, R3, RZ ;  /* 0x0000000357507210 */ /* 0x000fc40007f1e0ff */
[-C--:B------:R-:W-:Y:S01]  /*7be30*/  LEA.HI.X.SX32 R71, R83, R2.reuse, 0x1, P3 ;  /* 0x0000000253477211 */ /* 0x080fe200018f0eff */
[----:B------:R-:W-:Y:S01]  /*7be40*/  IMAD.MOV.U32 R87, RZ, RZ, R82 ;  /* 0x000000ffff577224 */ /* 0x000fe200078e0052 */
[-C--:B------:R-:W-:Y:S02]  /*7be50*/  LEA.HI.X.SX32 R81, R81, R2.reuse, 0x1, P0 ;  /* 0x0000000251517211 */ /* 0x080fe400000f0eff */
[CC--:B------:R-:W-:Y:S01]  /*7be60*/  IADD3 R86, P4, PT, R45.reuse, R3.reuse, RZ ;  /* 0x000000032d567210 */ /* 0x0c0fe20007f9e0ff */
[----:B------:R0:W-:Y:S01]  /*7be70*/  STL.64 [R1+0x6c8], R70 ;  /* 0x0006c84601007387 */ /* 0x0001e20000100a00 */
[----:B------:R-:W-:Y:S02]  /*7be80*/  IMAD.MOV.U32 R83, RZ, RZ, R87 ;  /* 0x000000ffff537224 */ /* 0x000fe400078e0057 */
[----:B------:R-:W-:Y:S01]  /*7be90*/  LEA.HI.X.SX32 R87, R45, R2, 0x1, P4 ;  /* 0x000000022d577211 */ /* 0x000fe200020f0eff */
[----:B0-----:R-:W4:Y:S04]  /*7bea0*/  LDL.LU R70, [R1+0x208] ;  /* 0x0002080001467983 */ /* 0x001f280000300800 */
[----:B------:R-:W4:Y:S04]  /*7beb0*/  LDL.LU R71, [R1+0x204] ;  /* 0x0002040001477983 */ /* 0x000f280000300800 */
[----:B------:R0:W-:Y:S04]  /*7bec0*/  STL.64 [R1+0x6c0], R80 ;  /* 0x0006c05001007387 */ /* 0x0001e80000100a00 */
[----:B0-----:R-:W4:Y:S04]  /*7bed0*/  LDL.LU.64 R80, [R1+0x27a8] ;  /* 0x0027a80001507983 */ /* 0x001f280000300a00 */
[----:B------:R-:W4:Y:S01]  /*7bee0*/  LDL.LU R45, [R1+0x27a0] ;  /* 0x0027a000012d7983 */ /* 0x000f220000300800 */
[----:B------:R-:W-:-:S03]  /*7bef0*/  IADD3 R82, P3, PT, R88, R3, RZ ;  /* 0x0000000358527210 */ /* 0x000fc60007f7e0ff */
[----:B------:R0:W-:Y:S02]  /*7bf00*/  STL.64 [R1+0x6b8], R86 ;  /* 0x0006b85601007387 */ /* 0x0001e40000100a00 */
[----:B0-----:R-:W-:Y:S01]  /*7bf10*/  IADD3 R86, P0, PT, R83, R3, RZ ;  /* 0x0000000353567210 */ /* 0x001fe20007f1e0ff */
[----:B------:R-:W-:Y:S01]  /*7bf20*/  IMAD.MOV.U32 R87, RZ, RZ, R83 ;  /* 0x000000ffff577224 */ /* 0x000fe200078e0053 */
[----:B------:R-:W-:-:S05]  /*7bf30*/  LEA.HI.X.SX32 R83, R88, R2, 0x1, P3 ;  /* 0x0000000258537211 */ /* 0x000fca00018f0eff */
[----:B------:R0:W-:Y:S01]  /*7bf40*/  STL.64 [R1+0x6b0], R82 ;  /* 0x0006b05201007387 */ /* 0x0001e20000100a00 */
[----:B------:R-:W-:Y:S01]  /*7bf50*/  LEA.HI.X.SX32 R87, R87, R2, 0x1, P0 ;  /* 0x0000000257577211 */ /* 0x000fe200000f0eff */
[----:B0-----:R-:W-:Y:S01]  /*7bf60*/  IMAD.MOV.U32 R83, RZ, RZ, R89 ;  /* 0x000000ffff537224 */ /* 0x001fe200078e0059 */
[----:B------:R-:W-:-:S04]  /*7bf70*/  IADD3 R82, P3, PT, R89, R3, RZ ;  /* 0x0000000359527210 */ /* 0x000fc80007f7e0ff */
[----:B------:R-:W-:Y:S01]  /*7bf80*/  LEA.HI.X.SX32 R83, R83, R2, 0x1, P3 ;  /* 0x0000000253537211 */ /* 0x000fe200018f0eff */
[----:B------:R-:W-:Y:S04]  /*7bf90*/  STL.64 [R1+0x6a8], R86 ;  /* 0x0006a85601007387 */ /* 0x000fe80000100a00 */
[----:B------:R0:W-:Y:S04]  /*7bfa0*/  STL.64 [R1+0x6a0], R82 ;  /* 0x0006a05201007387 */ /* 0x0001e80000100a00 */
[----:B0-----:R-:W5:Y:S01]  /*7bfb0*/  LDL.LU.64 R82, [R1+0x2798] ;  /* 0x0027980001527983 */ /* 0x001f620000300a00 */
[----:B--2---:R-:W-:-:S04]  /*7bfc0*/  IADD3 R88, P4, PT, R84, R3, RZ ;  /* 0x0000000354587210 */ /* 0x004fc80007f9e0ff */
[----:B------:R-:W-:Y:S02]  /*7bfd0*/  LEA.HI.X.SX32 R89, R84, R2, 0x1, P4 ;  /* 0x0000000254597211 */ /* 0x000fe400020f0eff */
[----:B------:R-:W2:Y:S04]  /*7bfe0*/  LDL.LU R84, [R1+0x2790] ;  /* 0x0027900001547983 */ /* 0x000ea80000300800 */
[----:B------:R3:W-:Y:S02]  /*7bff0*/  STL.64 [R1+0x698], R88 ;  /* 0x0006985801007387 */ /* 0x0007e40000100a00 */
[----:B---3--:R-:W-:-:S04]  /*7c000*/  IADD3 R88, P3, PT, R85, R3, RZ ;  /* 0x0000000355587210 */ /* 0x008fc80007f7e0ff */
[----:B------:R-:W-:Y:S02]  /*7c010*/  LEA.HI.X.SX32 R89, R85, R2, 0x1, P3 ;  /* 0x0000000255597211 */ /* 0x000fe400018f0eff */
[----:B----4-:R-:W-:-:S04]  /*7c020*/  IADD3 R86, P0, PT, R45, R3, RZ ;  /* 0x000000032d567210 */ /* 0x010fc80007f1e0ff */
[----:B------:R-:W-:-:S05]  /*7c030*/  LEA.HI.X.SX32 R87, R45, R2, 0x1, P0 ;  /* 0x000000022d577211 */ /* 0x000fca00000f0eff */
[----:B------:R0:W-:Y:S04]  /*7c040*/  STL.64 [R1+0x690], R86 ;  /* 0x0006905601007387 */ /* 0x0001e80000100a00 */
[----:B------:R-:W3:Y:S04]  /*7c050*/  LDL.LU R85, [R1+0x278c] ;  /* 0x00278c0001557983 */ /* 0x000ee80000300800 */
[----:B------:R1:W-:Y:S01]  /*7c060*/  STL.64 [R1+0x688], R88 ;  /* 0x0006885801007387 */ /* 0x0003e20000100a00 */
[----:B0-----:R-:W-:Y:S01]  /*7c070*/  IMAD.MOV.U32 R87, RZ, RZ, R44 ;  /* 0x000000ffff577224 */ /* 0x001fe200078e002c */
[----:B------:R-:W-:-:S02]  /*7c080*/  IADD3 R86, P0, PT, R90, R3, RZ ;  /* 0x000000035a567210 */ /* 0x000fc40007f1e0ff */
[CC--:B-----5:R-:W-:Y:S01]  /*7c090*/  IADD3 R44, P4, PT, R5.reuse, R3.reuse, RZ ;  /* 0x00000003052c7210 */ /* 0x0e0fe20007f9e0ff */
[----:B-1----:R-:W-:Y:S01]  /*7c0a0*/  IMAD.MOV.U32 R89, RZ, RZ, R87 ;  /* 0x000000ffff597224 */ /* 0x002fe200078e0057 */
[-C--:B------:R-:W-:Y:S02]  /*7c0b0*/  LEA.HI.X.SX32 R87, R90, R2.reuse, 0x1, P0 ;  /* 0x000000025a577211 */ /* 0x080fe400000f0eff */
[----:B------:R-:W-:Y:S01]  /*7c0c0*/  LEA.HI.X.SX32 R45, R5, R2, 0x1, P4 ;  /* 0x00000002052d7211 */ /* 0x000fe200020f0eff */
[----:B------:R-:W4:Y:S01]  /*7c0d0*/  LDL.LU R90, [R1+0x2788] ;  /* 0x00278800015a7983 */ /* 0x000f220000300800 */
[----:B------:R-:W-:-:S03]  /*7c0e0*/  IADD3 R88, P3, PT, R68, R3, RZ ;  /* 0x0000000344587210 */ /* 0x000fc60007f7e0ff */
[----:B------:R0:W-:Y:S04]  /*7c0f0*/  STL.64 [R1+0x680], R86 ;  /* 0x0006805601007387 */ /* 0x0001e80000100a00 */
[----:B0-----:R-:W5:Y:S04]  /*7c100*/  LDL.LU.64 R86, [R1+0x2780] ;  /* 0x0027800001567983 */ /* 0x001f680000300a00 */
[----:B------:R-:W2:Y:S04]  /*7c110*/  LDL.LU R5, [R1+0x2778] ;  /* 0x0027780001057983 */ /* 0x000ea80000300800 */
[----:B------:R0:W-:Y:S02]  /*7c120*/  STL.64 [R1+0x678], R44 ;  /* 0x0006782c01007387 */ /* 0x0001e40000100a00 */
[----:B0-----:R-:W-:Y:S01]  /*7c130*/  IADD3 R44, P0, PT, R89, R3, RZ ;  /* 0x00000003592c7210 */ /* 0x001fe20007f1e0ff */
[----:B------:R-:W-:Y:S01]  /*7c140*/  IMAD.MOV.U32 R45, RZ, RZ, R89 ;  /* 0x000000ffff2d7224 */ /* 0x000fe200078e0059 */
[----:B------:R-:W-:-:S05]  /*7c150*/  LEA.HI.X.SX32 R89, R68, R2, 0x1, P3 ;  /* 0x0000000244597211 */ /* 0x000fca00018f0eff */
[----:B------:R0:W-:Y:S01]  /*7c160*/  STL.64 [R1+0x670], R88 ;  /* 0x0006705801007387 */ /* 0x0001e20000100a00 */
[-C--:B------:R-:W-:Y:S02]  /*7c170*/  IADD3 R68, P3, PT, R91, R3.reuse, RZ ;  /* 0x000000035b447210 */ /* 0x080fe40007f7e0ff */
[----:B------:R-:W-:Y:S01]  /*7c180*/  LEA.HI.X.SX32 R45, R45, R2, 0x1, P0 ;  /* 0x000000022d2d7211 */ /* 0x000fe200000f0eff */
[----:B0-----:R-:W-:Y:S01]  /*7c190*/  IMAD.MOV.U32 R89, RZ, RZ, R69 ;  /* 0x000000ffff597224 */ /* 0x001fe200078e0045 */
[----:B------:R-:W-:-:S04]  /*7c1a0*/  IADD3 R88, P4, PT, R69, R3, RZ ;  /* 0x0000000345587210 */ /* 0x000fc80007f9e0ff */
[-C--:B------:R-:W-:Y:S01]  /*7c1b0*/  LEA.HI.X.SX32 R89, R89, R2.reuse, 0x1, P4 ;  /* 0x0000000259597211 */ /* 0x080fe200020f0eff */
[----:B------:R0:W-:Y:S01]  /*7c1c0*/  STL.64 [R1+0x668], R44 ;  /* 0x0006682c01007387 */ /* 0x0001e20000100a00 */
[----:B------:R-:W-:-:S03]  /*7c1d0*/  LEA.HI.X.SX32 R69, R91, R2, 0x1, P3 ;  /* 0x000000025b457211 */ /* 0x000fc600018f0eff */
[----:B------:R1:W-:Y:S01]  /*7c1e0*/  STL.64 [R1+0x660], R88 ;  /* 0x0006605801007387 */ /* 0x0003e20000100a00 */
[----:B0-----:R-:W-:-:S03]  /*7c1f0*/  IADD3 R44, P0, PT, R93, R3, RZ ;  /* 0x000000035d2c7210 */ /* 0x001fc60007f1e0ff */
[----:B-1----:R-:W3:Y:S04]  /*7c200*/  LDL.LU.64 R88, [R1+0x2770] ;  /* 0x0027700001587983 */ /* 0x002ee80000300a00 */
[----:B------:R-:W3:Y:S04]  /*7c210*/  LDL.LU R91, [R1+0x2768] ;  /* 0x00276800015b7983 */ /* 0x000ee80000300800 */
[----:B------:R0:W-:Y:S01]  /*7c220*/  STL.64 [R1+0x658], R68 ;  /* 0x0006584401007387 */ /* 0x0001e20000100a00 */
[----:B------:R-:W-:Y:S01]  /*7c230*/  LEA.HI.X.SX32 R45, R93, R2, 0x1, P0 ;  /* 0x000000025d2d7211 */ /* 0x000fe200000f0eff */
[----:B0-----:R-:W-:Y:S01]  /*7c240*/  IMAD.MOV.U32 R69, RZ, RZ, R92 ;  /* 0x000000ffff457224 */ /* 0x001fe200078e005c */
[----:B------:R-:W-:-:S02]  /*7c250*/  IADD3 R68, P3, PT, R92, R3, RZ ;  /* 0x000000035c447210 */ /* 0x000fc40007f7e0ff */
[CC--:B------:R-:W-:Y:S02]  /*7c260*/  IADD3 R92, P4, PT, R70.reuse, R3.reuse, RZ ;  /* 0x00000003465c7210 */ /* 0x0c0fe40007f9e0ff */
[-C--:B------:R-:W-:Y:S02]  /*7c270*/  LEA.HI.X.SX32 R69, R69, R2.reuse, 0x1, P3 ;  /* 0x0000000245457211 */ /* 0x080fe400018f0eff */
[----:B------:R-:W-:Y:S01]  /*7c280*/  LEA.HI.X.SX32 R93, R70, R2, 0x1, P4 ;  /* 0x00000002465d7211 */ /* 0x000fe200020f0eff */
[----:B------:R-:W-:Y:S04]  /*7c290*/  STL.64 [R1+0x650], R44 ;  /* 0x0006502c01007387 */ /* 0x000fe80000100a00 */
[----:B------:R-:W-:Y:S04]  /*7c2a0*/  STL.64 [R1+0x648], R68 ;  /* 0x0006484401007387 */ /* 0x000fe80000100a00 */
[----:B------:R0:W-:Y:S04]  /*7c2b0*/  STL.64 [R1+0x640], R92 ;  /* 0x0006405c01007387 */ /* 0x0001e80000100a00 */
[----:B0-----:R-:W4:Y:S01]  /*7c2c0*/  LDL.LU.64 R92, [R1+0x2760] ;  /* 0x00276000015c7983 */ /* 0x001f220000300a00 */
[----:B------:R-:W-:-:S04]  /*7c2d0*/  IADD3 R44, P0, PT, R71, R3, RZ ;  /* 0x00000003472c7210 */ /* 0x000fc80007f1e0ff */
[----:B------:R-:W-:-:S05]  /*7c2e0*/  LEA.HI.X.SX32 R45, R71, R2, 0x1, P0 ;  /* 0x00000002472d7211 */ /* 0x000fca00000f0eff */
[----:B------:R-:W-:Y:S01]  /*7c2f0*/  STL.64 [R1+0x638], R44 ;  /* 0x0006382c01007387 */ /* 0x000fe20000100a00 */
[----:B------:R-:W-:Y:S01]  /*7c300*/  VIADD R18, R14, UR16 ;  /* 0x000000100e127c36 */ /* 0x000fe20008000000 */
[----:B------:R-:W0:Y:S03]  /*7c310*/  LDCU UR16, c[0x0][0x3b8] ;  /* 0x00007700ff1077ac */ /* 0x000e260008000800 */
[----:B------:R-:W-:Y:S01]  /*7c320*/  VIADD R9, R18, UR15 ;  /* 0x0000000f12097c36 */ /* 0x000fe20008000000 */
[----:B------:R-:W1:Y:S03]  /*7c330*/  LDCU UR15, c[0x0][0x3b8] ;  /* 0x00007700ff0f77ac */ /* 0x000e660008000800 */
[----:B------:R-:W-:Y:S01]  /*7c340*/  VIADD R8, R9, UR75 ;  /* 0x0000004b09087c36 */ /* 0x000fe20008000000 */
[----:B------:R-:W0:Y:S01]  /*7c350*/  LDCU UR75, c[0x0][0x3b8] ;  /* 0x00007700ff4b77ac */ /* 0x000e220008000800 */
[----:B--2---:R-:W-:-:S04]  /*7c360*/  IADD3 R68, P3, PT, R5, R3, RZ ;  /* 0x0000000305447210 */ /* 0x004fc80007f7e0ff */
[----:B------:R-:W-:-:S05]  /*7c370*/  LEA.HI.X.SX32 R69, R5, R2, 0x1, P3 ;  /* 0x0000000205457211 */ /* 0x000fca00018f0eff */
[----:B------:R3:W-:Y:S02]  /*7c380*/  STL.64 [R1+0x630], R68 ;  /* 0x0006304401007387 */ /* 0x0007e40000100a00 */
[----:B---3--:R-:W-:-:S04]  /*7c390*/  IADD3 R68, P3, PT, R91, R3, RZ ;  /* 0x000000035b447210 */ /* 0x008fc80007f7e0ff */
[----:B------:R-:W-:Y:S02]  /*7c3a0*/  LEA.HI.X.SX32 R69, R91, R2, 0x1, P3 ;  /* 0x000000025b457211 */ /* 0x000fe400018f0eff */
[----:B----4-:R-:W-:-:S04]  /*7c3b0*/  IADD3 R44, P0, PT, R93, R3, RZ ;  /* 0x000000035d2c7210 */ /* 0x010fc80007f1e0ff */
[----:B------:R-:W-:Y:S02]  /*7c3c0*/  LEA.HI.X.SX32 R45, R93, R2, 0x1, P0 ;  /* 0x000000025d2d7211 */ /* 0x000fe400000f0eff */
[----:B------:R-:W-:-:S03]  /*7c3d0*/  IADD3 R70, P4, PT, R92, R3, RZ ;  /* 0x000000035c467210 */ /* 0x000fc60007f9e0ff */
[----:B------:R2:W-:Y:S01]  /*7c3e0*/  STL.64 [R1+0x628], R44 ;  /* 0x0006282c01007387 */ /* 0x0005e20000100a00 */
[----:B------:R-:W-:-:S03]  /*7c3f0*/  LEA.HI.X.SX32 R71, R92, R2, 0x1, P4 ;  /* 0x000000025c477211 */ /* 0x000fc600020f0eff */
[----:B------:R3:W-:Y:S01]  /*7c400*/  STL.64 [R1+0x618], R68 ;  /* 0x0006184401007387 */ /* 0x0007e20000100a00 */
[----:B--2---:R-:W-:-:S04]  /*7c410*/  IADD3 R44, P0, PT, R90, R3, RZ ;  /* 0x000000035a2c7210 */ /* 0x004fc80007f1e0ff */
[----:B------:R-:W-:Y:S01]  /*7c420*/  LEA.HI.X.SX32 R45, R90, R2, 0x1, P0 ;  /* 0x000000025a2d7211 */ /* 0x000fe200000f0eff */
[----:B------:R-:W-:Y:S01]  /*7c430*/  STL.64 [R1+0x620], R70 ;  /* 0x0006204601007387 */ /* 0x000fe20000100a00 */
[----:B---3--:R-:W-:-:S03]  /*7c440*/  IADD3 R68, P3, PT, R89, R3, RZ ;  /* 0x0000000359447210 */ /* 0x008fc60007f7e0ff */
[----:B------:R5:W-:Y:S01]  /*7c450*/  STL.64 [R1+0x610], R44 ;  /* 0x0006102c01007387 */ /* 0x000be20000100a00 */
[-C--:B------:R-:W-:Y:S02]  /*7c460*/  LEA.HI.X.SX32 R69, R89, R2.reuse, 0x1, P3 ;  /* 0x0000000259457211 */ /* 0x080fe400018f0eff */
[CC--:B-----5:R-:W-:Y:S02]  /*7c470*/  IADD3 R44, P0, PT, R87.reuse, R3.reuse, RZ ;  /* 0x00000003572c7210 */ /* 0x0e0fe40007f1e0ff */
[C---:B------:R-:W-:Y:S02]  /*7c480*/  IADD3 R70, P4, PT, R88.reuse, R3, RZ ;  /* 0x0000000358467210 */ /* 0x040fe40007f9e0ff */
[-C--:B------:R-:W-:Y:S01]  /*7c490*/  LEA.HI.X.SX32 R45, R87, R2.reuse, 0x1, P0 ;  /* 0x00000002572d7211 */ /* 0x080fe200000f0eff */
[----:B------:R2:W-:Y:S01]  /*7c4a0*/  STL.64 [R1+0x608], R68 ;  /* 0x0006084401007387 */ /* 0x0005e20000100a00 */
[----:B------:R-:W-:-:S03]  /*7c4b0*/  LEA.HI.X.SX32 R71, R88, R2, 0x1, P4 ;  /* 0x0000000258477211 */ /* 0x000fc600020f0eff */
[----:B------:R3:W-:Y:S01]  /*7c4c0*/  STL.64 [R1+0x5f8], R44 ;  /* 0x0005f82c01007387 */ /* 0x0007e20000100a00 */
[CC--:B--2---:R-:W-:Y:S02]  /*7c4d0*/  IADD3 R68, P3, PT, R86.reuse, R3.reuse, RZ ;  /* 0x0000000356447210 */ /* 0x0c4fe40007f7e0ff */
[C---:B---3--:R-:W-:Y:S01]  /*7c4e0*/  IADD3 R44, P0, PT, R85.reuse, R3, RZ ;  /* 0x00000003552c7210 */ /* 0x048fe20007f1e0ff */
[----:B------:R2:W-:Y:S01]  /*7c4f0*/  STL.64 [R1+0x600], R70 ;  /* 0x0006004601007387 */ /* 0x0005e20000100a00 */
[-C--:B------:R-:W-:Y:S02]  /*7c500*/  LEA.HI.X.SX32 R69, R86, R2.reuse, 0x1, P3 ;  /* 0x0000000256457211 */ /* 0x080fe400018f0eff */
[----:B------:R-:W-:-:S03]  /*7c510*/  LEA.HI.X.SX32 R45, R85, R2, 0x1, P0 ;  /* 0x00000002552d7211 */ /* 0x000fc600000f0eff */
[----:B------:R3:W-:Y:S01]  /*7c520*/  STL.64 [R1+0x5f0], R68 ;  /* 0x0005f04401007387 */ /* 0x0007e20000100a00 */
[----:B--2---:R-:W-:Y:S01]  /*7c530*/  IMAD.MOV.U32 R71, RZ, RZ, R4 ;  /* 0x000000ffff477224 */ /* 0x004fe200078e0004 */
[CC--:B------:R-:W-:Y:S02]  /*7c540*/  IADD3 R4, P3, PT, R83.reuse, R3.reuse, RZ ;  /* 0x0000000353047210 */ /* 0x0c0fe40007f7e0ff */
[----:B------:R2:W-:Y:S02]  /*7c550*/  STL.64 [R1+0x5e8], R44 ;  /* 0x0005e82c01007387 */ /* 0x0005e40000100a00 */
[----:B------:R-:W-:Y:S02]  /*7c560*/  LEA.HI.X.SX32 R5, R83, R2, 0x1, P3 ;  /* 0x0000000253057211 */ /* 0x000fe400018f0eff */
[----:B---3--:R-:W-:-:S04]  /*7c570*/  IADD3 R68, P4, PT, R84, R3, RZ ;  /* 0x0000000354447210 */ /* 0x008fc80007f9e0ff */
[-C--:B------:R-:W-:Y:S02]  /*7c580*/  LEA.HI.X.SX32 R69, R84, R2.reuse, 0x1, P4 ;  /* 0x0000000254457211 */ /* 0x080fe400020f0eff */
[CC--:B--2---:R-:W-:Y:S01]  /*7c590*/  IADD3 R44, P0, PT, R82.reuse, R3.reuse, RZ ;  /* 0x00000003522c7210 */ /* 0x0c4fe20007f1e0ff */
[----:B------:R2:W-:Y:S03]  /*7c5a0*/  STL.64 [R1+0x5d8], R4 ;  /* 0x0005d80401007387 */ /* 0x0005e60000100a00 */
[----:B------:R-:W-:Y:S01]  /*7c5b0*/  LEA.HI.X.SX32 R45, R82, R2, 0x1, P0 ;  /* 0x00000002522d7211 */ /* 0x000fe200000f0eff */
[----:B------:R-:W-:Y:S04]  /*7c5c0*/  STL.64 [R1+0x5e0], R68 ;  /* 0x0005e04401007387 */ /* 0x000fe80000100a00 */
[----:B------:R3:W-:Y:S01]  /*7c5d0*/  STL.64 [R1+0x5d0], R44 ;  /* 0x0005d02c01007387 */ /* 0x0007e20000100a00 */
[----:B--2---:R-:W-:-:S04]  /*7c5e0*/  IADD3 R4, P3, PT, R81, R3, RZ ;  /* 0x0000000351047210 */ /* 0x004fc80007f7e0ff */
[----:B------:R-:W-:Y:S02]  /*7c5f0*/  LEA.HI.X.SX32 R5, R81, R2, 0x1, P3 ;  /* 0x0000000251057211 */ /* 0x000fe400018f0eff */
[----:B---3--:R-:W-:-:S03]  /*7c600*/  IADD3 R44, P0, PT, R79, R3, RZ ;  /* 0x000000034f2c7210 */ /* 0x008fc60007f1e0ff */
[----:B------:R2:W-:Y:S01]  /*7c610*/  STL.64 [R1+0x5c8], R4 ;  /* 0x0005c80401007387 */ /* 0x0005e20000100a00 */
[C---:B------:R-:W-:Y:S02]  /*7c620*/  IADD3 R68, P4, PT, R80.reuse, R3, RZ ;  /* 0x0000000350447210 */ /* 0x040fe40007f9e0ff */
[-C--:B------:R-:W-:Y:S02]  /*7c630*/  LEA.HI.X.SX32 R45, R79, R2.reuse, 0x1, P0 ;  /* 0x000000024f2d7211 */ /* 0x080fe400000f0eff */
[----:B------:R-:W-:-:S03]  /*7c640*/  LEA.HI.X.SX32 R69, R80, R2, 0x1, P4 ;  /* 0x0000000250457211 */ /* 0x000fc600020f0eff */
[----:B------:R3:W-:Y:S01]  /*7c650*/  STL.64 [R1+0x5b8], R44 ;  /* 0x0005b82c01007387 */ /* 0x0007e20000100a00 */
[----:B--2---:R-:W-:-:S04]  /*7c660*/  IADD3 R4, P3, PT, R78, R3, RZ ;  /* 0x000000034e047210 */ /* 0x004fc80007f7e0ff */
[-C--:B------:R-:W-:Y:S02]  /*7c670*/  LEA.HI.X.SX32 R5, R78, R2.reuse, 0x1, P3 ;  /* 0x000000024e057211 */ /* 0x080fe400018f0eff */
[CC--:B---3--:R-:W-:Y:S01]  /*7c680*/  IADD3 R44, P0, PT, R77.reuse, R3.reuse, RZ ;  /* 0x000000034d2c7210 */ /* 0x0c8fe20007f1e0ff */
[----:B------:R2:W-:Y:S03]  /*7c690*/  STL.64 [R1+0x5c0], R68 ;  /* 0x0005c04401007387 */ /* 0x0005e60000100a00 */
[----:B------:R-:W-:Y:S01]  /*7c6a0*/  LEA.HI.X.SX32 R45, R77, R2, 0x1, P0 ;  /* 0x000000024d2d7211 */ /* 0x000fe200000f0eff */
[----:B------:R3:W-:Y:S04]  /*7c6b0*/  STL.64 [R1+0x5b0], R4 ;  /* 0x0005b00401007387 */ /* 0x0007e80000100a00 */
[----:B------:R4:W-:Y:S01]  /*7c6c0*/  STL.64 [R1+0x5a8], R44 ;  /* 0x0005a82c01007387 */ /* 0x0009e20000100a00 */
[----:B--2---:R-:W-:-:S02]  /*7c6d0*/  IADD3 R68, P4, PT, R76, R3, RZ ;  /* 0x000000034c447210 */ /* 0x004fc40007f9e0ff */
[CC--:B---3--:R-:W-:Y:S02]  /*7c6e0*/  IADD3 R4, P3, PT, R75.reuse, R3.reuse, RZ ;  /* 0x000000034b047210 */ /* 0x0c8fe40007f7e0ff */
[----:B----4-:R-:W-:Y:S02]  /*7c6f0*/  IADD3 R44, P0, PT, R74, R3, RZ ;  /* 0x000000034a2c7210 */ /* 0x010fe40007f1e0ff */
[-C--:B------:R-:W-:Y:S02]  /*7c700*/  LEA.HI.X.SX32 R5, R75, R2.reuse, 0x1, P3 ;  /* 0x000000024b057211 */ /* 0x080fe400018f0eff */
[-C--:B------:R-:W-:Y:S02]  /*7c710*/  LEA.HI.X.SX32 R69, R76, R2.reuse, 0x1, P4 ;  /* 0x000000024c457211 */ /* 0x080fe400020f0eff */
[----:B------:R-:W-:Y:S01]  /*7c720*/  LEA.HI.X.SX32 R45, R74, R2, 0x1, P0 ;  /* 0x000000024a2d7211 */ /* 0x000fe200000f0eff */
[----:B------:R2:W-:Y:S01]  /*7c730*/  STL.64 [R1+0x598], R4 ;  /* 0x0005980401007387 */ /* 0x0005e20000100a00 */
[----:B0-----:R-:W-:-:S03]  /*7c740*/  VIADD R70, R0, UR75 ;  /* 0x0000004b00467c36 */ /* 0x001fc60008000000 */
[----:B------:R-:W-:Y:S04]  /*7c750*/  STL.64 [R1+0x5a0], R68 ;  /* 0x0005a04401007387 */ /* 0x000fe80000100a00 */
[----:B------:R0:W-:Y:S01]  /*7c760*/  STL.64 [R1+0x590], R44 ;  /* 0x0005902c01007387 */ /* 0x0001e20000100a00 */
[----:B--2---:R-:W-:-:S04]  /*7c770*/  IADD3 R4, P3, PT, R73, R3, RZ ;  /* 0x0000000349047210 */ /* 0x004fc80007f7e0ff */
[----:B------:R-:W-:Y:S02]  /*7c780*/  LEA.HI.X.SX32 R5, R73, R2, 0x1, P3 ;  /* 0x0000000249057211 */ /* 0x000fe400018f0eff */
[----:B0-----:R-:W-:-:S03]  /*7c790*/  IADD3 R44, P0, PT, R0, R3, RZ ;  /* 0x00000003002c7210 */ /* 0x001fc60007f1e0ff */
[----:B------:R0:W-:Y:S01]  /*7c7a0*/  STL.64 [R1+0x588], R4 ;  /* 0x0005880401007387 */ /* 0x0001e20000100a00 */
[----:B------:R-:W-:Y:S02]  /*7c7b0*/  IADD3 R68, P4, PT, R72, R3, RZ ;  /* 0x0000000348447210 */ /* 0x000fe40007f9e0ff */
[-C--:B------:R-:W-:Y:S02]  /*7c7c0*/  LEA.HI.X.SX32 R45, R0, R2.reuse, 0x1, P0 ;  /* 0x00000002002d7211 */ /* 0x080fe400000f0eff */
[----:B------:R-:W-:-:S03]  /*7c7d0*/  LEA.HI.X.SX32 R69, R72, R2, 0x1, P4 ;  /* 0x0000000248457211 */ /* 0x000fc600020f0eff */
[----:B------:R2:W-:Y:S01]  /*7c7e0*/  STL.64 [R1+0x578], R44 ;  /* 0x0005782c01007387 */ /* 0x0005e20000100a00 */
[----:B0-----:R-:W-:-:S04]  /*7c7f0*/  IADD3 R4, P3, PT, R70, R3, RZ ;  /* 0x0000000346047210 */ /* 0x001fc80007f7e0ff */
[-C--:B------:R-:W-:Y:S02]  /*7c800*/  LEA.HI.X.SX32 R5, R70, R2.reuse, 0x1, P3 ;  /* 0x0000000246057211 */ /* 0x080fe400018f0eff */
[CC--:B--2---:R-:W-:Y:S01]  /*7c810*/  IADD3 R44, P0, PT, R71.reuse, R3.reuse, RZ ;  /* 0x00000003472c7210 */ /* 0x0c4fe20007f1e0ff */
[----:B------:R0:W-:Y:S03]  /*7c820*/  STL.64 [R1+0x580], R68 ;  /* 0x0005804401007387 */ /* 0x0001e60000100a00 */
[----:B------:R-:W-:Y:S01]  /*7c830*/  LEA.HI.X.SX32 R45, R71, R2, 0x1, P0 ;  /* 0x00000002472d7211 */ /* 0x000fe200000f0eff */
[----:B------:R2:W-:Y:S04]  /*7c840*/  STL.64 [R1+0x570], R4 ;  /* 0x0005700401007387 */ /* 0x0005e80000100a00 */
[----:B------:R3:W-:Y:S01]  /*7c850*/  STL.64 [R1+0x540], R44 ;  /* 0x0005402c01007387 */ /* 0x0007e20000100a00 */
[----:B0-----:R-:W-:-:S02]  /*7c860*/  IADD3 R68, P4, PT, R67, R3, RZ ;  /* 0x0000000343447210 */ /* 0x001fc40007f9e0ff */
[CC--:B--2---:R-:W-:Y:S02]  /*7c870*/  IADD3 R4, P3, PT, R65.reuse, R3.reuse, RZ ;  /* 0x0000000341047210 */ /* 0x0c4fe40007f7e0ff */
[CC--:B---3--:R-:W-:Y:S02]  /*7c880*/  IADD3 R44, P0, PT, R64.reuse, R3.reuse, RZ ;  /* 0x00000003402c7210 */ /* 0x0c8fe40007f1e0ff */
[-C--:B------:R-:W-:Y:S02]  /*7c890*/  LEA.HI.X.SX32 R5, R65, R2.reuse, 0x1, P3 ;  /* 0x0000000241057211 */ /* 0x080fe400018f0eff */
[-C--:B------:R-:W-:Y:S02]  /*7c8a0*/  LEA.HI.X.SX32 R69, R67, R2.reuse, 0x1, P4 ;  /* 0x0000000243457211 */ /* 0x080fe400020f0eff */
[----:B------:R-:W-:Y:S01]  /*7c8b0*/  LEA.HI.X.SX32 R45, R64, R2, 0x1, P0 ;  /* 0x00000002402d7211 */ /* 0x000fe200000f0eff */
[----:B------:R0:W-:Y:S04]  /*7c8c0*/  STL.64 [R1+0x530], R4 ;  /* 0x0005300401007387 */ /* 0x0001e80000100a00 */
[----:B------:R-:W-:Y:S04]  /*7c8d0*/  STL.64 [R1+0x538], R68 ;  /* 0x0005384401007387 */ /* 0x000fe80000100a00 */
[----:B------:R2:W-:Y:S01]  /*7c8e0*/  STL.64 [R1+0x528], R44 ;  /* 0x0005282c01007387 */ /* 0x0005e20000100a00 */
[----:B0-----:R-:W-:-:S04]  /*7c8f0*/  IADD3 R4, P3, PT, R66, R3, RZ ;  /* 0x0000000342047210 */ /* 0x001fc80007f7e0ff */
[----:B------:R-:W-:Y:S02]  /*7c900*/  LEA.HI.X.SX32 R5, R66, R2, 0x1, P3 ;  /* 0x0000000242057211 */ /* 0x000fe400018f0eff */
[----:B--2---:R-:W-:-:S03]  /*7c910*/  IADD3 R44, P0, PT, R51, R3, RZ ;  /* 0x00000003332c7210 */ /* 0x004fc60007f1e0ff */
        /* <DEDUP_REMOVED lines=8> */
[----:B------:R-:W-:Y:S03]  /*7c9a0*/  STL.64 [R1+0x518], R64 ;  /* 0x0005184001007387 */ /* 0x000fe60000100a00 */
[----:B------:R-:W-:Y:S01]  /*7c9b0*/  LEA.HI.X.SX32 R45, R53, R2, 0x1, P0 ;  /* 0x00000002352d7211 */ /* 0x000fe200000f0eff */
[----:B------:R0:W-:Y:S01]  /*7c9c0*/  STL.64 [R1+0x508], R4 ;  /* 0x0005080401007387 */ /* 0x0001e20000100a00 */
[----:B------:R-:W-:-:S03]  /*7c9d0*/  IADD3 R50, P4, PT, R52, R3, RZ ;  /* 0x0000000334327210 */ /* 0x000fc60007f9e0ff */
[----:B------:R2:W-:Y:S01]  /*7c9e0*/  STL.64 [R1+0x500], R44 ;  /* 0x0005002c01007387 */ /* 0x0005e20000100a00 */
[-C--:B------:R-:W-:Y:S02]  /*7c9f0*/  LEA.HI.X.SX32 R51, R52, R2.reuse, 0x1, P4 ;  /* 0x0000000234337211 */ /* 0x080fe400020f0eff */
[CC--:B0-----:R-:W-:Y:S02]  /*7ca00*/  IADD3 R4, P3, PT, R47.reuse, R3.reuse, RZ ;  /* 0x000000032f047210 */ /* 0x0c1fe40007f7e0ff */
[C---:B--2---:R-:W-:Y:S02]  /*7ca10*/  IADD3 R44, P0, PT, R46.reuse, R3, RZ ;  /* 0x000000032e2c7210 */ /* 0x044fe40007f1e0ff */
[-C--:B------:R-:W-:Y:S02]  /*7ca20*/  LEA.HI.X.SX32 R5, R47, R2.reuse, 0x1, P3 ;  /* 0x000000022f057211 */ /* 0x080fe400018f0eff */
[----:B------:R-:W-:-:S03]  /*7ca30*/  LEA.HI.X.SX32 R45, R46, R2, 0x1, P0 ;  /* 0x000000022e2d7211 */ /* 0x000fc600000f0eff */
[----:B------:R0:W-:Y:S01]  /*7ca40*/  STL.64 [R1+0x4f0], R4 ;  /* 0x0004f00401007387 */ /* 0x0001e20000100a00 */
[----:B------:R-:W-:-:S03]  /*7ca50*/  IADD3 R46, P4, PT, R48, R3, RZ ;  /* 0x00000003302e7210 */ /* 0x000fc60007f9e0ff */
[----:B------:R-:W-:Y:S04]  /*7ca60*/  STL.64 [R1+0x4f8], R50 ;  /* 0x0004f83201007387 */ /* 0x000fe80000100a00 */
[----:B------:R2:W-:Y:S01]  /*7ca70*/  STL.64 [R1+0x4e8], R44 ;  /* 0x0004e82c01007387 */ /* 0x0005e20000100a00 */
[----:B0-----:R-:W-:-:S04]  /*7ca80*/  IADD3 R4, P3, PT, R49, R3, RZ ;  /* 0x0000000331047210 */ /* 0x001fc80007f7e0ff */
[-C--:B------:R-:W-:Y:S02]  /*7ca90*/  LEA.HI.X.SX32 R5, R49, R2.reuse, 0x1, P3 ;  /* 0x0000000231057211 */ /* 0x080fe400018f0eff */
[C---:B--2---:R-:W-:Y:S02]  /*7caa0*/  IADD3 R44, P0, PT, R41.reuse, R3, RZ ;  /* 0x00000003292c7210 */ /* 0x044fe40007f1e0ff */
[-C--:B------:R-:W-:Y:S01]  /*7cab0*/  LEA.HI.X.SX32 R47, R48, R2.reuse, 0x1, P4 ;  /* 0x00000002302f7211 */ /* 0x080fe200020f0eff */
[----:B------:R0:W-:Y:S01]  /*7cac0*/  STL.64 [R1+0x4e0], R4 ;  /* 0x0004e00401007387 */ /* 0x0001e20000100a00 */
[----:B------:R-:W-:-:S03]  /*7cad0*/  LEA.HI.X.SX32 R45, R41, R2, 0x1, P0 ;  /* 0x00000002292d7211 */ /* 0x000fc600000f0eff */
[----:B------:R-:W-:Y:S04]  /*7cae0*/  STL.64 [R1+0x4d8], R46 ;  /* 0x0004d82e01007387 */ /* 0x000fe80000100a00 */
[----:B------:R2:W-:Y:S01]  /*7caf0*/  STL.64 [R1+0x4d0], R44 ;  /* 0x0004d02c01007387 */ /* 0x0005e20000100a00 */
[----:B0-----:R-:W-:-:S04]  /*7cb00*/  IADD3 R4, P3, PT, R40, R3, RZ ;  /* 0x0000000328047210 */ /* 0x001fc80007f7e0ff */
[-C--:B------:R-:W-:Y:S02]  /*7cb10*/  LEA.HI.X.SX32 R5, R40, R2.reuse, 0x1, P3 ;  /* 0x0000000228057211 */ /* 0x080fe400018f0eff */
[-C--:B------:R-:W-:Y:S02]  /*7cb20*/  IADD3 R40, P3, PT, R39, R3.reuse, RZ ;  /* 0x0000000327287210 */ /* 0x080fe40007f7e0ff */
[----:B--2---:R-:W-:Y:S01]  /*7cb30*/  IADD3 R44, P0, PT, R43, R3, RZ ;  /* 0x000000032b2c7210 */ /* 0x004fe20007f1e0ff */
[----:B------:R0:W-:Y:S01]  /*7cb40*/  STL.64 [R1+0x4c8], R4 ;  /* 0x0004c80401007387 */ /* 0x0001e20000100a00 */
[-C--:B------:R-:W-:Y:S02]  /*7cb50*/  LEA.HI.X.SX32 R41, R39, R2.reuse, 0x1, P3 ;  /* 0x0000000227297211 */ /* 0x080fe400018f0eff */
[----:B------:R-:W-:-:S05]  /*7cb60*/  LEA.HI.X.SX32 R45, R43, R2, 0x1, P0 ;  /* 0x000000022b2d7211 */ /* 0x000fca00000f0eff */
[----:B------:R-:W-:Y:S01]  /*7cb70*/  STL.64 [R1+0x4c0], R44 ;  /* 0x0004c02c01007387 */ /* 0x000fe20000100a00 */
[----:B0-----:R-:W-:-:S03]  /*7cb80*/  IADD3 R4, P4, PT, R38, R3, RZ ;  /* 0x0000000326047210 */ /* 0x001fc60007f9e0ff */
[----:B------:R0:W-:Y:S01]  /*7cb90*/  STL.64 [R1+0x4b8], R40 ;  /* 0x0004b82801007387 */ /* 0x0001e20000100a00 */
[-C--:B------:R-:W-:Y:S02]  /*7cba0*/  LEA.HI.X.SX32 R5, R38, R2.reuse, 0x1, P4 ;  /* 0x0000000226057211 */ /* 0x080fe400020f0eff */
[CC--:B------:R-:W-:Y:S02]  /*7cbb0*/  IADD3 R38, P3, PT, R35.reuse, R3.reuse, RZ ;  /* 0x0000000323267210 */ /* 0x0c0fe40007f7e0ff */
[C---:B0-----:R-:W-:Y:S01]  /*7cbc0*/  IADD3 R40, P0, PT, R42.reuse, R3, RZ ;  /* 0x000000032a287210 */ /* 0x041fe20007f1e0ff */
[----:B------:R0:W-:Y:S01]  /*7cbd0*/  STL.64 [R1+0x4b0], R4 ;  /* 0x0004b00401007387 */ /* 0x0001e20000100a00 */
[-C--:B------:R-:W-:Y:S02]  /*7cbe0*/  LEA.HI.X.SX32 R39, R35, R2.reuse, 0x1, P3 ;  /* 0x0000000223277211 */ /* 0x080fe400018f0eff */
[----:B------:R-:W-:-:S05]  /*7cbf0*/  LEA.HI.X.SX32 R41, R42, R2, 0x1, P0 ;  /* 0x000000022a297211 */ /* 0x000fca00000f0eff */
[----:B------:R-:W-:Y:S01]  /*7cc00*/  STL.64 [R1+0x4a8], R40 ;  /* 0x0004a82801007387 */ /* 0x000fe20000100a00 */
[----:B0-----:R-:W-:-:S03]  /*7cc10*/  IADD3 R4, P4, PT, R34, R3, RZ ;  /* 0x0000000322047210 */ /* 0x001fc60007f9e0ff */
[----:B------:R0:W-:Y:S01]  /*7cc20*/  STL.64 [R1+0x4a0], R38 ;  /* 0x0004a02601007387 */ /* 0x0001e20000100a00 */
[-C--:B------:R-:W-:Y:S02]  /*7cc30*/  LEA.HI.X.SX32 R5, R34, R2.reuse, 0x1, P4 ;  /* 0x0000000222057211 */ /* 0x080fe400020f0eff */
[-C--:B------:R-:W-:Y:S02]  /*7cc40*/  IADD3 R34, P3, PT, R33, R3.reuse, RZ ;  /* 0x0000000321227210 */ /* 0x080fe40007f7e0ff */
[----:B0-----:R-:W-:Y:S01]  /*7cc50*/  IADD3 R38, P0, PT, R37, R3, RZ ;  /* 0x0000000325267210 */ /* 0x001fe20007f1e0ff */
        /* <DEDUP_REMOVED lines=24> */
[----:B------:R-:W-:Y:S02]  /*7cde0*/  LEA.HI.X.SX32 R5, R26, R2, 0x1, P4 ;  /* 0x000000021a057211 */ /* 0x000fe400020f0eff */
[----:B------:R-:W-:-:S03]  /*7cdf0*/  IADD3 R26, P3, PT, R23, R3, RZ ;  /* 0x00000003171a7210 */ /* 0x000fc60007f7e0ff */
[----:B------:R2:W-:Y:S01]  /*7ce00*/  STL.64 [R1+0x450], R4 ;  /* 0x0004500401007387 */ /* 0x0005e20000100a00 */
[CC--:B0-----:R-:W-:Y:S02]  /*7ce10*/  IADD3 R28, P0, PT, R30.reuse, R3.reuse, RZ ;  /* 0x000000031e1c7210 */ /* 0x0c1fe40007f1e0ff */
[-C--:B------:R-:W-:Y:S02]  /*7ce20*/  LEA.HI.X.SX32 R27, R23, R2.reuse, 0x1, P3 ;  /* 0x00000002171b7211 */ /* 0x080fe400018f0eff */
[----:B------:R-:W-:Y:S02]  /*7ce30*/  LEA.HI.X.SX32 R29, R30, R2, 0x1, P0 ;  /* 0x000000021e1d7211 */ /* 0x000fe400000f0eff */
[----:B--2---:R-:W-:-:S03]  /*7ce40*/  IADD3 R4, P4, PT, R22, R3, RZ ;  /* 0x0000000316047210 */ /* 0x004fc60007f9e0ff */
[----:B------:R-:W-:Y:S01]  /*7ce50*/  STL.64 [R1+0x448], R28 ;  /* 0x0004481c01007387 */ /* 0x000fe20000100a00 */
[----:B------:R-:W-:-:S03]  /*7ce60*/  LEA.HI.X.SX32 R5, R22, R2, 0x1, P4 ;  /* 0x0000000216057211 */ /* 0x000fc600020f0eff */
[----:B------:R0:W-:Y:S01]  /*7ce70*/  STL.64 [R1+0x440], R26 ;  /* 0x0004401a01007387 */ /* 0x0001e20000100a00 */
[CC--:B------:R-:W-:Y:S01]  /*7ce80*/  IADD3 R22, P3, PT, R21.reuse, R3.reuse, RZ ;  /* 0x0000000315167210 */ /* 0x0c0fe20007f7e0ff */
[----:B------:R-:W-:Y:S01]  /*7ce90*/  VIADD R13, R8, UR12 ;  /* 0x0000000c080d7c36 */ /* 0x000fe20008000000 */
[----:B------:R-:W2:Y:S01]  /*7cea0*/  LDCU UR12, c[0x0][0x3b8] ;  /* 0x00007700ff0c77ac */ /* 0x000ea20008000800 */
[----:B------:R3:W-:Y:S01]  /*7ceb0*/  STL.64 [R1+0x438], R4 ;  /* 0x0004380401007387 */ /* 0x0007e20000100a00 */
[-C--:B------:R-:W-:Y:S02]  /*7cec0*/  LEA.HI.X.SX32 R23, R21, R2.reuse, 0x1, P3 ;  /* 0x0000000215177211 */ /* 0x080fe400018f0eff */
[CC--:B0-----:R-:W-:Y:S02]  /*7ced0*/  IADD3 R26, P0, PT, R25.reuse, R3.reuse, RZ ;  /* 0x00000003191a7210 */ /* 0x0c1fe40007f1e0ff */
[CC--:B---3--:R-:W-:Y:S02]  /*7cee0*/  IADD3 R4, P4, PT, R20.reuse, R3.reuse, RZ ;  /* 0x0000000314047210 */ /* 0x0c8fe40007f9e0ff */
[-C--:B------:R-:W-:Y:S01]  /*7cef0*/  LEA.HI.X.SX32 R27, R25, R2.reuse, 0x1, P0 ;  /* 0x00000002191b7211 */ /* 0x080fe200000f0eff */
[----:B------:R-:W-:Y:S01]  /*7cf00*/  VIADD R11, R13, UR11 ;  /* 0x0000000b0d0b7c36 */ /* 0x000fe20008000000 */
[-C--:B------:R-:W-:Y:S01]  /*7cf10*/  LEA.HI.X.SX32 R5, R20, R2.reuse, 0x1, P4 ;  /* 0x0000000214057211 */ /* 0x080fe200020f0eff */
[----:B------:R-:W0:Y:S02]  /*7cf20*/  LDCU UR11, c[0x0][0x3b8] ;  /* 0x00007700ff0b77ac */ /* 0x000e240008000800 */
[----:B------:R-:W-:Y:S01]  /*7cf30*/  STL.64 [R1+0x430], R26 ;  /* 0x0004301a01007387 */ /* 0x000fe20000100a00 */
[----:B------:R-:W-:Y:S01]  /*7cf40*/  VIADD R10, R11, UR10 ;  /* 0x0000000a0b0a7c36 */ /* 0x000fe20008000000 */
[CC--:B------:R-:W-:Y:S01]  /*7cf50*/  IADD3 R20, P3, PT, R17.reuse, R3.reuse, RZ ;  /* 0x0000000311147210 */ /* 0x0c0fe20007f7e0ff */
[----:B------:R-:W3:Y:S01]  /*7cf60*/  LDCU UR10, c[0x0][0x3b8] ;  /* 0x00007700ff0a77ac */ /* 0x000ee20008000800 */
[----:B------:R4:W-:Y:S01]  /*7cf70*/  STL.64 [R1+0x428], R22 ;  /* 0x0004281601007387 */ /* 0x0009e20000100a00 */
[----:B------:R-:W-:Y:S01]  /*7cf80*/  VIADD R12, R10, UR9 ;  /* 0x000000090a0c7c36 */ /* 0x000fe20008000000 */
[----:B------:R-:W-:Y:S01]  /*7cf90*/  LEA.HI.X.SX32 R21, R17, R2, 0x1, P3 ;  /* 0x0000000211157211 */ /* 0x000fe200018f0eff */
[----:B------:R-:W5:Y:S01]  /*7cfa0*/  LDCU UR9, c[0x0][0x3b8] ;  /* 0x00007700ff0977ac */ /* 0x000f620008000800 */
[----:B------:R0:W-:Y:S01]  /*7cfb0*/  STL.64 [R1+0x420], R4 ;  /* 0x0004200401007387 */ /* 0x0001e20000100a00 */
[----:B----4-:R-:W-:-:S02]  /*7cfc0*/  IADD3 R22, P0, PT, R24, R3, RZ ;  /* 0x0000000318167210 */ /* 0x010fc40007f1e0ff */
[-C--:B0-----:R-:W-:Y:S02]  /*7cfd0*/  IADD3 R4, P4, PT, R16, R3.reuse, RZ ;  /* 0x0000000310047210 */ /* 0x081fe40007f9e0ff */
[-C--:B------:R-:W-:Y:S02]  /*7cfe0*/  LEA.HI.X.SX32 R23, R24, R2.reuse, 0x1, P0 ;  /* 0x0000000218177211 */ /* 0x080fe400000f0eff */
[-C--:B------:R-:W-:Y:S01]  /*7cff0*/  LEA.HI.X.SX32 R5, R16, R2.reuse, 0x1, P4 ;  /* 0x0000000210057211 */ /* 0x080fe200020f0eff */
[----:B------:R-:W-:Y:S02]  /*7d000*/  VIADD R7, R12, UR6 ;  /* 0x000000060c077c36 */ /* 0x000fe40008000000 */
[----:B------:R-:W-:Y:S01]  /*7d010*/  STL.64 [R1+0x418], R22 ;  /* 0x0004181601007387 */ /* 0x000fe20000100a00 */
[-C--:B------:R-:W-:Y:S01]  /*7d020*/  IADD3 R16, P3, PT, R15, R3.reuse, RZ ;  /* 0x000000030f107210 */ /* 0x080fe20007f7e0ff */
[----:B------:R-:W0:Y:S02]  /*7d030*/  LDCU UR6, c[0x0][0x39c] ;  /* 0x00007380ff0677ac */ /* 0x000e240008000800 */
[----:B------:R4:W-:Y:S01]  /*7d040*/  STL.64 [R1+0x410], R20 ;  /* 0x0004101401007387 */ /* 0x0009e20000100a00 */
[----:B------:R-:W-:Y:S01]  /*7d050*/  VIADD R6, R7, UR4 ;  /* 0x0000000407067c36 */ /* 0x000fe20008000000 */
[----:B------:R-:W-:Y:S01]  /*7d060*/  LEA.HI.X.SX32 R17, R15, R2, 0x1, P3 ;  /* 0x000000020f117211 */ /* 0x000fe200018f0eff */
[----:B------:R-:W0:Y:S01]  /*7d070*/  LDCU UR4, c[0x0][0x39c] ;  /* 0x00007380ff0477ac */ /* 0x000e220008000800 */
[----:B------:R1:W-:Y:S01]  /*7d080*/  STL.64 [R1+0x408], R4 ;  /* 0x0004080401007387 */ /* 0x0003e20000100a00 */
[----:B------:R-:W-:Y:S01]  /*7d090*/  VIADD R69, R6, UR8 ;  /* 0x0000000806457c36 */ /* 0x000fe20008000000 */
[----:B------:R-:W0:Y:S01]  /*7d0a0*/  LDCU UR8, c[0x0][0x39c] ;  /* 0x00007380ff0877ac */ /* 0x000e220008000800 */
[----:B----4-:R-:W-:-:S02]  /*7d0b0*/  IADD3 R20, P0, PT, R19, R3, RZ ;  /* 0x0000000313147210 */ /* 0x010fc40007f1e0ff */
[CC--:B-1----:R-:W-:Y:S02]  /*7d0c0*/  IADD3 R4, P4, PT, R14.reuse, R3.reuse, RZ ;  /* 0x000000030e047210 */ /* 0x0c2fe40007f9e0ff */
[-C--:B------:R-:W-:Y:S02]  /*7d0d0*/  LEA.HI.X.SX32 R21, R19, R2.reuse, 0x1, P0 ;  /* 0x0000000213157211 */ /* 0x080fe400000f0eff */
[----:B------:R-:W-:Y:S01]  /*7d0e0*/  LEA.HI.X.SX32 R5, R14, R2, 0x1, P4 ;  /* 0x000000020e057211 */ /* 0x000fe200020f0eff */
[----:B------:R-:W-:Y:S02]  /*7d0f0*/  VIADD R68, R69, UR5 ;  /* 0x0000000545447c36 */ /* 0x000fe40008000000 */
[----:B------:R-:W-:Y:S01]  /*7d100*/  STL.64 [R1+0x400], R20 ;  /* 0x0004001401007387 */ /* 0x000fe20000100a00 */
[----:B------:R-:W-:Y:S01]  /*7d110*/  IADD3 R14, P3, PT, R9, R3, RZ ;  /* 0x00000003090e7210 */ /* 0x000fe20007f7e0ff */
[----:B------:R-:W1:Y:S02]  /*7d120*/  LDCU UR5, c[0x0][0x39c] ;  /* 0x00007380ff0577ac */ /* 0x000e640008000800 */
[----:B------:R4:W-:Y:S01]  /*7d130*/  STL.64 [R1+0x3f8], R16 ;  /* 0x0003f81001007387 */ /* 0x0009e20000100a00 */
[----:B------:R-:W-:-:S03]  /*7d140*/  VIADD R0, R68, UR74 ;  /* 0x0000004a44007c36 */ /* 0x000fc60008000000 */
[----:B------:R0:W-:Y:S01]  /*7d150*/  STL.64 [R1+0x3f0], R4 ;  /* 0x0003f00401007387 */ /* 0x0001e20000100a00 */
[-C--:B------:R-:W-:Y:S02]  /*7d160*/  LEA.HI.X.SX32 R15, R9, R2.reuse, 0x1, P3 ;  /* 0x00000002090f7211 */ /* 0x080fe400018f0eff */
[-C--:B----4-:R-:W-:Y:S02]  /*7d170*/  IADD3 R16, P0, PT, R18, R3.reuse, RZ ;  /* 0x0000000312107210 */ /* 0x090fe40007f1e0ff */
[----:B0-----:R-:W-:Y:S02]  /*7d180*/  IADD3 R4, P4, PT, R8, R3, RZ ;  /* 0x0000000308047210 */ /* 0x001fe40007f9e0ff */
[-C--:B------:R-:W-:Y:S02]  /*7d190*/  LEA.HI.X.SX32 R17, R18, R2.reuse, 0x1, P0 ;  /* 0x0000000212117211 */ /* 0x080fe400000f0eff */
[----:B------:R-:W-:Y:S01]  /*7d1a0*/  LEA.HI.X.SX32 R5, R8, R2, 0x1, P4 ;  /* 0x0000000208057211 */ /* 0x000fe200020f0eff */
[----:B------:R-:W-:-:S02]  /*7d1b0*/  VIADD R72, R0, UR73 ;  /* 0x0000004900487c36 */ /* 0x000fc40008000000 */
[----:B------:R0:W-:Y:S02]  /*7d1c0*/  STL.64 [R1+0x3e8], R16 ;  /* 0x0003e81001007387 */ /* 0x0001e40000100a00 */
[----:B------:R-:W-:Y:S02]  /*7d1d0*/  VIADD R71, R72, UR72 ;  /* 0x0000004848477c36 */ /* 0x000fe40008000000 */
[----:B------:R-:W-:Y:S01]  /*7d1e0*/  STL.64 [R1+0x2748], R4 ;  /* 0x0027480401007387 */ /* 0x000fe20000100a00 */
[----:B------:R-:W-:-:S03]  /*7d1f0*/  IADD3 R8, P4, PT, R10, R3, RZ ;  /* 0x000000030a087210 */ /* 0x000fc60007f9e0ff */
[----:B------:R4:W-:Y:S01]  /*7d200*/  STL.64 [R1+0x3e0], R14 ;  /* 0x0003e00e01007387 */ /* 0x0009e20000100a00 */
[-C--:B0-----:R-:W-:Y:S01]  /*7d210*/  IADD3 R16, P0, PT, R13, R3.reuse, RZ ;  /* 0x000000030d107210 */ /* 0x081fe20007f1e0ff */
[----:B------:R-:W-:Y:S01]  /*7d220*/  VIADD R70, R71, UR71 ;  /* 0x0000004747467c36 */ /* 0x000fe20008000000 */
[-C--:B------:R-:W-:Y:S02]  /*7d230*/  LEA.HI.X.SX32 R9, R10, R2.reuse, 0x1, P4 ;  /* 0x000000020a097211 */ /* 0x080fe400020f0eff */
[----:B------:R-:W-:Y:S02]  /*7d240*/  LEA.HI.X.SX32 R17, R13, R2, 0x1, P0 ;  /* 0x000000020d117211 */ /* 0x000fe400000f0eff */
[----:B----4-:R-:W-:Y:S01]  /*7d250*/  IADD3 R14, P3, PT, R11, R3, RZ ;  /* 0x000000030b0e7210 */ /* 0x010fe20007f7e0ff */
[----:B------:R-:W-:-:S03]  /*7d260*/  VIADD R75, R70, UR70 ;  /* 0x00000046464b7c36 */ /* 0x000fc60008000000 */
[-C--:B------:R-:W-:Y:S01]  /*7d270*/  LEA.HI.X.SX32 R15, R11, R2.reuse, 0x1, P3 ;  /* 0x000000020b0f7211 */ /* 0x080fe200018f0eff */
[----:B------:R-:W-:Y:S01]  /*7d280*/  STL.64 [R1+0x3d0], R16 ;  /* 0x0003d01001007387 */ /* 0x000fe20000100a00 */
[-C--:B------:R-:W-:Y:S01]  /*7d290*/  IADD3 R10, P0, PT, R12, R3.reuse, RZ ;  /* 0x000000030c0a7210 */ /* 0x080fe20007f1e0ff */
[----:B------:R-:W-:Y:S02]  /*7d2a0*/  VIADD R74, R75, UR69 ;  /* 0x000000454b4a7c36 */ /* 0x000fe40008000000 */
[----:B------:R-:W-:Y:S04]  /*7d2b0*/  STL.64 [R1+0x3c8], R14 ;  /* 0x0003c80e01007387 */ /* 0x000fe80000100a00 */
[----:B------:R0:W-:Y:S01]  /*7d2c0*/  STL.64 [R1+0x3c0], R8 ;  /* 0x0003c00801007387 */ /* 0x0001e20000100a00 */
[----:B------:R-:W-:Y:S01]  /*7d2d0*/  IADD3 R4, P4, PT, R6, R3, RZ ;  /* 0x0000000306047210 */ /* 0x000fe20007f9e0ff */
[----:B------:R-:W-:Y:S01]  /*7d2e0*/  VIADD R73, R74, UR68 ;  /* 0x000000444a497c36 */ /* 0x000fe20008000000 */
[----:B------:R-:W-:-:S02]  /*7d2f0*/  LEA.HI.X.SX32 R11, R12, R2, 0x1, P0 ;  /* 0x000000020c0b7211 */ /* 0x000fc400000f0eff */
[----:B------:R-:W-:Y:S02]  /*7d300*/  LEA.HI.X.SX32 R5, R6, R2, 0x1, P4 ;  /* 0x0000000206057211 */ /* 0x000fe400020f0eff */
[----:B0-----:R-:W-:-:S04]  /*7d310*/  IADD3 R8, P3, PT, R7, R3, RZ ;  /* 0x0000000307087210 */ /* 0x001fc80007f7e0ff */
[----:B------:R-:W-:Y:S01]  /*7d320*/  LEA.HI.X.SX32 R9, R7, R2, 0x1, P3 ;  /* 0x0000000207097211 */ /* 0x000fe200018f0eff */
[----:B------:R-:W-:Y:S01]  /*7d330*/  VIADD R78, R73, UR67 ;  /* 0x00000043494e7c36 */ /* 0x000fe20008000000 */
[----:B------:R-:W-:Y:S01]  /*7d340*/  STL.64 [R1+0x3b8], R10 ;  /* 0x0003b80a01007387 */ /* 0x000fe20000100a00 */
[----:B------:R-:W-:-:S03]  /*7d350*/  IADD3 R6, P3, PT, R68, R3, RZ ;  /* 0x0000000344067210 */ /* 0x000fc60007f7e0ff */
[----:B------:R0:W-:Y:S01]  /*7d360*/  STL.64 [R1+0x3b0], R8 ;  /* 0x0003b00801007387 */ /* 0x0001e20000100a00 */
[----:B------:R-:W-:-:S03]  /*7d370*/  VIADD R77, R78, UR66 ;  /* 0x000000424e4d7c36 */ /* 0x000fc60008000000 */
[----:B------:R4:W-:Y:S01]  /*7d380*/  STL.64 [R1+0x3a8], R4 ;  /* 0x0003a80401007387 */ /* 0x0009e20000100a00 */
[-C--:B------:R-:W-:Y:S01]  /*7d390*/  LEA.HI.X.SX32 R7, R68, R2.reuse, 0x1, P3 ;  /* 0x0000000244077211 */ /* 0x080fe200018f0eff */
[----:B------:R-:W-:Y:S01]  /*7d3a0*/  VIADD R76, R77, UR65 ;  /* 0x000000414d4c7c36 */ /* 0x000fe20008000000 */
[CC--:B0-----:R-:W-:Y:S02]  /*7d3b0*/  IADD3 R8, P0, PT, R69.reuse, R3.reuse, RZ ;  /* 0x0000000345087210 */ /* 0x0c1fe40007f1e0ff */
[C---:B----4-:R-:W-:Y:S02]  /*7d3c0*/  IADD3 R4, P4, PT, R0.reuse, R3, RZ ;  /* 0x0000000300047210 */ /* 0x050fe40007f9e0ff */
[-C--:B------:R-:W-:Y:S02]  /*7d3d0*/  LEA.HI.X.SX32 R9, R69, R2.reuse, 0x1, P0 ;  /* 0x0000000245097211 */ /* 0x080fe400000f0eff */
[----:B------:R-:W-:Y:S01]  /*7d3e0*/  LEA.HI.X.SX32 R5, R0, R2, 0x1, P4 ;  /* 0x0000000200057211 */ /* 0x000fe200020f0eff */
[----:B------:R-:W-:-:S02]  /*7d3f0*/  VIADD R81, R76, UR64 ;  /* 0x000000404c517c36 */ /* 0x000fc40008000000 */
[----:B------:R0:W-:Y:S04]  /*7d400*/  STL.64 [R1+0x3a0], R8 ;  /* 0x0003a00801007387 */ /* 0x0001e80000100a00 */
[----:B------:R4:W-:Y:S01]  /*7d410*/  STL.64 [R1+0x398], R6 ;  /* 0x0003980601007387 */ /* 0x0009e20000100a00 */
[----:B------:R-:W-:-:S03]  /*7d420*/  VIADD R80, R81, UR63 ;  /* 0x0000003f51507c36 */ /* 0x000fc60008000000 */
[----:B------:R1:W-:Y:S01]  /*7d430*/  STL.64 [R1+0x390], R4 ;  /* 0x0003900401007387 */ /* 0x0003e20000100a00 */
[-C--:B0-----:R-:W-:Y:S02]  /*7d440*/  IADD3 R8, P4, PT, R70, R3.reuse, RZ ;  /* 0x0000000346087210 */ /* 0x081fe40007f9e0ff */
[CC--:B----4-:R-:W-:Y:S02]  /*7d450*/  IADD3 R6, P0, PT, R72.reuse, R3.reuse, RZ ;  /* 0x0000000348067210 */ /* 0x0d0fe40007f1e0ff */
[CC--:B-1----:R-:W-:Y:S02]  /*7d460*/  IADD3 R4, P3, PT, R71.reuse, R3.reuse, RZ ;  /* 0x0000000347047210 */ /* 0x0c2fe40007f7e0ff */
[-C--:B------:R-:W-:Y:S02]  /*7d470*/  LEA.HI.X.SX32 R7, R72, R2.reuse, 0x1, P0 ;  /* 0x0000000248077211 */ /* 0x080fe400000f0eff */
[-C--:B------:R-:W-:Y:S01]  /*7d480*/  LEA.HI.X.SX32 R9, R70, R2.reuse, 0x1, P4 ;  /* 0x0000000246097211 */ /* 0x080fe200020f0eff */
[----:B------:R-:W-:Y:S01]  /*7d490*/  VIADD R79, R80, UR62 ;  /* 0x0000003e504f7c36 */ /* 0x000fe20008000000 */
[----:B------:R-:W-:Y:S01]  /*7d4a0*/  LEA.HI.X.SX32 R5, R71, R2, 0x1, P3 ;  /* 0x0000000247057211 */ /* 0x000fe200018f0eff */
[----:B------:R-:W-:Y:S01]  /*7d4b0*/  STL.64 [R1+0x2708], R6 ;  /* 0x0027080601007387 */ /* 0x000fe20000100a00 */
[----:B------:R-:W-:Y:S01]  /*7d4c0*/  IADD3 R10, P3, PT, R74, R3, RZ ;  /* 0x000000034a0a7210 */ /* 0x000fe20007f7e0ff */
[----:B------:R-:W-:-:S02]  /*7d4d0*/  VIADD R84, R79, UR61 ;  /* 0x0000003d4f547c36 */ /* 0x000fc40008000000 */
[----:B------:R-:W-:Y:S04]  /*7d4e0*/  STL.64 [R1+0x26f8], R8 ;  /* 0x0026f80801007387 */ /* 0x000fe80000100a00 */
[----:B------:R0:W-:Y:S01]  /*7d4f0*/  STL.64 [R1+0x380], R4 ;  /* 0x0003800401007387 */ /* 0x0001e20000100a00 */
[----:B------:R-:W-:Y:S01]  /*7d500*/  VIADD R83, R84, UR60 ;  /* 0x0000003c54537c36 */ /* 0x000fe20008000000 */
[----:B------:R-:W-:Y:S02]  /*7d510*/  LEA.HI.X.SX32 R11, R74, R2, 0x1, P3 ;  /* 0x000000024a0b7211 */ /* 0x000fe400018f0eff */
[-C--:B------:R-:W-:Y:S01]  /*7d520*/  IADD3 R12, P4, PT, R73, R3.reuse, RZ ;  /* 0x00000003490c7210 */ /* 0x080fe20007f9e0ff */
[----:B------:R-:W-:Y:S01]  /*7d530*/  VIADD R82, R83, UR59 ;  /* 0x0000003b53527c36 */ /* 0x000fe20008000000 */
[----:B0-----:R-:W-:-:S04]  /*7d540*/  IADD3 R4, P0, PT, R75, R3, RZ ;  /* 0x000000034b047210 */ /* 0x001fc80007f1e0ff */
[-C--:B------:R-:W-:Y:S01]  /*7d550*/  LEA.HI.X.SX32 R5, R75, R2.reuse, 0x1, P0 ;  /* 0x000000024b057211 */ /* 0x080fe200000f0eff */
[----:B------:R-:W-:Y:S01]  /*7d560*/  STL.64 [R1+0x26e8], R10 ;  /* 0x0026e80a01007387 */ /* 0x000fe20000100a00 */
[-C--:B------:R-:W-:Y:S01]  /*7d570*/  IADD3 R14, P3, PT, R77, R3.reuse, RZ ;  /* 0x000000034d0e7210 */ /* 0x080fe20007f7e0ff */
[----:B------:R-:W-:Y:S02]  /*7d580*/  VIADD R87, R82, UR58 ;  /* 0x0000003a52577c36 */ /* 0x000fe40008000000 */
[----:B------:R0:W-:Y:S01]  /*7d590*/  STL.64 [R1+0x370], R4 ;  /* 0x0003700401007387 */ /* 0x0001e20000100a00 */
[-C--:B------:R-:W-:Y:S02]  /*7d5a0*/  LEA.HI.X.SX32 R13, R73, R2.reuse, 0x1, P4 ;  /* 0x00000002490d7211 */ /* 0x080fe400020f0eff */
[----:B------:R-:W-:Y:S01]  /*7d5b0*/  LEA.HI.X.SX32 R15, R77, R2, 0x1, P3 ;  /* 0x000000024d0f7211 */ /* 0x000fe200018f0eff */
[----:B------:R-:W-:Y:S01]  /*7d5c0*/  VIADD R86, R87, UR57 ;  /* 0x0000003957567c36 */ /* 0x000fe20008000000 */
[----:B------:R-:W-:-:S02]  /*7d5d0*/  IADD3 R16, P4, PT, R76, R3, RZ ;  /* 0x000000034c107210 */ /* 0x000fc40007f9e0ff */
[CC--:B0-----:R-:W-:Y:S01]  /*7d5e0*/  IADD3 R4, P0, PT, R78.reuse, R3.reuse, RZ ;  /* 0x000000034e047210 */ /* 0x0c1fe20007f1e0ff */
[----:B------:R-:W-:Y:S03]  /*7d5f0*/  STL.64 [R1+0x2718], R12 ;  /* 0x0027180c01007387 */ /* 0x000fe60000100a00 */
[-C--:B------:R-:W-:Y:S01]  /*7d600*/  LEA.HI.X.SX32 R5, R78, R2.reuse, 0x1, P0 ;  /* 0x000000024e057211 */ /* 0x080fe200000f0eff */
[----:B------:R-:W-:Y:S01]  /*7d610*/  STL.64 [R1+0x2720], R14 ;  /* 0x0027200e01007387 */ /* 0x000fe20000100a00 */
[-C--:B------:R-:W-:Y:S01]  /*7d620*/  LEA.HI.X.SX32 R17, R76, R2.reuse, 0x1, P4 ;  /* 0x000000024c117211 */ /* 0x080fe200020f0eff */
[----:B------:R-:W-:Y:S01]  /*7d630*/  VIADD R85, R86, UR56 ;  /* 0x0000003856557c36 */ /* 0x000fe20008000000 */
[-C--:B------:R-:W-:Y:S01]  /*7d640*/  IADD3 R6, P0, PT, R81, R3.reuse, RZ ;  /* 0x0000000351067210 */ /* 0x080fe20007f1e0ff */
[----:B------:R0:W-:Y:S01]  /*7d650*/  STL.64 [R1+0x358], R4 ;  /* 0x0003580401007387 */ /* 0x0001e20000100a00 */
[----:B------:R-:W-:Y:S01]  /*7d660*/  IADD3 R18, P4, PT, R79, R3, RZ ;  /* 0x000000034f127210 */ /* 0x000fe20007f9e0ff */
[----:B------:R-:W-:Y:S01]  /*7d670*/  VIADD R90, R85, UR55 ;  /* 0x00000037555a7c36 */ /* 0x000fe20008000000 */
[----:B------:R-:W-:-:S02]  /*7d680*/  LEA.HI.X.SX32 R7, R81, R2, 0x1, P0 ;  /* 0x0000000251077211 */ /* 0x000fc400000f0eff */
[----:B------:R-:W-:Y:S01]  /*7d690*/  LEA.HI.X.SX32 R19, R79, R2, 0x1, P4 ;  /* 0x000000024f137211 */ /* 0x000fe200020f0eff */
[----:B------:R-:W-:Y:S01]  /*7d6a0*/  STL.64 [R1+0x2728], R16 ;  /* 0x0027281001007387 */ /* 0x000fe20000100a00 */
[----:B0-----:R-:W-:Y:S01]  /*7d6b0*/  IADD3 R4, P3, PT, R80, R3, RZ ;  /* 0x0000000350047210 */ /* 0x001fe20007f7e0ff */
[----:B------:R-:W-:-:S03]  /*7d6c0*/  VIADD R89, R90, UR54 ;  /* 0x000000365a597c36 */ /* 0x000fc60008000000 */
[----:B------:R-:W-:Y:S01]  /*7d6d0*/  LEA.HI.X.SX32 R5, R80, R2, 0x1, P3 ;  /* 0x0000000250057211 */ /* 0x000fe200018f0eff */
[----:B------:R-:W-:Y:S01]  /*7d6e0*/  STL.64 [R1+0x340], R6 ;  /* 0x0003400601007387 */ /* 0x000fe20000100a00 */
[----:B------:R-:W-:-:S03]  /*7d6f0*/  IADD3 R20, P3, PT, R83, R3, RZ ;  /* 0x0000000353147210 */ /* 0x000fc60007f7e0ff */
[----:B------:R-:W-:Y:S01]  /*7d700*/  STL.64 [R1+0x2738], R18 ;  /* 0x0027381201007387 */ /* 0x000fe20000100a00 */
[----:B------:R-:W-:-:S03]  /*7d710*/  VIADD R88, R89, UR53 ;  /* 0x0000003559587c36 */ /* 0x000fc60008000000 */
[----:B------:R0:W-:Y:S01]  /*7d720*/  STL.64 [R1+0x338], R4 ;  /* 0x0003380401007387 */ /* 0x0001e20000100a00 */
[-C--:B------:R-:W-:Y:S01]  /*7d730*/  LEA.HI.X.SX32 R21, R83, R2.reuse, 0x1, P3 ;  /* 0x0000000253157211 */ /* 0x080fe200018f0eff */
[----:B------:R-:W-:Y:S01]  /*7d740*/  VIADD R92, R88, UR52 ;  /* 0x00000034585c7c36 */ /* 0x000fe20008000000 */
[-C--:B------:R-:W-:Y:S02]  /*7d750*/  IADD3 R22, P4, PT, R82, R3.reuse, RZ ;  /* 0x0000000352167210 */ /* 0x080fe40007f9e0ff */
[C---:B0-----:R-:W-:Y:S01]  /*7d760*/  IADD3 R4, P0, PT, R84.reuse, R3, RZ ;  /* 0x0000000354047210 */ /* 0x041fe20007f1e0ff */
[----:B------:R-:W-:Y:S03]  /*7d770*/  STL [R1+0x2740], R21 ;  /* 0x0027401501007387 */ /* 0x000fe60000100800 */
[-C--:B------:R-:W-:Y:S01]  /*7d780*/  LEA.HI.X.SX32 R5, R84, R2.reuse, 0x1, P0 ;  /* 0x0000000254057211 */ /* 0x080fe200000f0eff */
[----:B------:R-:W-:Y:S01]  /*7d790*/  STL [R1+0x2750], R20 ;  /* 0x0027501401007387 */ /* 0x000fe20000100800 */
[----:B------:R-:W-:Y:S01]  /*7d7a0*/  VIADD R91, R92, UR51 ;  /* 0x000000335c5b7c36 */ /* 0x000fe20008000000 */
[----:B------:R-:W-:-:S02]  /*7d7b0*/  LEA.HI.X.SX32 R23, R82, R2, 0x1, P4 ;  /* 0x0000000252177211 */ /* 0x000fc400020f0eff */
[----:B------:R0:W-:Y:S01]  /*7d7c0*/  STL.64 [R1+0x328], R4 ;  /* 0x0003280401007387 */ /* 0x0001e20000100a00 */
[----:B------:R-:W-:Y:S01]  /*7d7d0*/  IADD3 R6, P0, PT, R87, R3, RZ ;  /* 0x0000000357067210 */ /* 0x000fe20007f1e0ff */
[----:B------:R-:W-:-:S03]  /*7d7e0*/  VIADD R68, R91, UR50 ;  /* 0x000000325b447c36 */ /* 0x000fc60008000000 */
[----:B------:R-:W-:Y:S02]  /*7d7f0*/  LEA.HI.X.SX32 R7, R87, R2, 0x1, P0 ;  /* 0x0000000257077211 */ /* 0x000fe400000f0eff */
[----:B0-----:R-:W-:Y:S01]  /*7d800*/  IADD3 R4, P4, PT, R85, R3, RZ ;  /* 0x0000000355047210 */ /* 0x001fe20007f9e0ff */
[----:B------:R-:W-:-:S03]  /*7d810*/  VIADD R93, R68, UR49 ;  /* 0x00000031445d7c36 */ /* 0x000fc60008000000 */
[----:B------:R-:W-:Y:S01]  /*7d820*/  LEA.HI.X.SX32 R5, R85, R2, 0x1, P4 ;  /* 0x0000000255057211 */ /* 0x000fe200020f0eff */
[----:B------:R-:W-:Y:S01]  /*7d830*/  STL.64 [R1+0x2758], R22 ;  /* 0x0027581601007387 */ /* 0x000fe20000100a00 */
[----:B------:R-:W-:-:S03]  /*7d840*/  VIADD R71, R93, UR48 ;  /* 0x000000305d477c36 */ /* 0x000fc60008000000 */
[----:B------:R0:W-:Y:S04]  /*7d850*/  STL.64 [R1+0x310], R6 ;  /* 0x0003100601007387 */ /* 0x0001e80000100a00 */
[----:B------:R1:W-:Y:S01]  /*7d860*/  STL.64 [R1+0x300], R4 ;  /* 0x0003000401007387 */ /* 0x0003e20000100a00 */
[-C--:B------:R-:W-:Y:S01]  /*7d870*/  IADD3 R24, P3, PT, R86, R3.reuse, RZ ;  /* 0x0000000356187210 */ /* 0x080fe20007f7e0ff */
[----:B------:R-:W-:Y:S01]  /*7d880*/  VIADD R0, R71, UR47 ;  /* 0x0000002f47007c36 */ /* 0x000fe20008000000 */
[-C--:B0-----:R-:W-:Y:S02]  /*7d890*/  IADD3 R6, P0, PT, R90, R3.reuse, RZ ;  /* 0x000000035a067210 */ /* 0x081fe40007f1e0ff */
[----:B-1----:R-:W-:Y:S02]  /*7d8a0*/  IADD3 R4, P4, PT, R88, R3, RZ ;  /* 0x0000000358047210 */ /* 0x002fe40007f9e0ff */
[----:B------:R-:W-:-:S02]  /*7d8b0*/  LEA.HI.X.SX32 R7, R90, R2, 0x1, P0 ;  /* 0x000000025a077211 */ /* 0x000fc400000f0eff */
[-C--:B------:R-:W-:Y:S01]  /*7d8c0*/  LEA.HI.X.SX32 R5, R88, R2.reuse, 0x1, P4 ;  /* 0x0000000258057211 */ /* 0x080fe200020f0eff */
[----:B------:R-:W-:Y:S01]  /*7d8d0*/  VIADD R75, R0, UR46 ;  /* 0x0000002e004b7c36 */ /* 0x000fe20008000000 */
[----:B------:R-:W-:Y:S01]  /*7d8e0*/  LEA.HI.X.SX32 R25, R86, R2, 0x1, P3 ;  /* 0x0000000256197211 */ /* 0x000fe200018f0eff */
[----:B------:R-:W-:Y:S01]  /*7d8f0*/  STL.64 [R1+0x2e0], R6 ;  /* 0x0002e00601007387 */ /* 0x000fe20000100a00 */
[----:B------:R-:W-:-:S03]  /*7d900*/  IADD3 R26, P3, PT, R89, R3, RZ ;  /* 0x00000003591a7210 */ /* 0x000fc60007f7e0ff */
[----:B------:R0:W-:Y:S01]  /*7d910*/  STL.64 [R1+0x2d0], R4 ;  /* 0x0002d00401007387 */ /* 0x0001e20000100a00 */
[----:B------:R-:W-:Y:S01]  /*7d920*/  VIADD R72, R75, UR45 ;  /* 0x0000002d4b487c36 */ /* 0x000fe20008000000 */
[----:B------:R-:W-:Y:S02]  /*7d930*/  LEA.HI.X.SX32 R27, R89, R2, 0x1, P3 ;  /* 0x00000002591b7211 */ /* 0x000fe400018f0eff */
[-C--:B------:R-:W-:Y:S01]  /*7d940*/  IADD3 R30, P3, PT, R91, R3.reuse, RZ ;  /* 0x000000035b1e7210 */ /* 0x080fe20007f7e0ff */
[----:B------:R-:W-:Y:S01]  /*7d950*/  VIADD R69, R72, UR44 ;  /* 0x0000002c48457c36 */ /* 0x000fe20008000000 */
[----:B0-----:R-:W-:-:S04]  /*7d960*/  IADD3 R4, P4, PT, R68, R3, RZ ;  /* 0x0000000344047210 */ /* 0x001fc80007f9e0ff */
[-C--:B------:R-:W-:Y:S02]  /*7d970*/  LEA.HI.X.SX32 R5, R68, R2.reuse, 0x1, P4 ;  /* 0x0000000244057211 */ /* 0x080fe400020f0eff */
[-C--:B------:R-:W-:Y:S02]  /*7d980*/  LEA.HI.X.SX32 R31, R91, R2.reuse, 0x1, P3 ;  /* 0x000000025b1f7211 */ /* 0x080fe400018f0eff */
[-C--:B------:R-:W-:Y:S01]  /*7d990*/  IADD3 R6, P3, PT, R71, R3.reuse, RZ ;  /* 0x0000000347067210 */ /* 0x080fe20007f7e0ff */
[----:B------:R0:W-:Y:S01]  /*7d9a0*/  STL.64 [R1+0x2b8], R4 ;  /* 0x0002b80401007387 */ /* 0x0001e20000100a00 */
[----:B------:R-:W-:Y:S02]  /*7d9b0*/  VIADD R78, R69, UR43 ;  /* 0x0000002b454e7c36 */ /* 0x000fe40008000000 */
[----:B------:R-:W-:Y:S02]  /*7d9c0*/  LEA.HI.X.SX32 R7, R71, R2, 0x1, P3 ;  /* 0x0000000247077211 */ /* 0x000fe400018f0eff */
[----:B------:R-:W-:Y:S01]  /*7d9d0*/  VIADD R74, R78, UR42 ;  /* 0x0000002a4e4a7c36 */ /* 0x000fe20008000000 */
[----:B0-----:R-:W-:-:S04]  /*7d9e0*/  IADD3 R4, P4, PT, R0, R3, RZ ;  /* 0x0000000300047210 */ /* 0x001fc80007f9e0ff */
[-C--:B------:R-:W-:Y:S01]  /*7d9f0*/  LEA.HI.X.SX32 R5, R0, R2.reuse, 0x1, P4 ;  /* 0x0000000200057211 */ /* 0x080fe200020f0eff */
[----:B------:R-:W-:Y:S01]  /*7da00*/  STL.64 [R1+0x2a8], R6 ;  /* 0x0002a80601007387 */ /* 0x000fe20000100a00 */
[----:B------:R-:W-:Y:S01]  /*7da10*/  VIADD R70, R74, UR41 ;  /* 0x000000294a467c36 */ /* 0x000fe20008000000 */
[-C--:B------:R-:W-:Y:S02]  /*7da20*/  IADD3 R28, P0, PT, R92, R3.reuse, RZ ;  /* 0x000000035c1c7210 */ /* 0x080fe40007f1e0ff */
        /* <DEDUP_REMOVED lines=12> */
[-C--:B------:R-:W-:Y:S01]  /*7daf0*/  IADD3 R38, P0, PT, R78, R3.reuse, RZ ;  /* 0x000000034e267210 */ /* 0x080fe20007f1e0ff */
[----:B------:R-:W-:Y:S01]  /*7db00*/  VIADD R82, R73, UR37 ;  /* 0x0000002549527c36 */ /* 0x000fe20008000000 */
[----:B0-----:R-:W-:-:S04]  /*7db10*/  IADD3 R4, P3, PT, R74, R3, RZ ;  /* 0x000000034a047210 */ /* 0x001fc80007f7e0ff */
[-C--:B------:R-:W-:Y:S01]  /*7db20*/  LEA.HI.X.SX32 R5, R74, R2.reuse, 0x1, P3 ;  /* 0x000000024a057211 */ /* 0x080fe200018f0eff */
[----:B------:R-:W-:Y:S01]  /*7db30*/  VIADD R79, R82, UR36 ;  /* 0x00000024524f7c36 */ /* 0x000fe20008000000 */
[-C--:B------:R-:W-:Y:S02]  /*7db40*/  LEA.HI.X.SX32 R39, R78, R2.reuse, 0x1, P0 ;  /* 0x000000024e277211 */ /* 0x080fe400000f0eff */
[CC--:B------:R-:W-:Y:S01]  /*7db50*/  IADD3 R6, P0, PT, R80.reuse, R3.reuse, RZ ;  /* 0x0000000350067210 */ /* 0x0c0fe20007f1e0ff */
[----:B------:R0:W-:Y:S01]  /*7db60*/  STL.64 [R1+0x558], R4 ;  /* 0x0005580401007387 */ /* 0x0001e20000100a00 */
[----:B------:R-:W-:Y:S01]  /*7db70*/  IADD3 R36, P4, PT, R69, R3, RZ ;  /* 0x0000000345247210 */ /* 0x000fe20007f9e0ff */
[----:B------:R-:W-:Y:S01]  /*7db80*/  VIADD R76, R79, UR35 ;  /* 0x000000234f4c7c36 */ /* 0x000fe20008000000 */
[-C--:B------:R-:W-:Y:S02]  /*7db90*/  LEA.HI.X.SX32 R7, R80, R2.reuse, 0x1, P0 ;  /* 0x0000000250077211 */ /* 0x080fe400000f0eff */
[----:B------:R-:W-:-:S02]  /*7dba0*/  LEA.HI.X.SX32 R37, R69, R2, 0x1, P4 ;  /* 0x0000000245257211 */ /* 0x000fc400020f0eff */
[-C--:B------:R-:W-:Y:S02]  /*7dbb0*/  IADD3 R40, P4, PT, R70, R3.reuse, RZ ;  /* 0x0000000346287210 */ /* 0x080fe40007f9e0ff */
[----:B0-----:R-:W-:Y:S01]  /*7dbc0*/  IADD3 R4, P3, PT, R77, R3, RZ ;  /* 0x000000034d047210 */ /* 0x001fe20007f7e0ff */
[----:B------:R-:W-:-:S03]  /*7dbd0*/  VIADD R83, R76, UR34 ;  /* 0x000000224c537c36 */ /* 0x000fc60008000000 */
[-C--:B------:R-:W-:Y:S01]  /*7dbe0*/  LEA.HI.X.SX32 R5, R77, R2.reuse, 0x1, P3 ;  /* 0x000000024d057211 */ /* 0x080fe200018f0eff */
[----:B------:R-:W-:Y:S01]  /*7dbf0*/  STL.64 [R1+0x568], R6 ;  /* 0x0005680601007387 */ /* 0x000fe20000100a00 */
[-C--:B------:R-:W-:Y:S01]  /*7dc00*/  LEA.HI.X.SX32 R41, R70, R2.reuse, 0x1, P4 ;  /* 0x0000000246297211 */ /* 0x080fe200020f0eff */
[----:B------:R-:W-:Y:S01]  /*7dc10*/  VIADD R81, R83, UR33 ;  /* 0x0000002153517c36 */ /* 0x000fe20008000000 */
[-C--:B------:R-:W-:Y:S01]  /*7dc20*/  IADD3 R42, P4, PT, R73, R3.reuse, RZ ;  /* 0x00000003492a7210 */ /* 0x080fe20007f9e0ff */
[----:B------:R0:W-:Y:S02]  /*7dc30*/  STL.64 [R1+0x560], R4 ;  /* 0x0005600401007387 */ /* 0x0001e40000100a00 */
[----:B------:R-:W-:Y:S01]  /*7dc40*/  VIADD R68, R81, UR32 ;  /* 0x0000002051447c36 */ /* 0x000fe20008000000 */
[----:B------:R-:W-:Y:S02]  /*7dc50*/  LEA.HI.X.SX32 R43, R73, R2, 0x1, P4 ;  /* 0x00000002492b7211 */ /* 0x000fe400020f0eff */
[----:B------:R-:W-:-:S02]  /*7dc60*/  IADD3 R46, P4, PT, R76, R3, RZ ;  /* 0x000000034c2e7210 */ /* 0x000fc40007f9e0ff */
[----:B0-----:R-:W-:-:S04]  /*7dc70*/  IADD3 R4, P0, PT, R82, R3, RZ ;  /* 0x0000000352047210 */ /* 0x001fc80007f1e0ff */
[-C--:B------:R-:W-:Y:S02]  /*7dc80*/  LEA.HI.X.SX32 R5, R82, R2.reuse, 0x1, P0 ;  /* 0x0000000252057211 */ /* 0x080fe400000f0eff */
[-C--:B------:R-:W-:Y:S02]  /*7dc90*/  LEA.HI.X.SX32 R47, R76, R2.reuse, 0x1, P4 ;  /* 0x000000024c2f7211 */ /* 0x080fe400020f0eff */
[CC--:B------:R-:W-:Y:S01]  /*7dca0*/  IADD3 R6, P0, PT, R83.reuse, R3.reuse, RZ ;  /* 0x0000000353067210 */ /* 0x0c0fe20007f1e0ff */
[----:B------:R0:W-:Y:S01]  /*7dcb0*/  STL.64 [R1+0x278], R4 ;  /* 0x0002780401007387 */ /* 0x0001e20000100a00 */
[C---:B------:R-:W-:Y:S02]  /*7dcc0*/  VIADD R84, R68.reuse, UR31 ;  /* 0x0000001f44547c36 */ /* 0x040fe40008000000 */
[----:B------:R-:W-:Y:S02]  /*7dcd0*/  LEA.HI.X.SX32 R7, R83, R2, 0x1, P0 ;  /* 0x0000000253077211 */ /* 0x000fe400000f0eff */
[----:B0-----:R-:W-:-:S04]  /*7dce0*/  IADD3 R4, P4, PT, R68, R3, RZ ;  /* 0x0000000344047210 */ /* 0x001fc80007f9e0ff */
[----:B------:R-:W-:Y:S01]  /*7dcf0*/  LEA.HI.X.SX32 R5, R68, R2, 0x1, P4 ;  /* 0x0000000244057211 */ /* 0x000fe200020f0eff */
[----:B------:R-:W-:Y:S04]  /*7dd00*/  STL.64 [R1+0x260], R6 ;  /* 0x0002600601007387 */ /* 0x000fe80000100a00 */
[----:B------:R0:W-:Y:S02]  /*7dd10*/  STL.64 [R1+0x250], R4 ;  /* 0x0002500401007387 */ /* 0x0001e40000100a00 */
[----:B0-----:R-:W-:-:S04]  /*7dd20*/  IADD3 R4, P0, PT, R84, R3, RZ ;  /* 0x0000000354047210 */ /* 0x001fc80007f1e0ff */
[----:B------:R-:W-:-:S05]  /*7dd30*/  LEA.HI.X.SX32 R5, R84, R2, 0x1, P0 ;  /* 0x0000000254057211 */ /* 0x000fca00000f0eff */
[----:B------:R0:W-:Y:S04]  /*7dd40*/  STL.64 [R1+0x248], R4 ;  /* 0x0002480401007387 */ /* 0x0001e80000100a00 */
[----:B0-----:R-:W4:Y:S01]  /*7dd50*/  LDL.LU R4, [R1+0x25e0] ;  /* 0x0025e00001047983 */ /* 0x001f220000300800 */
[----:B------:R-:W-:Y:S01]  /*7dd60*/  VIADD R71, R84, UR30 ;  /* 0x0000001e54477c36 */ /* 0x000fe20008000000 */
[----:B------:R-:W-:Y:S01]  /*7dd70*/  IADD3 R44, P3, PT, R79, R3, RZ ;  /* 0x000000034f2c7210 */ /* 0x000fe20007f7e0ff */
[----:B------:R-:W-:Y:S01]  /*7dd80*/  IMAD.MOV.U32 R12, RZ, RZ, R56 ;  /* 0x000000ffff0c7224 */ /* 0x000fe200078e0038 */
[----:B------:R-:W3:Y:S01]  /*7dd90*/  LDL.LU R5, [R1+0x25f4] ;  /* 0x0025f40001057983 */ /* 0x000ee20000300800 */
[----:B------:R-:W-:Y:S01]  /*7dda0*/  VIADD R0, R71, UR29 ;  /* 0x0000001d47007c36 */ /* 0x000fe20008000000 */
[----:B------:R-:W-:Y:S01]  /*7ddb0*/  LEA.HI.X.SX32 R45, R79, R2, 0x1, P3 ;  /* 0x000000024f2d7211 */ /* 0x000fe200018f0eff */
[----:B------:R-:W-:Y:S01]  /*7ddc0*/  IMAD.MOV.U32 R13, RZ, RZ, R57 ;  /* 0x000000ffff0d7224 */ /* 0x000fe200078e0039 */
[----:B------:R-:W3:Y:S01]  /*7ddd0*/  LDL.LU R9, [R1+0x2e8] ;  /* 0x0002e80001097983 */ /* 0x000ee20000300800 */
[----:B------:R-:W-:-:S04]  /*7dde0*/  VIADD R74, R0, UR77 ;  /* 0x0000004d004a7c36 */ /* 0x000fc80008000000 */
[----:B------:R-:W-:-:S04]  /*7ddf0*/  VIADD R72, R74, UR76 ;  /* 0x0000004c4a487c36 */ /* 0x000fc80008000000 */
[----:B------:R-:W-:-:S04]  /*7de00*/  VIADD R69, R72, UR28 ;  /* 0x0000001c48457c36 */ /* 0x000fc80008000000 */
[----:B------:R-:W-:-:S04]  /*7de10*/  VIADD R77, R69, UR27 ;  /* 0x0000001b454d7c36 */ /* 0x000fc80008000000 */
[----:B------:R-:W-:-:S04]  /*7de20*/  VIADD R73, R77, UR26 ;  /* 0x0000001a4d497c36 */ /* 0x000fc80008000000 */
[----:B------:R-:W-:-:S04]  /*7de30*/  VIADD R70, R73, UR25 ;  /* 0x0000001949467c36 */ /* 0x000fc80008000000 */
[----:B------:R-:W-:Y:S01]  /*7de40*/  VIADD R76, R70, UR24 ;  /* 0x00000018464c7c36 */ /* 0x000fe20008000000 */
[----:B------:R-:W-:-:S03]  /*7de50*/  IADD3 R48, P3, PT, R81, R3, RZ ;  /* 0x0000000351307210 */ /* 0x000fc60007f7e0ff */
[----:B------:R-:W-:Y:S01]  /*7de60*/  VIADD R75, R76, UR23 ;  /* 0x000000174c4b7c36 */ /* 0x000fe20008000000 */
[----:B------:R-:W-:-:S03]  /*7de70*/  LEA.HI.X.SX32 R49, R81, R2, 0x1, P3 ;  /* 0x0000000251317211 */ /* 0x000fc600018f0eff */
[----:B------:R-:W-:Y:S01]  /*7de80*/  VIADD R68, R75, UR22 ;  /* 0x000000164b447c36 */ /* 0x000fe20008000000 */
[----:B------:R-:W-:-:S03]  /*7de90*/  IADD3 R50, P3, PT, R71, R3, RZ ;  /* 0x0000000347327210 */ /* 0x000fc60007f7e0ff */
[----:B------:R-:W-:Y:S01]  /*7dea0*/  VIADD R78, R68, UR19 ;  /* 0x00000013444e7c36 */ /* 0x000fe20008000000 */
[-C--:B------:R-:W-:Y:S02]  /*7deb0*/  IADD3 R52, P4, PT, R0, R3.reuse, RZ ;  /* 0x0000000300347210 */ /* 0x080fe40007f9e0ff */
[-C--:B------:R-:W-:Y:S01]  /*7dec0*/  LEA.HI.X.SX32 R51, R71, R2.reuse, 0x1, P3 ;  /* 0x0000000247337211 */ /* 0x080fe200018f0eff */
[----:B------:R-:W-:Y:S01]  /*7ded0*/  VIADD R71, R78, UR14 ;  /* 0x0000000e4e477c36 */ /* 0x000fe20008000000 */
[-C--:B------:R-:W-:Y:S01]  /*7dee0*/  IADD3 R56, P3, PT, R72, R3.reuse, RZ ;  /* 0x0000000348387210 */ /* 0x080fe20007f7e0ff */
[----:B------:R-:W-:Y:S01]  /*7def0*/  IMAD.MOV.U32 R6, RZ, RZ, R62 ;  /* 0x000000ffff067224 */ /* 0x000fe200078e003e */
[-C--:B------:R-:W-:Y:S01]  /*7df00*/  LEA.HI.X.SX32 R53, R0, R2.reuse, 0x1, P4 ;  /* 0x0000000200357211 */ /* 0x080fe200020f0eff */
[----:B------:R-:W-:Y:S01]  /*7df10*/  IMAD.MOV.U32 R8, RZ, RZ, R58 ;  /* 0x000000ffff087224 */ /* 0x000fe200078e003a */
[----:B------:R-:W-:Y:S01]  /*7df20*/  LEA.HI.X.SX32 R57, R72, R2, 0x1, P3 ;  /* 0x0000000248397211 */ /* 0x000fe200018f0eff */
[----:B------:R-:W-:Y:S01]  /*7df30*/  VIADD R0, R71, UR13 ;  /* 0x0000000d47007c36 */ /* 0x000fe20008000000 */
[----:B------:R-:W-:-:S02]  /*7df40*/  IADD3 R58, P4, PT, R69, R3, RZ ;  /* 0x00000003453a7210 */ /* 0x000fc40007f9e0ff */
[-C--:B------:R-:W-:Y:S01]  /*7df50*/  IADD3 R62, P3, PT, R73, R3.reuse, RZ ;  /* 0x00000003493e7210 */ /* 0x080fe20007f7e0ff */
[----:B------:R-:W-:Y:S01]  /*7df60*/  IMAD.MOV.U32 R7, RZ, RZ, R63 ;  /* 0x000000ffff077224 */ /* 0x000fe200078e003f */
[-C--:B------:R-:W-:Y:S01]  /*7df70*/  LEA.HI.X.SX32 R59, R69, R2.reuse, 0x1, P4 ;  /* 0x00000002453b7211 */ /* 0x080fe200020f0eff */
[----:B------:R-:W-:Y:S01]  /*7df80*/  VIADD R72, R0, UR16 ;  /* 0x0000001000487c36 */ /* 0x000fe20008000000 */
[-C--:B------:R-:W-:Y:S01]  /*7df90*/  LEA.HI.X.SX32 R63, R73, R2.reuse, 0x1, P3 ;  /* 0x00000002493f7211 */ /* 0x080fe200018f0eff */
[----:B------:R-:W-:Y:S01]  /*7dfa0*/  IMAD.MOV.U32 R14, RZ, RZ, R54 ;  /* 0x000000ffff0e7224 */ /* 0x000fe200078e0036 */
[-C--:B------:R-:W-:Y:S02]  /*7dfb0*/  IADD3 R54, P0, PT, R74, R3.reuse, RZ ;  /* 0x000000034a367210 */ /* 0x080fe40007f1e0ff */
[-C--:B------:R-:W-:Y:S02]  /*7dfc0*/  IADD3 R64, P4, PT, R70, R3.reuse, RZ ;  /* 0x0000000346407210 */ /* 0x080fe40007f9e0ff */
[CC--:B------:R-:W-:Y:S01]  /*7dfd0*/  IADD3 R92, P3, PT, R75.reuse, R3.reuse, RZ ;  /* 0x000000034b5c7210 */ /* 0x0c0fe20007f7e0ff */
[----:B------:R-:W-:Y:S01]  /*7dfe0*/  VIADD R69, R72, UR18 ;  /* 0x0000001248457c36 */ /* 0x000fe20008000000 */
[-C--:B------:R-:W-:Y:S01]  /*7dff0*/  LEA.HI.X.SX32 R65, R70, R2.reuse, 0x1, P4 ;  /* 0x0000000246417211 */ /* 0x080fe200020f0eff */
[----:B------:R-:W-:Y:S01]  /*7e000*/  IMAD.MOV.U32 R15, RZ, RZ, R55 ;  /* 0x000000ffff0f7224 */ /* 0x000fe200078e0037 */
[-C--:B------:R-:W-:Y:S01]  /*7e010*/  LEA.HI.X.SX32 R55, R74, R2.reuse, 0x1, P0 ;  /* 0x000000024a377211 */ /* 0x080fe200000f0eff */
[----:B------:R-:W-:Y:S01]  /*7e020*/  IMAD.MOV.U32 R10, RZ, RZ, R60 ;  /* 0x000000ffff0a7224 */ /* 0x000fe200078e003c */
[----:B------:R-:W-:Y:S01]  /*7e030*/  LEA.HI.X.SX32 R93, R75, R2, 0x1, P3 ;  /* 0x000000024b5d7211 */ /* 0x000fe200018f0eff */
[----:B------:R-:W-:Y:S01]  /*7e040*/  VIADD R70, R69, UR15 ;  /* 0x0000000f45467c36 */ /* 0x000fe20008000000 */
[----:B------:R-:W-:-:S02]  /*7e050*/  IADD3 R60, P0, PT, R77, R3, RZ ;  /* 0x000000034d3c7210 */ /* 0x000fc40007f1e0ff */
[CC--:B------:R-:W-:Y:S02]  /*7e060*/  IADD3 R90, P4, PT, R68.reuse, R3.reuse, RZ ;  /* 0x00000003445a7210 */ /* 0x0c0fe40007f9e0ff */
[-C--:B------:R-:W-:Y:S01]  /*7e070*/  IADD3 R86, P3, PT, R71, R3.reuse, RZ ;  /* 0x0000000347567210 */ /* 0x080fe20007f7e0ff */
[----:B------:R-:W-:Y:S01]  /*7e080*/  IMAD.MOV.U32 R11, RZ, RZ, R61 ;  /* 0x000000ffff0b7224 */ /* 0x000fe200078e003d */
[-C--:B------:R-:W-:Y:S02]  /*7e090*/  LEA.HI.X.SX32 R61, R77, R2.reuse, 0x1, P0 ;  /* 0x000000024d3d7211 */ /* 0x080fe400000f0eff */
[-C--:B------:R-:W-:Y:S01]  /*7e0a0*/  LEA.HI.X.SX32 R91, R68, R2.reuse, 0x1, P4 ;  /* 0x00000002445b7211 */ /* 0x080fe200020f0eff */
[----:B------:R-:W-:Y:S01]  /*7e0b0*/  VIADD R68, R70, UR17 ;  /* 0x0000001146447c36 */ /* 0x000fe20008000000 */
[----:B------:R-:W-:Y:S02]  /*7e0c0*/  LEA.HI.X.SX32 R87, R71, R2, 0x1, P3 ;  /* 0x0000000247577211 */ /* 0x000fe400018f0eff */
[----:B------:R-:W-:-:S02]  /*7e0d0*/  IADD3 R66, P0, PT, R76, R3, RZ ;  /* 0x000000034c427210 */ /* 0x000fc40007f1e0ff */
[CC--:B------:R-:W-:Y:S02]  /*7e0e0*/  IADD3 R80, P3, PT, R69.reuse, R3.reuse, RZ ;  /* 0x0000000345507210 */ /* 0x0c0fe40007f7e0ff */
[-C--:B------:R-:W-:Y:S02]  /*7e0f0*/  IADD3 R84, P4, PT, R0, R3.reuse, RZ ;  /* 0x0000000300547210 */ /* 0x080fe40007f9e0ff */
[-C--:B------:R-:W-:Y:S02]  /*7e100*/  LEA.HI.X.SX32 R67, R76, R2.reuse, 0x1, P0 ;  /* 0x000000024c437211 */ /* 0x080fe400000f0eff */
[-C--:B------:R-:W-:Y:S02]  /*7e110*/  LEA.HI.X.SX32 R81, R69, R2.reuse, 0x1, P3 ;  /* 0x0000000245517211 */ /* 0x080fe400018f0eff */
[----:B------:R-:W-:Y:S02]  /*7e120*/  IADD3 R76, P3, PT, R68, R3, RZ ;  /* 0x00000003444c7210 */ /* 0x000fe40007f7e0ff */
[-C--:B------:R-:W-:Y:S01]  /*7e130*/  LEA.HI.X.SX32 R85, R0, R2.reuse, 0x1, P4 ;  /* 0x0000000200557211 */ /* 0x080fe200020f0eff */
[C---:B--2---:R-:W-:Y:S01]  /*7e140*/  VIADD R71, R68.reuse, UR12 ;  /* 0x0000000c44477c36 */ /* 0x044fe20008000000 */
[----:B------:R-:W-:Y:S01]  /*7e150*/  LEA.HI.X.SX32 R77, R68, R2, 0x1, P3 ;  /* 0x00000002444d7211 */ /* 0x000fe200018f0eff */
[----:B------:R-:W-:Y:S01]  /*7e160*/  IMAD.MOV.U32 R23, RZ, RZ, R13 ;  /* 0x000000ffff177224 */ /* 0x000fe200078e000d */
[----:B------:R-:W-:-:S02]  /*7e170*/  PRMT R68, R8, 0x9910, RZ ;  /* 0x0000991008447816 */ /* 0x000fc400000000ff */
[----:B----4-:R-:W-:Y:S02]  /*7e180*/  ISETP.LT.AND P4, PT, R4, UR6, !P1 ;  /* 0x0000000604007c0c */ /* 0x010fe4000cf81270 */
[C---:B------:R-:W-:Y:S01]  /*7e190*/  IADD3 R88, P0, PT, R78.reuse, R3, RZ ;  /* 0x000000034e587210 */ /* 0x040fe20007f1e0ff */
[----:B------:R-:W2:Y:S01]  /*7e1a0*/  LDL.LU R4, [R1+0x2ec] ;  /* 0x0002ec0001047983 */ /* 0x000ea20000300800 */
[----:B------:R-:W-:Y:S01]  /*7e1b0*/  VIADD R73, R71, UR11 ;  /* 0x0000000b47497c36 */ /* 0x000fe20008000000 */
[----:B------:R-:W0:Y:S02]  /*7e1c0*/  LDCU UR6, c[0x0][0x39c] ;  /* 0x00007380ff0677ac */ /* 0x000e240008000800 */
[----:B------:R-:W4:Y:S04]  /*7e1d0*/  LDL.LU R21, [R1+0x2f0] ;  /* 0x0002f00001157983 */ /* 0x000f280000300800 */
[----:B------:R-:W4:Y:S04]  /*7e1e0*/  LDL.LU R13, [R1+0x2f4] ;  /* 0x0002f400010d7983 */ /* 0x000f280000300800 */
[----:B------:R-:W2:Y:S01]  /*7e1f0*/  LDL.LU R8, [R1+0x25f8] ;  /* 0x0025f80001087983 */ /* 0x000ea20000300800 */
[----:B------:R-:W-:-:S02]  /*7e200*/  LEA.HI.X.SX32 R89, R78, R2, 0x1, P0 ;  /* 0x000000024e597211 */ /* 0x000fc400000f0eff */
[----:B------:R-:W-:Y:S01]  /*7e210*/  IADD3 R82, P0, PT, R72, R3, RZ ;  /* 0x0000000348527210 */ /* 0x000fe20007f1e0ff */
[----:B---3--:R-:W-:-:S03]  /*7e220*/  VIADD R0, R73, UR10 ;  /* 0x0000000a49007c36 */ /* 0x008fc60008000000 */
[-C--:B------:R-:W-:Y:S02]  /*7e230*/  LEA.HI.X.SX32 R83, R72, R2.reuse, 0x1, P0 ;  /* 0x0000000248537211 */ /* 0x080fe400000f0eff */
[-C--:B------:R-:W-:Y:S01]  /*7e240*/  IADD3 R78, P0, PT, R70, R3.reuse, RZ ;  /* 0x00000003464e7210 */ /* 0x080fe20007f1e0ff */
[----:B-----5:R-:W-:Y:S01]  /*7e250*/  VIADD R69, R0, UR9 ;  /* 0x0000000900457c36 */ /* 0x020fe20008000000 */
[----:B------:R-:W1:Y:S02]  /*7e260*/  LDCU UR9, c[0x0][0x39c] ;  /* 0x00007380ff0977ac */ /* 0x000e640008000800 */
[----:B------:R-:W-:Y:S02]  /*7e270*/  LEA.HI.X.SX32 R79, R70, R2, 0x1, P0 ;  /* 0x00000002464f7211 */ /* 0x000fe400000f0eff */
[-C--:B------:R-:W-:Y:S02]  /*7e280*/  IADD3 R74, P0, PT, R71, R3.reuse, RZ ;  /* 0x00000003474a7210 */ /* 0x080fe40007f1e0ff */
[----:B------:R-:W-:-:S02]  /*7e290*/  IADD3 R70, P3, PT, R69, R3, RZ ;  /* 0x0000000345467210 */ /* 0x000fc40007f7e0ff */
[-C--:B------:R-:W-:Y:S02]  /*7e2a0*/  LEA.HI.X.SX32 R75, R71, R2.reuse, 0x1, P0 ;  /* 0x00000002474b7211 */ /* 0x080fe400000f0eff */
[-C--:B------:R-:W-:Y:S02]  /*7e2b0*/  IADD3 R72, P0, PT, R73, R3.reuse, RZ ;  /* 0x0000000349487210 */ /* 0x080fe40007f1e0ff */
[-C--:B------:R-:W-:Y:S01]  /*7e2c0*/  LEA.HI.X.SX32 R71, R69, R2.reuse, 0x1, P3 ;  /* 0x0000000245477211 */ /* 0x080fe200018f0eff */
[----:B------:R-:W-:Y:S01]  /*7e2d0*/  IMAD.MOV.U32 R69, RZ, RZ, R68 ;  /* 0x000000ffff457224 */ /* 0x000fe200078e0044 */
[----:B------:R-:W-:Y:S01]  /*7e2e0*/  ISETP.LT.AND P3, PT, R5, UR4, !P1 ;  /* 0x0000000405007c0c */ /* 0x000fe2000cf61270 */
[----:B------:R-:W-:Y:S01]  /*7e2f0*/  IMAD.MOV.U32 R22, RZ, RZ, R12 ;  /* 0x000000ffff167224 */ /* 0x000fe200078e000c */
[-C--:B------:R-:W-:Y:S01]  /*7e300*/  LEA.HI.X.SX32 R73, R73, R2.reuse, 0x1, P0 ;  /* 0x0000000249497211 */ /* 0x080fe200000f0eff */
[----:B------:R-:W0:Y:S01]  /*7e310*/  LDL.LU R5, [R1+0x25dc] ;  /* 0x0025dc0001057983 */ /* 0x000e220000300800 */
[C---:B------:R-:W-:Y:S01]  /*7e320*/  IADD3 R68, P0, PT, R0.reuse, R3, RZ ;  /* 0x0000000300447210 */ /* 0x040fe20007f1e0ff */
[----:B------:R-:W-:Y:S01]  /*7e330*/  IMAD.MOV.U32 R16, RZ, RZ, R14 ;  /* 0x000000ffff107224 */ /* 0x000fe200078e000e */
[----:B------:R-:W-:Y:S01]  /*7e340*/  SHF.R.S32.HI R3, RZ, 0x8, R69 ;  /* 0x00000008ff037819 */ /* 0x000fe20000011445 */
[----:B------:R-:W3:Y:S01]  /*7e350*/  LDL.LU R12, [R1+0x25e4] ;  /* 0x0025e400010c7983 */ /* 0x000ee20000300800 */
[----:B------:R-:W-:Y:S01]  /*7e360*/  IMAD.MOV.U32 R17, RZ, RZ, R15 ;  /* 0x000000ffff117224 */ /* 0x000fe200078e000f */
[----:B------:R-:W-:Y:S01]  /*7e370*/  LEA.HI.X.SX32 R69, R0, R2, 0x1, P0 ;  /* 0x0000000200457211 */ /* 0x000fe200000f0eff */
[----:B------:R-:W3:Y:S01]  /*7e380*/  LDCU UR4, c[0x0][0x39c] ;  /* 0x00007380ff0477ac */ /* 0x000ee20008000800 */
[----:B------:R-:W5:Y:S04]  /*7e390*/  LDL.LU R14, [R1+0x2f8] ;  /* 0x0002f800010e7983 */ /* 0x000f680000300800 */
[----:B------:R-:W5:Y:S01]  /*7e3a0*/  LDL.LU R15, [R1+0x2fc] ;  /* 0x0002fc00010f7983 */ /* 0x000f620000300800 */
[----:B--2---:R-:W-:-:S02]  /*7e3b0*/  ISETP.LT.AND P0, PT, R8, UR5, !P1 ;  /* 0x0000000508007c0c */ /* 0x004fc4000cf01270 */
[----:B------:R-:W-:Y:S01]  /*7e3c0*/  F2FP.SATFINITE.E5M2.F32.PACK_AB_MERGE_C R4, R4, R9, RZ ;  /* 0x000000090404723e */ /* 0x000fe200048060ff */
[----:B------:R-:W2:Y:S01]  /*7e3d0*/  LDL.LU R8, [R1+0x25e8] ;  /* 0x0025e80001087983 */ /* 0x000ea20000300800 */
[----:B------:R-:W-:Y:S01]  /*7e3e0*/  IMAD.MOV.U32 R18, RZ, RZ, R10 ;  /* 0x000000ffff127224 */ /* 0x000fe200078e000a */
[----:B------:R-:W0:Y:S01]  /*7e3f0*/  LDCU UR5, c[0x0][0x39c] ;  /* 0x00007380ff0577ac */ /* 0x000e220008000800 */
[----:B------:R-:W-:Y:S01]  /*7e400*/  PRMT R0, R4, 0x9910, RZ ;  /* 0x0000991004007816 */ /* 0x000fe200000000ff */
[----:B------:R-:W-:Y:S01]  /*7e410*/  IMAD.MOV.U32 R19, RZ, RZ, R11 ;  /* 0x000000ffff137224 */ /* 0x000fe200078e000b */
[----:B------:R4:W-:Y:S02]  /*7e420*/  @P2 STG.E.U8 desc[UR20][R22.64], R3 ;  /* 0x0000000316002986 */ /* 0x0009e4000c101114 */
[----:B------:R-:W-:Y:S02]  /*7e430*/  SHF.R.S32.HI R0, RZ, 0x8, R0 ;  /* 0x00000008ff007819 */ /* 0x000fe40000011400 */
[----:B------:R-:W5:Y:S04]  /*7e440*/  LDL.LU.64 R10, [R1+0x7c0] ;  /* 0x0007c000010a7983 */ /* 0x000f680000300a00 */
[----:B------:R-:W5:Y:S04]  /*7e450*/  LDL.LU R9, [R1+0x100] ;  /* 0x0001000001097983 */ /* 0x000f680000300800 */
[----:B------:R1:W-:Y:S01]  /*7e460*/  @P5 STG.E.U8 desc[UR20][R16.64], R4 ;  /* 0x0000000410005986 */ /* 0x0003e2000c101114 */
[----:B----4-:R-:W-:-:S02]  /*7e470*/  F2FP.SATFINITE.E5M2.F32.PACK_AB_MERGE_C R3, R13, R21, RZ ;  /* 0x000000150d03723e */ /* 0x010fc400048060ff */
[----:B0-----:R-:W-:Y:S01]  /*7e480*/  ISETP.LT.AND P2, PT, R5, UR6, !P1 ;  /* 0x0000000605007c0c */ /* 0x001fe2000cf41270 */
[----:B------:R0:W-:Y:S01]  /*7e490*/  @P4 STG.E.U8 desc[UR20][R18.64], R0 ;  /* 0x0000000012004986 */ /* 0x0001e2000c101114 */
[----:B---3--:R-:W-:-:S03]  /*7e4a0*/  ISETP.LT.AND P5, PT, R12, UR4, !P1 ;  /* 0x000000040c007c0c */ /* 0x008fc6000cfa1270 */
[----:B------:R-:W3:Y:S01]  /*7e4b0*/  LDL.LU R5, [R1+0x104] ;  /* 0x0001040001057983 */ /* 0x000ee20000300800 */
[----:B------:R-:W4:Y:S03]  /*7e4c0*/  LDCU UR4, c[0x0][0x39c] ;  /* 0x00007380ff0477ac */ /* 0x000f260008000800 */
[----:B-1----:R-:W3:Y:S01]  /*7e4d0*/  LDL.LU R4, [R1+0x25ec] ;  /* 0x0025ec0001047983 */ /* 0x002ee20000300800 */
[----:B------:R-:W-:Y:S01]  /*7e4e0*/  PRMT R2, R3, 0x9910, RZ ;  /* 0x0000991003027816 */ /* 0x000fe200000000ff */
[----:B------:R-:W1:Y:S02]  /*7e4f0*/  LDCU UR6, c[0x0][0x39c] ;  /* 0x00007380ff0677ac */ /* 0x000e640008000800 */
[----:B------:R-:W4:Y:S04]  /*7e500*/  LDL.LU.64 R16, [R1+0x7b8] ;  /* 0x0007b80001107983 */ /* 0x000f280000300a00 */
[----:B------:R-:W4:Y:S01]  /*7e510*/  LDL.LU.64 R12, [R1+0x7b0] ;  /* 0x0007b000010c7983 */ /* 0x000f220000300a00 */
[----:B--2---:R-:W-:Y:S01]  /*7e520*/  ISETP.LT.AND P4, PT, R8, UR8, !P1 ;  /* 0x0000000808007c0c */ /* 0x004fe2000cf81270 */
[----:B0-----:R-:W-:-:S02]  /*7e530*/  IMAD.MOV.U32 R0, RZ, RZ, R2 ;  /* 0x000000ffff007224 */ /* 0x001fc400078e0002 */
[----:B------:R-:W4:Y:S01]  /*7e540*/  LDL.LU R8, [R1+0x25f0] ;  /* 0x0025f00001087983 */ /* 0x000f220000300800 */
[----:B-----5:R-:W-:Y:S01]  /*7e550*/  F2FP.SATFINITE.E5M2.F32.PACK_AB_MERGE_C R2, R15, R14, RZ ;  /* 0x0000000e0f02723e */ /* 0x020fe200048060ff */
[----:B------:R-:W0:Y:S01]  /*7e560*/  LDCU UR8, c[0x0][0x39c] ;  /* 0x00007380ff0877ac */ /* 0x000e220008000800 */
[----:B------:R-:W-:Y:S01]  /*7e570*/  SHF.R.S32.HI R0, RZ, 0x8, R0 ;  /* 0x00000008ff007819 */ /* 0x000fe20000011400 */
[----:B------:R2:W-:Y:S04]  /*7e580*/  @P3 STG.E.U8 desc[UR20][R6.64], R3 ;  /* 0x0000000306003986 */ /* 0x0005e8000c101114 */
[----:B------:R-:W5:Y:S04]  /*7e590*/  LDL.LU R23, [R1+0x108] ;  /* 0x0001080001177983 */ /* 0x000f680000300800 */
[----:B------:R-:W5:Y:S01]  /*7e5a0*/  LDL.LU R15, [R1+0x10c] ;  /* 0x00010c00010f7983 */ /* 0x000f620000300800 */
[----:B--2---:R-:W-:-:S03]  /*7e5b0*/  PRMT R3, R2, 0x9910, RZ ;  /* 0x0000991002037816 */ /* 0x004fc600000000ff */
[----:B------:R2:W-:Y:S01]  /*7e5c0*/  @P0 STG.E.U8 desc[UR20][R10.64], R0 ;  /* 0x000000000a000986 */ /* 0x0005e2000c101114 */
[----:B---3--:R-:W-:Y:S01]  /*7e5d0*/  ISETP.LT.AND P3, PT, R4, UR5, !P1 ;  /* 0x0000000504007c0c */ /* 0x008fe2000cf61270 */
[----:B--2---:R-:W-:Y:S02]  /*7e5e0*/  IMAD.MOV.U32 R0, RZ, RZ, R3 ;  /* 0x000000ffff007224 */ /* 0x004fe400078e0003 */
[----:B------:R-:W1:Y:S01]  /*7e5f0*/  LDL.LU R4, [R1+0x25c8] ;  /* 0x0025c80001047983 */ /* 0x000e620000300800 */
[----:B------:R-:W2:Y:S03]  /*7e600*/  LDCU UR5, c[0x0][0x39c] ;  /* 0x00007380ff0577ac */ /* 0x000ea60008000800 */
[----:B------:R-:W3:Y:S04]  /*7e610*/  LDL.LU.64 R6, [R1+0x7a8] ;  /* 0x0007a80001067983 */ /* 0x000ee80000300a00 */
[----:B------:R-:W2:Y:S01]  /*7e620*/  LDL.LU.64 R20, [R1+0x7a0] ;  /* 0x0007a00001147983 */ /* 0x000ea20000300a00 */
[----:B------:R-:W-:-:S03]  /*7e630*/  F2FP.SATFINITE.E5M2.F32.PACK_AB_MERGE_C R3, R5, R9, RZ ;  /* 0x000000090503723e */ /* 0x000fc600048060ff */
[----:B------:R-:W2:Y:S04]  /*7e640*/  LDL.LU R10, [R1+0x25cc] ;  /* 0x0025cc00010a7983 */ /* 0x000ea80000300800 */
[----:B------:R-:W3:Y:S01]  /*7e650*/  LDL.LU R11, [R1+0x110] ;  /* 0x00011000010b7983 */ /* 0x000ee20000300800 */
[----:B----4-:R-:W-:-:S03]  /*7e660*/  ISETP.LT.AND P0, PT, R8, UR4, !P1 ;  /* 0x0000000408007c0c */ /* 0x010fc6000cf01270 */
[----:B------:R4:W-:Y:S01]  /*7e670*/  @P2 STG.E.U8 desc[UR20][R16.64], R2 ;  /* 0x0000000210002986 */ /* 0x0009e2000c101114 */
[----:B------:R-:W-:Y:S01]  /*7e680*/  SHF.R.S32.HI R0, RZ, 0x8, R0 ;  /* 0x00000008ff007819 */ /* 0x000fe20000011400 */
[----:B------:R-:W0:Y:S02]  /*7e690*/  LDCU UR4, c[0x0][0x39c] ;  /* 0x00007380ff0477ac */ /* 0x000e240008000800 */
[----:B------:R-:W5:Y:S04]  /*7e6a0*/  LDL.LU R8, [R1+0x114] ;  /* 0x0001140001087983 */ /* 0x000f680000300800 */
[----:B------:R-:W5:Y:S04]  /*7e6b0*/  LDL.LU.64 R18, [R1+0x798] ;  /* 0x0007980001127983 */ /* 0x000f680000300a00 */
[----:B------:R-:W0:Y:S04]  /*7e6c0*/  LDL.LU R5, [R1+0x25d0] ;  /* 0x0025d00001057983 */ /* 0x000e280000300800 */
[----:B----4-:R-:W4:Y:S04]  /*7e6d0*/  LDL.LU.64 R16, [R1+0x790] ;  /* 0x0007900001107983 */ /* 0x010f280000300a00 */
[----:B------:R1:W-:Y:S02]  /*7e6e0*/  @P5 STG.E.U8 desc[UR20][R12.64], R0 ;  /* 0x000000000c005986 */ /* 0x0003e4000c101114 */
[----:B-1----:R-:W-:Y:S01]  /*7e6f0*/  ISETP.LT.AND P2, PT, R4, UR6, !P1 ;  /* 0x0000000604007c0c */ /* 0x002fe2000cf41270 */
[----:B------:R-:W1:Y:S01]  /*7e700*/  LDCU UR6, c[0x0][0x39c] ;  /* 0x00007380ff0677ac */ /* 0x000e620008000800 */
[----:B------:R-:W4:Y:S04]  /*7e710*/  LDL.LU R4, [R1+0x25d4] ;  /* 0x0025d40001047983 */ /* 0x000f280000300800 */
[----:B------:R-:W4:Y:S04]  /*7e720*/  LDL.LU R14, [R1+0x118] ;  /* 0x00011800010e7983 */ /* 0x000f280000300800 */
[----:B------:R-:W4:Y:S01]  /*7e730*/  LDL.LU R9, [R1+0x11c] ;  /* 0x00011c0001097983 */ /* 0x000f220000300800 */
[----:B--2---:R-:W-:Y:S01]  /*7e740*/  ISETP.LT.AND P5, PT, R10, UR5, !P1 ;  /* 0x000000050a007c0c */ /* 0x004fe2000cfa1270 */
[----:B------:R-:W2:Y:S02]  /*7e750*/  LDCU UR5, c[0x0][0x39c] ;  /* 0x00007380ff0577ac */ /* 0x000ea40008000800 */
[----:B------:R-:W2:Y:S04]  /*7e760*/  LDL.LU.64 R12, [R1+0x788] ;  /* 0x00078800010c7983 */ /* 0x000ea80000300a00 */
[----:B---3--:R3:W-:Y:S04]  /*7e770*/  @P4 STG.E.U8 desc[UR20][R6.64], R3 ;  /* 0x0000000306004986 */ /* 0x0087e8000c101114 */
[----:B------:R-:W1:Y:S01]  /*7e780*/  LDL.LU R10, [R1+0x25d8] ;  /* 0x0025d800010a7983 */ /* 0x000e620000300800 */
[----:B0-----:R-:W-:Y:S01]  /*7e790*/  ISETP.LT.AND P4, PT, R5, UR8, !P1 ;  /* 0x0000000805007c0c */ /* 0x001fe2000cf81270 */
[----:B------:R-:W0:Y:S02]  /*7e7a0*/  LDCU UR8, c[0x0][0x39c] ;  /* 0x00007380ff0877ac */ /* 0x000e240008000800 */
[----:B------:R-:W2:Y:S01]  /*7e7b0*/  LDL.LU R5, [R1+0x25b4] ;  /* 0x0025b40001057983 */ /* 0x000ea20000300800 */
[----:B------:R-:W-:-:S03]  /*7e7c0*/  PRMT R2, R3, 0x9910, RZ ;  /* 0x0000991003027816 */ /* 0x000fc600000000ff */
[----:B---3--:R-:W3:Y:S02]  /*7e7d0*/  LDL.LU.64 R6, [R1+0x780] ;  /* 0x0007800001067983 */ /* 0x008ee40000300a00 */
[----:B------:R-:W-:Y:S01]  /*7e7e0*/  IMAD.MOV.U32 R0, RZ, RZ, R2 ;  /* 0x000000ffff007224 */ /* 0x000fe200078e0002 */
[----:B-----5:R-:W-:Y:S02]  /*7e7f0*/  F2FP.SATFINITE.E5M2.F32.PACK_AB_MERGE_C R2, R15, R23, RZ ;  /* 0x000000170f02723e */ /* 0x020fe400048060ff */
[----:B------:R-:W5:Y:S02]  /*7e800*/  LDL.LU R15, [R1+0x120] ;  /* 0x00012000010f7983 */ /* 0x000f640000300800 */
[----:B------:R-:W-:Y:S02]  /*7e810*/  SHF.R.S32.HI R0, RZ, 0x8, R0 ;  /* 0x00000008ff007819 */ /* 0x000fe40000011400 */
[----:B------:R-:W-:-:S03]  /*7e820*/  PRMT R3, R2, 0x9910, RZ ;  /* 0x0000991002037816 */ /* 0x000fc600000000ff */
[----:B------:R0:W-:Y:S01]  /*7e830*/  @P3 STG.E.U8 desc[UR20][R20.64], R0 ;  /* 0x0000000014003986 */ /* 0x0001e2000c101114 */
[----:B----4-:R-:W-:Y:S01]  /*7e840*/  ISETP.LT.AND P3, PT, R4, UR4, !P1 ;  /* 0x0000000404007c0c */ /* 0x010fe2000cf61270 */
[----:B0-----:R-:W-:Y:S02]  /*7e850*/  IMAD.MOV.U32 R0, RZ, RZ, R3 ;  /* 0x000000ffff007224 */ /* 0x001fe400078e0003 */
[----:B------:R-:W5:Y:S01]  /*7e860*/  LDL.LU R4, [R1+0x124] ;  /* 0x0001240001047983 */ /* 0x000f620000300800 */
[----:B------:R-:W-:Y:S01]  /*7e870*/  F2FP.SATFINITE.E5M2.F32.PACK_AB_MERGE_C R3, R8, R11, RZ ;  /* 0x0000000b0803723e */ /* 0x000fe200048060ff */
[----:B------:R-:W0:Y:S01]  /*7e880*/  LDCU UR4, c[0x0][0x39c] ;  /* 0x00007380ff0477ac */ /* 0x000e220008000800 */
[----:B------:R-:W-:Y:S01]  /*7e890*/  SHF.R.S32.HI R0, RZ, 0x8, R0 ;  /* 0x00000008ff007819 */ /* 0x000fe20000011400 */
[----:B------:R4:W-:Y:S04]  /*7e8a0*/  @P0 STG.E.U8 desc[UR20][R18.64], R2 ;  /* 0x0000000212000986 */ /* 0x0009e8000c101114 */
[----:B------:R-:W0:Y:S01]  /*7e8b0*/  LDL.LU R8, [R1+0x25b8] ;  /* 0x0025b80001087983 */ /* 0x000e220000300800 */
[----:B-1----:R-:W-:-:S03]  /*7e8c0*/  ISETP.LT.AND P0, PT, R10, UR6, !P1 ;  /* 0x000000060a007c0c */ /* 0x002fc6000cf01270 */
[----:B------:R1:W-:Y:S01]  /*7e8d0*/  @P2 STG.E.U8 desc[UR20][R16.64], R0 ;  /* 0x0000000010002986 */ /* 0x0003e2000c101114 */
[----:B------:R-:W0:Y:S03]  /*7e8e0*/  LDCU UR6, c[0x0][0x39c] ;  /* 0x00007380ff0677ac */ /* 0x000e260008000800 */
[----:B----4-:R-:W4:Y:S04]  /*7e8f0*/  LDL.LU.64 R18, [R1+0x778] ;  /* 0x0007780001127983 */ /* 0x010f280000300a00 */
[----:B------:R-:W4:Y:S01]  /*7e900*/  LDL.LU.64 R10, [R1+0x770] ;  /* 0x00077000010a7983 */ /* 0x000f220000300a00 */
[----:B--2---:R-:W-:Y:S02]  /*7e910*/  ISETP.LT.AND P2, PT, R5, UR5, !P1 ;  /* 0x0000000505007c0c */ /* 0x004fe4000cf41270 */
[----:B------:R-:W-:Y:S01]  /*7e920*/  PRMT R2, R3, 0x9910, RZ ;  /* 0x0000991003027816 */ /* 0x000fe200000000ff */
[----:B------:R-:W2:Y:S01]  /*7e930*/  LDL.LU R5, [R1+0x25bc] ;  /* 0x0025bc0001057983 */ /* 0x000ea20000300800 */
[----:B------:R-:W0:Y:S03]  /*7e940*/  LDCU UR5, c[0x0][0x39c] ;  /* 0x00007380ff0577ac */ /* 0x000e260008000800 */
[----:B-1----:R-:W-:Y:S01]  /*7e950*/  IMAD.MOV.U32 R0, RZ, RZ, R2 ;  /* 0x000000ffff007224 */ /* 0x002fe200078e0002 */
[----:B------:R-:W-:Y:S01]  /*7e960*/  F2FP.SATFINITE.E5M2.F32.PACK_AB_MERGE_C R2, R9, R14, RZ ;  /* 0x0000000e0902723e */ /* 0x000fe200048060ff */
[----:B------:R-:W4:Y:S03]  /*7e970*/  LDL.LU R23, [R1+0x128] ;  /* 0x0001280001177983 */ /* 0x000f260000300800 */
[----:B------:R-:W-:Y:S01]  /*7e980*/  SHF.R.S32.HI R0, RZ, 0x8, R0 ;  /* 0x00000008ff007819 */ /* 0x000fe20000011400 */
[----:B------:R1:W-:Y:S04]  /*7e990*/  @P5 STG.E.U8 desc[UR20][R12.64], R3 ;  /* 0x000000030c005986 */ /* 0x0003e8000c101114 */
[----:B------:R-:W4:Y:S04]  /*7e9a0*/  LDL.LU R16, [R1+0x12c] ;  /* 0x00012c0001107983 */ /* 0x000f280000300800 */
[----:B------:R-:W4:Y:S01]  /*7e9b0*/  LDL.LU R14, [R1+0x25c0] ;  /* 0x0025c000010e7983 */ /* 0x000f220000300800 */
[----:B-1----:R-:W-:-:S03]  /*7e9c0*/  PRMT R3, R2, 0x9910, RZ ;  /* 0x0000991002037816 */ /* 0x002fc600000000ff */
[----:B------:R-:W4:Y:S04]  /*7e9d0*/  LDL.LU.64 R12, [R1+0x768] ;  /* 0x00076800010c7983 */ /* 0x000f280000300a00 */
[----:B---3--:R1:W-:Y:S04]  /*7e9e0*/  @P4 STG.E.U8 desc[UR20][R6.64], R0 ;  /* 0x0000000006004986 */ /* 0x0083e8000c101114 */
[----:B------:R-:W3:Y:S01]  /*7e9f0*/  LDL.LU.64 R20, [R1+0x760] ;  /* 0x0007600001147983 */ /* 0x000ee20000300a00 */
[----:B0-----:R-:W-:Y:S01]  /*7ea00*/  ISETP.LT.AND P5, PT, R8, UR4, !P1 ;  /* 0x0000000408007c0c */ /* 0x001fe2000cfa1270 */
[----:B------:R-:W0:Y:S02]  /*7ea10*/  LDCU UR4, c[0x0][0x39c] ;  /* 0x00007380ff0477ac */ /* 0x000e240008000800 */
[----:B-1----:R-:W0:Y:S01]  /*7ea20*/  LDL.LU R6, [R1+0x25c4] ;  /* 0x0025c40001067983 */ /* 0x002e220000300800 */
[----:B------:R-:W-:Y:S01]  /*7ea30*/  IMAD.MOV.U32 R0, RZ, RZ, R3 ;  /* 0x000000ffff007224 */ /* 0x000fe200078e0003 */
[----:B-----5:R-:W-:-:S02]  /*7ea40*/  F2FP.SATFINITE.E5M2.F32.PACK_AB_MERGE_C R3, R4, R15, RZ ;  /* 0x0000000f0403723e */ /* 0x020fc400048060ff */
[----:B------:R-:W5:Y:S01]  /*7ea50*/  LDL.LU R7, [R1+0x130] ;  /* 0x0001300001077983 */ /* 0x000f620000300800 */
[----:B--2---:R-:W-:-:S03]  /*7ea60*/  ISETP.LT.AND P4, PT, R5, UR6, !P1 ;  /* 0x0000000605007c0c */ /* 0x004fc6000cf81270 */
[----:B----4-:R1:W-:Y:S01]  /*7ea70*/  @P3 STG.E.U8 desc[UR20][R18.64], R2 ;  /* 0x0000000212003986 */ /* 0x0103e2000c101114 */
[----:B------:R-:W-:Y:S01]  /*7ea80*/  SHF.R.S32.HI R0, RZ, 0x8, R0 ;  /* 0x00000008ff007819 */ /* 0x000fe20000011400 */
[----:B------:R-:W2:Y:S02]  /*7ea90*/  LDCU UR6, c[0x0][0x39c] ;  /* 0x00007380ff0677ac */ /* 0x000ea40008000800 */
[----:B------:R-:W5:Y:S04]  /*7eaa0*/  LDL.LU R5, [R1+0x134] ;  /* 0x0001340001057983 */ /* 0x000f680000300800 */
[----:B------:R-:W4:Y:S04]  /*7eab0*/  LDL.LU.64 R8, [R1+0x758] ;  /* 0x0007580001087983 */ /* 0x000f280000300a00 */
[----:B------:R-:W2:Y:S04]  /*7eac0*/  LDL.LU R4, [R1+0x25a0] ;  /* 0x0025a00001047983 */ /* 0x000ea80000300800 */
[----:B-1----:R-:W3:Y:S04]  /*7ead0*/  LDL.LU.64 R18, [R1+0x750] ;  /* 0x0007500001127983 */ /* 0x002ee80000300a00 */
[----:B------:R1:W-:Y:S01]  /*7eae0*/  @P0 STG.E.U8 desc[UR20][R10.64], R0 ;  /* 0x000000000a000986 */ /* 0x0003e2000c101114 */
[----:B------:R-:W-:Y:S01]  /*7eaf0*/  ISETP.LT.AND P3, PT, R14, UR5, !P1 ;  /* 0x000000050e007c0c */ /* 0x000fe2000cf61270 */
[----:B------:R-:W2:Y:S02]  /*7eb00*/  LDCU UR5, c[0x0][0x39c] ;  /* 0x00007380ff0577ac */ /* 0x000ea40008000800 */
[----:B------:R0:W-:Y:S04]  /*7eb10*/  @P2 STG.E.U8 desc[UR20][R12.64], R3 ;  /* 0x000000030c002986 */ /* 0x0001e8000c101114 */
[----:B-1----:R-:W4:Y:S04]  /*7eb20*/  LDL.LU R11, [R1+0x25a4] ;  /* 0x0025a400010b7983 */ /* 0x002f280000300800 */
[----:B------:R-:W5:Y:S01]  /*7eb30*/  LDL.LU R17, [R1+0x138] ;  /* 0x0001380001117983 */ /* 0x000f620000300800 */
[----:B0-----:R-:W-:Y:S01]  /*7eb40*/  ISETP.LT.AND P0, PT, R6, UR4, !P1 ;  /* 0x0000000406007c0c */ /* 0x001fe2000cf01270 */
[----:B------:R-:W0:Y:S02]  /*7eb50*/  LDCU UR4, c[0x0][0x39c] ;  /* 0x00007380ff0477ac */ /* 0x000e240008000800 */
[----:B------:R-:W5:Y:S04]  /*7eb60*/  LDL.LU R10, [R1+0x13c] ;  /* 0x00013c00010a7983 */ /* 0x000f680000300800 */
[----:B------:R-:W5:Y:S04]  /*7eb70*/  LDL.LU.64 R14, [R1+0x748] ;  /* 0x00074800010e7983 */ /* 0x000f680000300a00 */
[----:B------:R-:W5:Y:S01]  /*7eb80*/  LDL.LU R6, [R1+0x25a8] ;  /* 0x0025a80001067983 */ /* 0x000f620000300800 */
[----:B--2---:R-:W-:Y:S01]  /*7eb90*/  ISETP.LT.AND P2, PT, R4, UR8, !P1 ;  /* 0x0000000804007c0c */ /* 0x004fe2000cf41270 */
[----:B------:R-:W1:Y:S02]  /*7eba0*/  LDCU UR8, c[0x0][0x39c] ;  /* 0x00007380ff0877ac */ /* 0x000e640008000800 */
[----:B------:R-:W0:Y:S01]  /*7ebb0*/  LDL.LU R4, [R1+0x25ac] ;  /* 0x0025ac0001047983 */ /* 0x000e220000300800 */
[----:B------:R-:W-:-:S03]  /*7ebc0*/  PRMT R2, R3, 0x9910, RZ ;  /* 0x0000991003027816 */ /* 0x000fc600000000ff */
[----:B------:R-:W2:Y:S02]  /*7ebd0*/  LDL.LU.64 R12, [R1+0x740] ;  /* 0x00074000010c7983 */ /* 0x000ea40000300a00 */
[----:B------:R-:W-:Y:S01]  /*7ebe0*/  IMAD.MOV.U32 R0, RZ, RZ, R2 ;  /* 0x000000ffff007224 */ /* 0x000fe200078e0002 */
[----:B------:R-:W-:-:S04]  /*7ebf0*/  F2FP.SATFINITE.E5M2.F32.PACK_AB_MERGE_C R2, R16, R23, RZ ;  /* 0x000000171002723e */ /* 0x000fc800048060ff */
[----:B------:R-:W-:Y:S02]  /*7ec00*/  SHF.R.S32.HI R0, RZ, 0x8, R0 ;  /* 0x00000008ff007819 */ /* 0x000fe40000011400 */
[----:B------:R-:W-:-:S03]  /*7ec10*/  PRMT R3, R2, 0x9910, RZ ;  /* 0x0000991002037816 */ /* 0x000fc600000000ff */
[----:B---3--:R3:W-:Y:S01]  /*7ec20*/  @P5 STG.E.U8 desc[UR20][R20.64], R0 ;  /* 0x0000000014005986 */ /* 0x0087e2000c101114 */
[----:B----4-:R-:W-:Y:S01]  /*7ec30*/  ISETP.LT.AND P5, PT, R11, UR6, !P1 ;  /* 0x000000060b007c0c */ /* 0x010fe2000cfa1270 */
[----:B------:R-:W4:Y:S01]  /*7ec40*/  LDCU UR6, c[0x0][0x39c] ;  /* 0x00007380ff0677ac */ /* 0x000f220008000800 */
[----:B---3--:R-:W-:Y:S01]  /*7ec50*/  IMAD.MOV.U32 R0, RZ, RZ, R3 ;  /* 0x000000ffff007224 */ /* 0x008fe200078e0003 */
[----:B------:R-:W3:Y:S01]  /*7ec60*/  LDL.LU R21, [R1+0x140] ;  /* 0x0001400001157983 */ /* 0x000ee20000300800 */
[----:B-----5:R-:W-:-:S03]  /*7ec70*/  F2FP.SATFINITE.E5M2.F32.PACK_AB_MERGE_C R3, R5, R7, RZ ;  /* 0x000000070503723e */ /* 0x020fc600048060ff */
[----:B------:R-:W-:Y:S01]  /*7ec80*/  SHF.R.S32.HI R0, RZ, 0x8, R0 ;  /* 0x00000008ff007819 */ /* 0x000fe20000011400 */
[----:B------:R-:W3:Y:S04]  /*7ec90*/  LDL.LU R11, [R1+0x144] ;  /* 0x00014400010b7983 */ /* 0x000ee80000300800 */
[----:B------:R-:W4:Y:S04]  /*7eca0*/  LDL.LU R5, [R1+0x25b0] ;  /* 0x0025b00001057983 */ /* 0x000f280000300800 */
[----:B------:R5:W-:Y:S01]  /*7ecb0*/  @P4 STG.E.U8 desc[UR20][R8.64], R2 ;  /* 0x0000000208004986 */ /* 0x000be2000c101114 */
[----:B------:R-:W-:Y:S01]  /*7ecc0*/  ISETP.LT.AND P4, PT, R6, UR5, !P1 ;  /* 0x0000000506007c0c */ /* 0x000fe2000cf81270 */
[----:B------:R-:W0:Y:S02]  /*7ecd0*/  LDCU UR5, c[0x0][0x39c] ;  /* 0x00007380ff0577ac */ /* 0x000e240008000800 */
[----:B------:R0:W-:Y:S04]  /*7ece0*/  @P3 STG.E.U8 desc[UR20][R18.64], R0 ;  /* 0x0000000012003986 */ /* 0x0001e8000c101114 */
[----:B-----5:R-:W5:Y:S04]  /*7ecf0*/  LDL.LU.64 R8, [R1+0x738] ;  /* 0x0007380001087983 */ /* 0x020f680000300a00 */
[----:B------:R-:W3:Y:S01]  /*7ed00*/  LDL.LU.64 R6, [R1+0x730] ;  /* 0x0007300001067983 */ /* 0x000ee20000300a00 */
[----:B0-----:R-:W-:-:S02]  /*7ed10*/  ISETP.LT.AND P3, PT, R4, UR4, !P1 ;  /* 0x0000000404007c0c */ /* 0x001fc4000cf61270 */
[----:B------:R-:W-:Y:S01]  /*7ed20*/  PRMT R2, R3, 0x9910, RZ ;  /* 0x0000991003027816 */ /* 0x000fe200000000ff */
[----:B------:R-:W3:Y:S01]  /*7ed30*/  LDL.LU R4, [R1+0x258c] ;  /* 0x00258c0001047983 */ /* 0x000ee20000300800 */
[----:B------:R-:W0:Y:S03]  /*7ed40*/  LDCU UR4, c[0x0][0x39c] ;  /* 0x00007380ff0477ac */ /* 0x000e260008000800 */
[----:B------:R-:W-:Y:S01]  /*7ed50*/  IMAD.MOV.U32 R0, RZ, RZ, R2 ;  /* 0x000000ffff007224 */ /* 0x000fe200078e0002 */
[----:B------:R1:W-:Y:S01]  /*7ed60*/  @P0 STG.E.U8 desc[UR20][R14.64], R3 ;  /* 0x000000030e000986 */ /* 0x0003e2000c101114 */
[----:B------:R-:W-:-:S03]  /*7ed70*/  F2FP.SATFINITE.E5M2.F32.PACK_AB_MERGE_C R2, R10, R17, RZ ;  /* 0x000000110a02723e */ /* 0x000fc600048060ff */
[----:B------:R-:W3:Y:S01]  /*7ed80*/  LDL.LU R23, [R1+0x148] ;  /* 0x0001480001177983 */ /* 0x000ee20000300800 */
[----:B------:R-:W-:-:S03]  /*7ed90*/  SHF.R.S32.HI R0, RZ, 0x8, R0 ;  /* 0x00000008ff007819 */ /* 0x000fc60000011400 */
[----:B-1----:R-:W3:Y:S04]  /*7eda0*/  LDL.LU R14, [R1+0x14c] ;  /* 0x00014c00010e7983 */ /* 0x002ee80000300800 */
[----:B--2---:R1:W-:Y:S01]  /*7edb0*/  @P2 STG.E.U8 desc[UR20][R12.64], R0 ;  /* 0x000000000c002986 */ /* 0x0043e2000c101114 */
[----:B----4-:R-:W-:Y:S01]  /*7edc0*/  ISETP.LT.AND P0, PT, R5, UR6, !P1 ;  /* 0x0000000605007c0c */ /* 0x010fe2000cf01270 */
[----:B------:R-:W2:Y:S02]  /*7edd0*/  LDCU UR6, c[0x0][0x39c] ;  /* 0x00007380ff0677ac */ /* 0x000ea40008000800 */
[----:B------:R-:W0:Y:S04]  /*7ede0*/  LDL.LU R5, [R1+0x2590] ;  /* 0x0025900001057983 */ /* 0x000e280000300800 */
[----:B------:R-:W4:Y:S04]  /*7edf0*/  LDL.LU.64 R18, [R1+0x728] ;  /* 0x0007280001127983 */ /* 0x000f280000300a00 */
[----:B------:R-:W2:Y:S04]  /*7ee00*/  LDL.LU.64 R16, [R1+0x720] ;  /* 0x0007200001107983 */ /* 0x000ea80000300a00 */
[----:B------:R-:W2:Y:S04]  /*7ee10*/  LDL.LU R10, [R1+0x2594] ;  /* 0x00259400010a7983 */ /* 0x000ea80000300800 */
[----:B------:R-:W4:Y:S04]  /*7ee20*/  LDL.LU R15, [R1+0x150] ;  /* 0x00015000010f7983 */ /* 0x000f280000300800 */
[----:B-----5:R5:W-:Y:S01]  /*7ee30*/  @P5 STG.E.U8 desc[UR20][R8.64], R2 ;  /* 0x0000000208005986 */ /* 0x020be2000c101114 */
[----:B---3--:R-:W-:Y:S01]  /*7ee40*/  ISETP.LT.AND P2, PT, R4, UR5, !P1 ;  /* 0x0000000504007c0c */ /* 0x008fe2000cf41270 */
[----:B------:R-:W3:Y:S02]  /*7ee50*/  LDCU UR5, c[0x0][0x39c] ;  /* 0x00007380ff0577ac */ /* 0x000ee40008000800 */
[----:B------:R-:W3:Y:S04]  /*7ee60*/  LDL.LU R4, [R1+0x154] ;  /* 0x0001540001047983 */ /* 0x000ee80000300800 */
[----:B-1----:R-:W3:Y:S04]  /*7ee70*/  LDL.LU.64 R12, [R1+0x718] ;  /* 0x00071800010c7983 */ /* 0x002ee80000300a00 */
[----:B-----5:R-:W5:Y:S01]  /*7ee80*/  LDL.LU R8, [R1+0x2598] ;  /* 0x0025980001087983 */ /* 0x020f620000300800 */
[----:B------:R-:W-:-:S05]  /*7ee90*/  PRMT R3, R2, 0x9910, RZ ;  /* 0x0000991002037816 */ /* 0x000fca00000000ff */
[----:B------:R-:W-:Y:S01]  /*7eea0*/  IMAD.MOV.U32 R0, RZ, RZ, R3 ;  /* 0x000000ffff007224 */ /* 0x000fe200078e0003 */
[----:B------:R-:W-:Y:S02]  /*7eeb0*/  F2FP.SATFINITE.E5M2.F32.PACK_AB_MERGE_C R3, R11, R21, RZ ;  /* 0x000000150b03723e */ /* 0x000fe400048060ff */
[----:B------:R-:W3:Y:S02]  /*7eec0*/  LDL.LU.64 R20, [R1+0x710] ;  /* 0x0007100001147983 */ /* 0x000ee40000300a00 */
[----:B------:R-:W-:-:S05]  /*7eed0*/  SHF.R.S32.HI R0, RZ, 0x8, R0 ;  /* 0x00000008ff007819 */ /* 0x000fca0000011400 */
[----:B------:R1:W-:Y:S01]  /*7eee0*/  @P4 STG.E.U8 desc[UR20][R6.64], R0 ;  /* 0x0000000006004986 */ /* 0x0003e2000c101114 */
[----:B0-----:R-:W-:Y:S01]  /*7eef0*/  ISETP.LT.AND P5, PT, R5, UR4, !P1 ;  /* 0x0000000405007c0c */ /* 0x001fe2000cfa1270 */
[----:B------:R-:W0:Y:S02]  /*7ef00*/  LDCU UR4, c[0x0][0x39c] ;  /* 0x00007380ff0477ac */ /* 0x000e240008000800 */
[----:B------:R-:W3:Y:S04]  /*7ef10*/  LDL.LU R5, [R1+0x259c] ;  /* 0x00259c0001057983 */ /* 0x000ee80000300800 */
[----:B------:R-:W3:Y:S04]  /*7ef20*/  LDL.LU R11, [R1+0x158] ;  /* 0x00015800010b7983 */ /* 0x000ee80000300800 */
[----:B------:R-:W3:Y:S01]  /*7ef30*/  LDL.LU R9, [R1+0x15c] ;  /* 0x00015c0001097983 */ /* 0x000ee20000300800 */
[----:B--2---:R-:W-:Y:S01]  /*7ef40*/  ISETP.LT.AND P4, PT, R10, UR6, !P1 ;  /* 0x000000060a007c0c */ /* 0x004fe2000cf81270 */
[----:B------:R-:W2:Y:S02]  /*7ef50*/  LDCU UR6, c[0x0][0x39c] ;  /* 0x00007380ff0677ac */ /* 0x000ea40008000800 */
[----:B-1----:R-:W2:Y:S04]  /*7ef60*/  LDL.LU.64 R6, [R1+0x708] ;  /* 0x0007080001067983 */ /* 0x002ea80000300a00 */
[----:B----4-:R1:W-:Y:S04]  /*7ef70*/  @P3 STG.E.U8 desc[UR20][R18.64], R3 ;  /* 0x0000000312003986 */ /* 0x0103e8000c101114 */
[----:B------:R-:W0:Y:S01]  /*7ef80*/  LDL.LU R10, [R1+0x2578] ;  /* 0x00257800010a7983 */ /* 0x000e220000300800 */
[----:B-----5:R-:W-:Y:S01]  /*7ef90*/  ISETP.LT.AND P3, PT, R8, UR8, !P1 ;  /* 0x0000000808007c0c */ /* 0x020fe2000cf61270 */
[----:B------:R-:W4:Y:S02]  /*7efa0*/  LDCU UR8, c[0x0][0x39c] ;  /* 0x00007380ff0877ac */ /* 0x000f240008000800 */
[----:B------:R-:W2:Y:S01]  /*7efb0*/  LDL.LU R8, [R1+0x257c] ;  /* 0x00257c0001087983 */ /* 0x000ea20000300800 */
[----:B------:R-:W-:-:S03]  /*7efc0*/  PRMT R2, R3, 0x9910, RZ ;  /* 0x0000991003027816 */ /* 0x000fc600000000ff */
[----:B-1----:R-:W5:Y:S02]  /*7efd0*/  LDL.LU.64 R18, [R1+0x700] ;  /* 0x0007000001127983 */ /* 0x002f640000300a00 */
[----:B------:R-:W-:Y:S01]  /*7efe0*/  IMAD.MOV.U32 R0, RZ, RZ, R2 ;  /* 0x000000ffff007224 */ /* 0x000fe200078e0002 */
[----:B------:R-:W-:-:S04]  /*7eff0*/  F2FP.SATFINITE.E5M2.F32.PACK_AB_MERGE_C R2, R14, R23, RZ ;  /* 0x000000170e02723e */ /* 0x000fc800048060ff */
[----:B------:R-:W-:Y:S02]  /*7f000*/  SHF.R.S32.HI R0, RZ, 0x8, R0 ;  /* 0x00000008ff007819 */ /* 0x000fe40000011400 */
[----:B------:R-:W-:-:S03]  /*7f010*/  PRMT R3, R2, 0x9910, RZ ;  /* 0x0000991002037816 */ /* 0x000fc600000000ff */
[----:B------:R1:W-:Y:S02]  /*7f020*/  @P0 STG.E.U8 desc[UR20][R16.64], R0 ;  /* 0x0000000010000986 */ /* 0x0003e4000c101114 */
[----:B-1----:R-:W-:Y:S01]  /*7f030*/  IMAD.MOV.U32 R0, RZ, RZ, R3 ;  /* 0x000000ffff007224 */ /* 0x002fe200078e0003 */
[----:B---3--:R-:W-:Y:S01]  /*7f040*/  ISETP.LT.AND P0, PT, R5, UR5, !P1 ;  /* 0x0000000505007c0c */ /* 0x008fe2000cf01270 */
[----:B------:R-:W3:Y:S01]  /*7f050*/  LDL.LU R17, [R1+0x160] ;  /* 0x0001600001117983 */ /* 0x000ee20000300800 */
[----:B------:R-:W-:Y:S01]  /*7f060*/  F2FP.SATFINITE.E5M2.F32.PACK_AB_MERGE_C R3, R4, R15, RZ ;  /* 0x0000000f0403723e */ /* 0x000fe200048060ff */
[----:B------:R-:W1:Y:S01]  /*7f070*/  LDCU UR5, c[0x0][0x39c] ;  /* 0x00007380ff0577ac */ /* 0x000e620008000800 */
[----:B------:R-:W-:Y:S01]  /*7f080*/  SHF.R.S32.HI R0, RZ, 0x8, R0 ;  /* 0x00000008ff007819 */ /* 0x000fe20000011400 */
[----:B------:R-:W3:Y:S04]  /*7f090*/  LDL.LU R5, [R1+0x164] ;  /* 0x0001640001057983 */ /* 0x000ee80000300800 */
[----:B------:R0:W-:Y:S04]  /*7f0a0*/  @P2 STG.E.U8 desc[UR20][R12.64], R2 ;  /* 0x000000020c002986 */ /* 0x0001e8000c101114 */
[----:B------:R-:W1:Y:S04]  /*7f0b0*/  LDL.LU R4, [R1+0x2580] ;  /* 0x0025800001047983 */ /* 0x000e680000300800 */
[----:B------:R-:W4:Y:S04]  /*7f0c0*/  LDL.LU.64 R14, [R1+0x6f8] ;  /* 0x0006f800010e7983 */ /* 0x000f280000300a00 */
[----:B------:R2:W-:Y:S04]  /*7f0d0*/  @P5 STG.E.U8 desc[UR20][R20.64], R0 ;  /* 0x0000000014005986 */ /* 0x0005e8000c101114 */
[----:B0-----:R-:W4:Y:S01]  /*7f0e0*/  LDL.LU.64 R12, [R1+0x6f0] ;  /* 0x0006f000010c7983 */ /* 0x001f220000300a00 */
[----:B--2---:R-:W-:-:S02]  /*7f0f0*/  ISETP.LT.AND P5, PT, R8, UR6, !P1 ;  /* 0x0000000608007c0c */ /* 0x004fc4000cfa1270 */
[----:B------:R-:W-:Y:S01]  /*7f100*/  ISETP.LT.AND P2, PT, R10, UR4, !P1 ;  /* 0x000000040a007c0c */ /* 0x000fe2000cf41270 */
[----:B------:R-:W2:Y:S01]  /*7f110*/  LDL.LU R8, [R1+0x2584] ;  /* 0x0025840001087983 */ /* 0x000ea20000300800 */
[----:B------:R-:W2:Y:S01]  /*7f120*/  LDCU UR4, c[0x0][0x39c] ;  /* 0x00007380ff0477ac */ /* 0x000ea20008000800 */
[----:B------:R-:W-:Y:S02]  /*7f130*/  PRMT R2, R3, 0x9910, RZ ;  /* 0x0000991003027816 */ /* 0x000fe400000000ff */
[----:B------:R0:W-:Y:S01]  /*7f140*/  @P4 STG.E.U8 desc[UR20][R6.64], R3 ;  /* 0x0000000306004986 */ /* 0x0001e2000c101114 */
[----:B------:R-:W1:Y:S02]  /*7f150*/  LDCU UR6, c[0x0][0x39c] ;  /* 0x00007380ff0677ac */ /* 0x000e640008000800 */
[----:B------:R-:W-:Y:S01]  /*7f160*/  IMAD.MOV.U32 R0, RZ, RZ, R2 ;  /* 0x000000ffff007224 */ /* 0x000fe200078e0002 */
[----:B------:R-:W-:Y:S01]  /*7f170*/  F2FP.SATFINITE.E5M2.F32.PACK_AB_MERGE_C R2, R9, R11, RZ ;  /* 0x0000000b0902723e */ /* 0x000fe200048060ff */
[----:B------:R-:W4:Y:S03]  /*7f180*/  LDL.LU R23, [R1+0x168] ;  /* 0x0001680001177983 */ /* 0x000f260000300800 */
[----:B------:R-:W-:Y:S01]  /*7f190*/  SHF.R.S32.HI R0, RZ, 0x8, R0 ;  /* 0x00000008ff007819 */ /* 0x000fe20000011400 */
[----:B------:R-:W4:Y:S01]  /*7f1a0*/  LDL.LU R11, [R1+0x16c] ;  /* 0x00016c00010b7983 */ /* 0x000f220000300800 */
[----:B0-----:R-:W-:-:S03]  /*7f1b0*/  PRMT R3, R2, 0x9910, RZ ;  /* 0x0000991002037816 */ /* 0x001fc600000000ff */
[----:B-----5:R0:W-:Y:S02]  /*7f1c0*/  @P3 STG.E.U8 desc[UR20][R18.64], R0 ;  /* 0x0000000012003986 */ /* 0x0201e4000c101114 */
[----:B0-----:R-:W-:Y:S01]  /*7f1d0*/  IMAD.MOV.U32 R0, RZ, RZ, R3 ;  /* 0x000000ffff007224 */ /* 0x001fe200078e0003 */
[----:B---3--:R-:W-:Y:S02]  /*7f1e0*/  F2FP.SATFINITE.E5M2.F32.PACK_AB_MERGE_C R3, R5, R17, RZ ;  /* 0x000000110503723e */ /* 0x008fe400048060ff */
[----:B-1----:R-:W-:Y:S01]  /*7f1f0*/  ISETP.LT.AND P4, PT, R4, UR5, !P1 ;  /* 0x0000000504007c0c */ /* 0x002fe2000cf81270 */
[----:B------:R-:W0:Y:S01]  /*7f200*/  LDCU UR5, c[0x0][0x39c] ;  /* 0x00007380ff0577ac */ /* 0x000e220008000800 */
[----:B------:R-:W3:Y:S04]  /*7f210*/  LDL.LU R4, [R1+0x2588] ;  /* 0x0025880001047983 */ /* 0x000ee80000300800 */
[----:B------:R-:W5:Y:S04]  /*7f220*/  LDL.LU.64 R6, [R1+0x6e8] ;  /* 0x0006e80001067983 */ /* 0x000f680000300a00 */
[----:B------:R-:W5:Y:S01]  /*7f230*/  LDL.LU.64 R20, [R1+0x6e0] ;  /* 0x0006e00001147983 */ /* 0x000f620000300a00 */
[----:B--2---:R-:W-:-:S03]  /*7f240*/  ISETP.LT.AND P3, PT, R8, UR4, !P1 ;  /* 0x0000000408007c0c */ /* 0x004fc6000cf61270 */
[----:B----4-:R1:W-:Y:S01]  /*7f250*/  @P0 STG.E.U8 desc[UR20][R14.64], R2 ;  /* 0x000000020e000986 */ /* 0x0103e2000c101114 */
[----:B------:R-:W-:Y:S01]  /*7f260*/  SHF.R.S32.HI R0, RZ, 0x8, R0 ;  /* 0x00000008ff007819 */ /* 0x000fe20000011400 */
[----:B------:R-:W2:Y:S02]  /*7f270*/  LDCU UR4, c[0x0][0x39c] ;  /* 0x00007380ff0477ac */ /* 0x000ea40008000800 */
[----:B------:R-:W0:Y:S04]  /*7f280*/  LDL.LU R8, [R1+0x2564] ;  /* 0x0025640001087983 */ /* 0x000e280000300800 */
[----:B------:R-:W4:Y:S04]  /*7f290*/  LDL.LU R10, [R1+0x170] ;  /* 0x00017000010a7983 */ /* 0x000f280000300800 */
[----:B------:R-:W4:Y:S04]  /*7f2a0*/  LDL.LU R9, [R1+0x174] ;  /* 0x0001740001097983 */ /* 0x000f280000300800 */
[----:B------:R-:W2:Y:S04]  /*7f2b0*/  LDL.LU.64 R18, [R1+0x6d8] ;  /* 0x0006d80001127983 */ /* 0x000ea80000300a00 */
[----:B------:R-:W2:Y:S04]  /*7f2c0*/  LDL.LU R5, [R1+0x2568] ;  /* 0x0025680001057983 */ /* 0x000ea80000300800 */
[----:B------:R-:W4:Y:S04]  /*7f2d0*/  LDL.LU.64 R16, [R1+0x6d0] ;  /* 0x0006d00001107983 */ /* 0x000f280000300a00 */
[----:B------:R1:W-:Y:S01]  /*7f2e0*/  @P2 STG.E.U8 desc[UR20][R12.64], R0 ;  /* 0x000000000c002986 */ /* 0x0003e2000c101114 */
[----:B---3--:R-:W-:Y:S01]  /*7f2f0*/  ISETP.LT.AND P0, PT, R4, UR6, !P1 ;  /* 0x0000000604007c0c */ /* 0x008fe2000cf01270 */
[----:B------:R-:W3:Y:S02]  /*7f300*/  LDCU UR6, c[0x0][0x39c] ;  /* 0x00007380ff0677ac */ /* 0x000ee40008000800 */
[----:B------:R-:W3:Y:S04]  /*7f310*/  LDL.LU R4, [R1+0x256c] ;  /* 0x00256c0001047983 */ /* 0x000ee80000300800 */
[----:B-1----:R-:W4:Y:S04]  /*7f320*/  LDL.LU R14, [R1+0x178] ;  /* 0x00017800010e7983 */ /* 0x002f280000300800 */
[----:B------:R-:W4:Y:S04]  /*7f330*/  LDL.LU R15, [R1+0x17c] ;  /* 0x00017c00010f7983 */ /* 0x000f280000300800 */
[----:B------:R-:W4:Y:S04]  /*7f340*/  LDL.LU.64 R12, [R1+0x6c8] ;  /* 0x0006c800010c7983 */ /* 0x000f280000300a00 */
[----:B-----5:R1:W-:Y:S01]  /*7f350*/  @P5 STG.E.U8 desc[UR20][R6.64], R3 ;  /* 0x0000000306005986 */ /* 0x0203e2000c101114 */
[----:B0-----:R-:W-:Y:S01]  /*7f360*/  ISETP.LT.AND P2, PT, R8, UR5, !P1 ;  /* 0x0000000508007c0c */ /* 0x001fe2000cf41270 */
[----:B------:R-:W0:Y:S02]  /*7f370*/  LDCU UR5, c[0x0][0x39c] ;  /* 0x00007380ff0577ac */ /* 0x000e240008000800 */
[----:B------:R-:W5:Y:S01]  /*7f380*/  LDL.LU R8, [R1+0x2570] ;  /* 0x0025700001087983 */ /* 0x000f620000300800 */
[----:B--2---:R-:W-:Y:S01]  /*7f390*/  ISETP.LT.AND P5, PT, R5, UR8, !P1 ;  /* 0x0000000805007c0c */ /* 0x004fe2000cfa1270 */
[----:B------:R-:W2:Y:S02]  /*7f3a0*/  LDCU UR8, c[0x0][0x39c] ;  /* 0x00007380ff0877ac */ /* 0x000ea40008000800 */
[----:B------:R-:W0:Y:S01]  /*7f3b0*/  LDL.LU R5, [R1+0x2574] ;  /* 0x0025740001057983 */ /* 0x000e220000300800 */
[----:B------:R-:W-:-:S03]  /*7f3c0*/  PRMT R2, R3, 0x9910, RZ ;  /* 0x0000991003027816 */ /* 0x000fc600000000ff */
[----:B-1----:R-:W2:Y:S02]  /*7f3d0*/  LDL.LU.64 R6, [R1+0x6c0] ;  /* 0x0006c00001067983 */ /* 0x002ea40000300a00 */
[----:B------:R-:W-:Y:S01]  /*7f3e0*/  IMAD.MOV.U32 R0, RZ, RZ, R2 ;  /* 0x000000ffff007224 */ /* 0x000fe200078e0002 */
[----:B------:R-:W-:Y:S02]  /*7f3f0*/  F2FP.SATFINITE.E5M2.F32.PACK_AB_MERGE_C R2, R11, R23, RZ ;  /* 0x000000170b02723e */ /* 0x000fe400048060ff */
[----:B------:R-:W2:Y:S02]  /*7f400*/  LDL.LU R11, [R1+0x180] ;  /* 0x00018000010b7983 */ /* 0x000ea40000300800 */
[----:B------:R-:W-:Y:S02]  /*7f410*/  SHF.R.S32.HI R0, RZ, 0x8, R0 ;  /* 0x00000008ff007819 */ /* 0x000fe40000011400 */
[----:B------:R-:W-:-:S03]  /*7f420*/  PRMT R3, R2, 0x9910, RZ ;  /* 0x0000991002037816 */ /* 0x000fc600000000ff */
[----:B------:R1:W-:Y:S01]  /*7f430*/  @P4 STG.E.U8 desc[UR20][R20.64], R0 ;  /* 0x0000000014004986 */ /* 0x0003e2000c101114 */
[----:B---3--:R-:W-:Y:S01]  /*7f440*/  ISETP.LT.AND P4, PT, R4, UR4, !P1 ;  /* 0x0000000404007c0c */ /* 0x008fe2000cf81270 */
[----:B-1----:R-:W-:Y:S02]  /*7f450*/  IMAD.MOV.U32 R0, RZ, RZ, R3 ;  /* 0x000000ffff007224 */ /* 0x002fe400078e0003 */
[----:B------:R-:W3:Y:S01]  /*7f460*/  LDL.LU R4, [R1+0x184] ;  /* 0x0001840001047983 */ /* 0x000ee20000300800 */
[----:B----4-:R-:W-:Y:S01]  /*7f470*/  F2FP.SATFINITE.E5M2.F32.PACK_AB_MERGE_C R3, R9, R10, RZ ;  /* 0x0000000a0903723e */ /* 0x010fe200048060ff */
[----:B------:R-:W1:Y:S01]  /*7f480*/  LDCU UR4, c[0x0][0x39c] ;  /* 0x00007380ff0477ac */ /* 0x000e620008000800 */
[----:B------:R-:W-:Y:S01]  /*7f490*/  SHF.R.S32.HI R0, RZ, 0x8, R0 ;  /* 0x00000008ff007819 */ /* 0x000fe20000011400 */
[----:B------:R-:W1:Y:S04]  /*7f4a0*/  LDL.LU R10, [R1+0x2550] ;  /* 0x00255000010a7983 */ /* 0x000e680000300800 */
[----:B------:R4:W-:Y:S04]  /*7f4b0*/  @P3 STG.E.U8 desc[UR20][R18.64], R2 ;  /* 0x0000000212003986 */ /* 0x0009e8000c101114 */
[----:B------:R0:W-:Y:S04]  /*7f4c0*/  @P0 STG.E.U8 desc[UR20][R16.64], R0 ;  /* 0x0000000010000986 */ /* 0x0001e8000c101114 */
[----:B----4-:R-:W4:Y:S01]  /*7f4d0*/  LDL.LU.64 R18, [R1+0x6b8] ;  /* 0x0006b80001127983 */ /* 0x010f220000300a00 */
[----:B-----5:R-:W-:Y:S01]  /*7f4e0*/  ISETP.LT.AND P3, PT, R8, UR6, !P1 ;  /* 0x0000000608007c0c */ /* 0x020fe2000cf61270 */
[----:B------:R-:W5:Y:S02]  /*7f4f0*/  LDCU UR6, c[0x0][0x39c] ;  /* 0x00007380ff0677ac */ /* 0x000f640008000800 */
[----:B------:R-:W4:Y:S01]  /*7f500*/  LDL.LU.64 R8, [R1+0x6b0] ;  /* 0x0006b00001087983 */ /* 0x000f220000300a00 */
[----:B0-----:R-:W-:-:S02]  /*7f510*/  ISETP.LT.AND P0, PT, R5, UR5, !P1 ;  /* 0x0000000505007c0c */ /* 0x001fc4000cf01270 */
[----:B------:R-:W-:Y:S01]  /*7f520*/  PRMT R2, R3, 0x9910, RZ ;  /* 0x0000991003027816 */ /* 0x000fe200000000ff */
[----:B------:R-:W5:Y:S01]  /*7f530*/  LDL.LU R5, [R1+0x2554] ;  /* 0x0025540001057983 */ /* 0x000f620000300800 */
[----:B------:R-:W0:Y:S03]  /*7f540*/  LDCU UR5, c[0x0][0x39c] ;  /* 0x00007380ff0577ac */ /* 0x000e260008000800 */
[----:B------:R-:W-:Y:S01]  /*7f550*/  IMAD.MOV.U32 R0, RZ, RZ, R2 ;  /* 0x000000ffff007224 */ /* 0x000fe200078e0002 */
[----:B------:R-:W-:Y:S01]  /*7f560*/  F2FP.SATFINITE.E5M2.F32.PACK_AB_MERGE_C R2, R15, R14, RZ ;  /* 0x0000000e0f02723e */ /* 0x000fe200048060ff */
[----:B------:R2:W-:Y:S03]  /*7f570*/  @P2 STG.E.U8 desc[UR20][R12.64], R3 ;  /* 0x000000030c002986 */ /* 0x0005e6000c101114 */
[----:B------:R-:W-:Y:S01]  /*7f580*/  SHF.R.S32.HI R0, RZ, 0x8, R0 ;  /* 0x00000008ff007819 */ /* 0x000fe20000011400 */
[----:B------:R-:W4:Y:S04]  /*7f590*/  LDL.LU R23, [R1+0x188] ;  /* 0x0001880001177983 */ /* 0x000f280000300800 */
[----:B------:R-:W4:Y:S01]  /*7f5a0*/  LDL.LU R17, [R1+0x18c] ;  /* 0x00018c0001117983 */ /* 0x000f220000300800 */
[----:B--2---:R-:W-:-:S03]  /*7f5b0*/  PRMT R3, R2, 0x9910, RZ ;  /* 0x0000991002037816 */ /* 0x004fc600000000ff */
[----:B------:R2:W-:Y:S01]  /*7f5c0*/  @P5 STG.E.U8 desc[UR20][R6.64], R0 ;  /* 0x0000000006005986 */ /* 0x0005e2000c101114 */
[----:B-1----:R-:W-:Y:S01]  /*7f5d0*/  ISETP.LT.AND P2, PT, R10, UR4, !P1 ;  /* 0x000000040a007c0c */ /* 0x002fe2000cf41270 */
[----:B--2---:R-:W-:Y:S02]  /*7f5e0*/  IMAD.MOV.U32 R0, RZ, RZ, R3 ;  /* 0x000000ffff007224 */ /* 0x004fe400078e0003 */
[----:B------:R-:W0:Y:S01]  /*7f5f0*/  LDL.LU R10, [R1+0x2558] ;  /* 0x00255800010a7983 */ /* 0x000e220000300800 */
[----:B------:R-:W1:Y:S03]  /*7f600*/  LDCU UR4, c[0x0][0x39c] ;  /* 0x00007380ff0477ac */ /* 0x000e660008000800 */
[----:B------:R-:W2:Y:S04]  /*7f610*/  LDL.LU.64 R12, [R1+0x6a8] ;  /* 0x0006a800010c7983 */ /* 0x000ea80000300a00 */
[----:B------:R-:W2:Y:S01]  /*7f620*/  LDL.LU.64 R20, [R1+0x6a0] ;  /* 0x0006a00001147983 */ /* 0x000ea20000300a00 */
[----:B---3--:R-:W-:-:S03]  /*7f630*/  F2FP.SATFINITE.E5M2.F32.PACK_AB_MERGE_C R3, R4, R11, RZ ;  /* 0x0000000b0403723e */ /* 0x008fc600048060ff */
[----:B------:R-:W1:Y:S04]  /*7f640*/  LDL.LU R6, [R1+0x255c] ;  /* 0x00255c0001067983 */ /* 0x000e680000300800 */
[----:B------:R-:W3:Y:S01]  /*7f650*/  LDL.LU R7, [R1+0x190] ;  /* 0x0001900001077983 */ /* 0x000ee20000300800 */
[----:B-----5:R-:W-:-:S03]  /*7f660*/  ISETP.LT.AND P5, PT, R5, UR6, !P1 ;  /* 0x0000000605007c0c */ /* 0x020fc6000cfa1270 */
[----:B----4-:R4:W-:Y:S01]  /*7f670*/  @P4 STG.E.U8 desc[UR20][R18.64], R2 ;  /* 0x0000000212004986 */ /* 0x0109e2000c101114 */
[----:B------:R-:W-:Y:S01]  /*7f680*/  SHF.R.S32.HI R0, RZ, 0x8, R0 ;  /* 0x00000008ff007819 */ /* 0x000fe20000011400 */
[----:B------:R-:W5:Y:S02]  /*7f690*/  LDCU UR6, c[0x0][0x39c] ;  /* 0x00007380ff0677ac */ /* 0x000f640008000800 */
[----:B------:R-:W3:Y:S04]  /*7f6a0*/  LDL.LU R5, [R1+0x194] ;  /* 0x0001940001057983 */ /* 0x000ee80000300800 */
[----:B------:R-:W3:Y:S04]  /*7f6b0*/  LDL.LU.64 R14, [R1+0x698] ;  /* 0x00069800010e7983 */ /* 0x000ee80000300a00 */
[----:B------:R-:W3:Y:S04]  /*7f6c0*/  LDL.LU R4, [R1+0x2560] ;  /* 0x0025600001047983 */ /* 0x000ee80000300800 */
[----:B----4-:R-:W4:Y:S04]  /*7f6d0*/  LDL.LU.64 R18, [R1+0x690] ;  /* 0x0006900001127983 */ /* 0x010f280000300a00 */
[----:B------:R0:W-:Y:S04]  /*7f6e0*/  @P3 STG.E.U8 desc[UR20][R8.64], R0 ;  /* 0x0000000008003986 */ /* 0x0001e8000c101114 */
[----:B0-----:R-:W5:Y:S01]  /*7f6f0*/  LDL.LU R8, [R1+0x253c] ;  /* 0x00253c0001087983 */ /* 0x001f620000300800 */
[----:B------:R-:W-:Y:S01]  /*7f700*/  ISETP.LT.AND P4, PT, R10, UR5, !P1 ;  /* 0x000000050a007c0c */ /* 0x000fe2000cf81270 */
[----:B------:R-:W0:Y:S02]  /*7f710*/  LDCU UR5, c[0x0][0x39c] ;  /* 0x00007380ff0577ac */ /* 0x000e240008000800 */
[----:B------:R-:W4:Y:S04]  /*7f720*/  LDL.LU R16, [R1+0x198] ;  /* 0x0001980001107983 */ /* 0x000f280000300800 */
[----:B------:R-:W4:Y:S04]  /*7f730*/  LDL.LU R9, [R1+0x19c] ;  /* 0x00019c0001097983 */ /* 0x000f280000300800 */
[----:B------:R-:W4:Y:S01]  /*7f740*/  LDL.LU.64 R10, [R1+0x688] ;  /* 0x00068800010a7983 */ /* 0x000f220000300a00 */
[----:B-1----:R-:W-:Y:S01]  /*7f750*/  ISETP.LT.AND P3, PT, R6, UR4, !P1 ;  /* 0x0000000406007c0c */ /* 0x002fe2000cf61270 */
[----:B------:R-:W1:Y:S02]  /*7f760*/  LDCU UR4, c[0x0][0x39c] ;  /* 0x00007380ff0477ac */ /* 0x000e640008000800 */
[----:B--2---:R2:W-:Y:S04]  /*7f770*/  @P0 STG.E.U8 desc[UR20][R12.64], R3 ;  /* 0x000000030c000986 */ /* 0x0045e8000c101114 */
[----:B------:R-:W0:Y:S01]  /*7f780*/  LDL.LU R6, [R1+0x2540] ;  /* 0x0025400001067983 */ /* 0x000e220000300800 */
[----:B---3--:R-:W-:Y:S01]  /*7f790*/  ISETP.LT.AND P0, PT, R4, UR8, !P1 ;  /* 0x0000000804007c0c */ /* 0x008fe2000cf01270 */
[----:B------:R-:W3:Y:S02]  /*7f7a0*/  LDCU UR8, c[0x0][0x39c] ;  /* 0x00007380ff0877ac */ /* 0x000ee40008000800 */
[----:B------:R-:W1:Y:S01]  /*7f7b0*/  LDL.LU R4, [R1+0x2544] ;  /* 0x0025440001047983 */ /* 0x000e620000300800 */
[----:B------:R-:W-:-:S03]  /*7f7c0*/  PRMT R2, R3, 0x9910, RZ ;  /* 0x0000991003027816 */ /* 0x000fc600000000ff */
[----:B--2---:R-:W2:Y:S02]  /*7f7d0*/  LDL.LU.64 R12, [R1+0x680] ;  /* 0x00068000010c7983 */ /* 0x004ea40000300a00 */
[----:B------:R-:W-:Y:S01]  /*7f7e0*/  IMAD.MOV.U32 R0, RZ, RZ, R2 ;  /* 0x000000ffff007224 */ /* 0x000fe200078e0002 */
[----:B------:R-:W-:Y:S02]  /*7f7f0*/  F2FP.SATFINITE.E5M2.F32.PACK_AB_MERGE_C R2, R17, R23, RZ ;  /* 0x000000171102723e */ /* 0x000fe400048060ff */
[----:B------:R-:W2:Y:S02]  /*7f800*/  LDL.LU R17, [R1+0x1a0] ;  /* 0x0001a00001117983 */ /* 0x000ea40000300800 */
[----:B------:R-:W-:Y:S02]  /*7f810*/  SHF.R.S32.HI R0, RZ, 0x8, R0 ;  /* 0x00000008ff007819 */ /* 0x000fe40000011400 */
[----:B------:R-:W-:-:S03]  /*7f820*/  PRMT R3, R2, 0x9910, RZ ;  /* 0x0000991002037816 */ /* 0x000fc600000000ff */
[----:B------:R3:W-:Y:S01]  /*7f830*/  @P2 STG.E.U8 desc[UR20][R20.64], R0 ;  /* 0x0000000014002986 */ /* 0x0007e2000c101114 */
[----:B-----5:R-:W-:Y:S01]  /*7f840*/  ISETP.LT.AND P2, PT, R8, UR6, !P1 ;  /* 0x0000000608007c0c */ /* 0x020fe2000cf41270 */
[----:B------:R-:W5:Y:S02]  /*7f850*/  LDCU UR6, c[0x0][0x39c] ;  /* 0x00007380ff0677ac */ /* 0x000f640008000800 */
[----:B------:R-:W2:Y:S01]  /*7f860*/  LDL.LU R8, [R1+0x1a4] ;  /* 0x0001a40001087983 */ /* 0x000ea20000300800 */
[----:B---3--:R-:W-:Y:S01]  /*7f870*/  IMAD.MOV.U32 R0, RZ, RZ, R3 ;  /* 0x000000ffff007224 */ /* 0x008fe200078e0003 */
[----:B------:R-:W-:Y:S02]  /*7f880*/  F2FP.SATFINITE.E5M2.F32.PACK_AB_MERGE_C R3, R5, R7, RZ ;  /* 0x000000070503723e */ /* 0x000fe400048060ff */
[----:B------:R-:W5:Y:S02]  /*7f890*/  LDL.LU R5, [R1+0x2548] ;  /* 0x0025480001057983 */ /* 0x000f640000300800 */
[----:B------:R-:W-:-:S02]  /*7f8a0*/  SHF.R.S32.HI R0, RZ, 0x8, R0 ;  /* 0x00000008ff007819 */ /* 0x000fc40000011400 */
[----:B------:R3:W-:Y:S01]  /*7f8b0*/  @P5 STG.E.U8 desc[UR20][R14.64], R2 ;  /* 0x000000020e005986 */ /* 0x0007e2000c101114 */
[----:B0-----:R-:W-:-:S03]  /*7f8c0*/  ISETP.LT.AND P5, PT, R6, UR5, !P1 ;  /* 0x0000000506007c0c */ /* 0x001fc6000cfa1270 */
[----:B----4-:R0:W-:Y:S01]  /*7f8d0*/  @P4 STG.E.U8 desc[UR20][R18.64], R0 ;  /* 0x0000000012004986 */ /* 0x0101e2000c101114 */
[----:B------:R-:W4:Y:S03]  /*7f8e0*/  LDCU UR5, c[0x0][0x39c] ;  /* 0x00007380ff0577ac */ /* 0x000f260008000800 */
[----:B---3--:R-:W3:Y:S04]  /*7f8f0*/  LDL.LU.64 R14, [R1+0x678] ;  /* 0x00067800010e7983 */ /* 0x008ee80000300a00 */
[----:B------:R-:W3:Y:S01]  /*7f900*/  LDL.LU.64 R6, [R1+0x670] ;  /* 0x0006700001067983 */ /* 0x000ee20000300a00 */
[----:B-1----:R-:W-:Y:S02]  /*7f910*/  ISETP.LT.AND P4, PT, R4, UR4, !P1 ;  /* 0x0000000404007c0c */ /* 0x002fe4000cf81270 */
[----:B------:R-:W-:Y:S01]  /*7f920*/  PRMT R2, R3, 0x9910, RZ ;  /* 0x0000991003027816 */ /* 0x000fe200000000ff */
[----:B------:R-:W4:Y:S01]  /*7f930*/  LDL.LU R4, [R1+0x254c] ;  /* 0x00254c0001047983 */ /* 0x000f220000300800 */
[----:B------:R-:W1:Y:S03]  /*7f940*/  LDCU UR4, c[0x0][0x39c] ;  /* 0x00007380ff0477ac */ /* 0x000e660008000800 */
[----:B0-----:R-:W-:Y:S01]  /*7f950*/  IMAD.MOV.U32 R0, RZ, RZ, R2 ;  /* 0x000000ffff007224 */ /* 0x001fe200078e0002 */
[----:B------:R-:W-:Y:S01]  /*7f960*/  F2FP.SATFINITE.E5M2.F32.PACK_AB_MERGE_C R2, R9, R16, RZ ;  /* 0x000000100902723e */ /* 0x000fe200048060ff */
[----:B------:R0:W-:Y:S03]  /*7f970*/  @P3 STG.E.U8 desc[UR20][R10.64], R3 ;  /* 0x000000030a003986 */ /* 0x0001e6000c101114 */
[----:B------:R-:W-:Y:S01]  /*7f980*/  SHF.R.S32.HI R0, RZ, 0x8, R0 ;  /* 0x00000008ff007819 */ /* 0x000fe20000011400 */
[----:B------:R-:W3:Y:S04]  /*7f990*/  LDL.LU R23, [R1+0x1a8] ;  /* 0x0001a80001177983 */ /* 0x000ee80000300800 */
[----:B------:R-:W3:Y:S01]  /*7f9a0*/  LDL.LU R9, [R1+0x1ac] ;  /* 0x0001ac0001097983 */ /* 0x000ee20000300800 */
[----:B0-----:R-:W-:-:S03]  /*7f9b0*/  PRMT R3, R2, 0x9910, RZ ;  /* 0x0000991002037816 */ /* 0x001fc600000000ff */
[----:B--2---:R0:W-:Y:S01]  /*7f9c0*/  @P0 STG.E.U8 desc[UR20][R12.64], R0 ;  /* 0x000000000c000986 */ /* 0x0041e2000c101114 */
[----:B-----5:R-:W-:Y:S01]  /*7f9d0*/  ISETP.LT.AND P3, PT, R5, UR6, !P1 ;  /* 0x0000000605007c0c */ /* 0x020fe2000cf61270 */
[----:B------:R-:W2:Y:S02]  /*7f9e0*/  LDCU UR6, c[0x0][0x39c] ;  /* 0x00007380ff0677ac */ /* 0x000ea40008000800 */
[----:B------:R-:W1:Y:S04]  /*7f9f0*/  LDL.LU R5, [R1+0x2528] ;  /* 0x0025280001057983 */ /* 0x000e680000300800 */
[----:B------:R-:W5:Y:S01]  /*7fa00*/  LDL.LU.64 R10, [R1+0x668] ;  /* 0x00066800010a7983 */ /* 0x000f620000300a00 */
[----:B0-----:R-:W-:-:S03]  /*7fa10*/  IMAD.MOV.U32 R0, RZ, RZ, R3 ;  /* 0x000000ffff007224 */ /* 0x001fc600078e0003 */
[----:B------:R-:W2:Y:S01]  /*7fa20*/  LDL.LU.64 R20, [R1+0x660] ;  /* 0x0006600001147983 */ /* 0x000ea20000300a00 */
[----:B------:R-:W-:-:S03]  /*7fa30*/  F2FP.SATFINITE.E5M2.F32.PACK_AB_MERGE_C R3, R8, R17, RZ ;  /* 0x000000110803723e */ /* 0x000fc600048060ff */
[----:B------:R-:W2:Y:S04]  /*7fa40*/  LDL.LU R12, [R1+0x252c] ;  /* 0x00252c00010c7983 */ /* 0x000ea80000300800 */
[----:B------:R-:W5:Y:S01]  /*7fa50*/  LDL.LU R13, [R1+0x1b0] ;  /* 0x0001b000010d7983 */ /* 0x000f620000300800 */
[----:B----4-:R-:W-:-:S03]  /*7fa60*/  ISETP.LT.AND P0, PT, R4, UR5, !P1 ;  /* 0x0000000504007c0c */ /* 0x010fc6000cf01270 */
[----:B---3--:R0:W-:Y:S01]  /*7fa70*/  @P2 STG.E.U8 desc[UR20][R14.64], R2 ;  /* 0x000000020e002986 */ /* 0x0081e2000c101114 */
[----:B------:R-:W-:Y:S01]  /*7fa80*/  SHF.R.S32.HI R0, RZ, 0x8, R0 ;  /* 0x00000008ff007819 */ /* 0x000fe20000011400 */
[----:B------:R-:W3:Y:S02]  /*7fa90*/  LDCU UR5, c[0x0][0x39c] ;  /* 0x00007380ff0577ac */ /* 0x000ee40008000800 */
[----:B------:R-:W4:Y:S04]  /*7faa0*/  LDL.LU R4, [R1+0x1b4] ;  /* 0x0001b40001047983 */ /* 0x000f280000300800 */
[----:B------:R-:W3:Y:S04]  /*7fab0*/  LDL.LU.64 R18, [R1+0x658] ;  /* 0x0006580001127983 */ /* 0x000ee80000300a00 */
[----:B------:R-:W3:Y:S04]  /*7fac0*/  LDL.LU R8, [R1+0x2530] ;  /* 0x0025300001087983 */ /* 0x000ee80000300800 */
[----:B------:R-:W4:Y:S04]  /*7fad0*/  LDL.LU.64 R16, [R1+0x650] ;  /* 0x0006500001107983 */ /* 0x000f280000300a00 */
[----:B------:R0:W-:Y:S01]  /*7fae0*/  @P5 STG.E.U8 desc[UR20][R6.64], R0 ;  /* 0x0000000006005986 */ /* 0x0001e2000c101114 */
[----:B-1----:R-:W-:Y:S01]  /*7faf0*/  ISETP.LT.AND P2, PT, R5, UR4, !P1 ;  /* 0x0000000405007c0c */ /* 0x002fe2000cf41270 */
[----:B------:R-:W1:Y:S02]  /*7fb00*/  LDCU UR4, c[0x0][0x39c] ;  /* 0x00007380ff0477ac */ /* 0x000e640008000800 */
[----:B------:R-:W4:Y:S04]  /*7fb10*/  LDL.LU R5, [R1+0x2534] ;  /* 0x0025340001057983 */ /* 0x000f280000300800 */
[----:B0-----:R-:W4:Y:S04]  /*7fb20*/  LDL.LU R14, [R1+0x1b8] ;  /* 0x0001b800010e7983 */ /* 0x001f280000300800 */
[----:B------:R-:W4:Y:S01]  /*7fb30*/  LDL.LU R15, [R1+0x1bc] ;  /* 0x0001bc00010f7983 */ /* 0x000f220000300800 */
[----:B--2---:R-:W-:Y:S01]  /*7fb40*/  ISETP.LT.AND P5, PT, R12, UR6, !P1 ;  /* 0x000000060c007c0c */ /* 0x004fe2000cfa1270 */
[----:B------:R-:W0:Y:S02]  /*7fb50*/  LDCU UR6, c[0x0][0x39c] ;  /* 0x00007380ff0677ac */ /* 0x000e240008000800 */
[----:B------:R-:W2:Y:S04]  /*7fb60*/  LDL.LU.64 R6, [R1+0x648] ;  /* 0x0006480001067983 */ /* 0x000ea80000300a00 */
[----:B-----5:R5:W-:Y:S04]  /*7fb70*/  @P4 STG.E.U8 desc[UR20][R10.64], R3 ;  /* 0x000000030a004986 */ /* 0x020be8000c101114 */
[----:B------:R-:W1:Y:S01]  /*7fb80*/  LDL.LU R12, [R1+0x2538] ;  /* 0x00253800010c7983 */ /* 0x000e620000300800 */
[----:B---3--:R-:W-:Y:S01]  /*7fb90*/  ISETP.LT.AND P4, PT, R8, UR8, !P1 ;  /* 0x0000000808007c0c */ /* 0x008fe2000cf81270 */
[----:B------:R-:W3:Y:S02]  /*7fba0*/  LDCU UR8, c[0x0][0x39c] ;  /* 0x00007380ff0877ac */ /* 0x000ee40008000800 */
[----:B------:R-:W0:Y:S01]  /*7fbb0*/  LDL.LU R8, [R1+0x2514] ;  /* 0x0025140001087983 */ /* 0x000e220000300800 */
[----:B------:R-:W-:-:S03]  /*7fbc0*/  PRMT R2, R3, 0x9910, RZ ;  /* 0x0000991003027816 */ /* 0x000fc600000000ff */
[----:B-----5:R-:W5:Y:S02]  /*7fbd0*/  LDL.LU.64 R10, [R1+0x640] ;  /* 0x00064000010a7983 */ /* 0x020f640000300a00 */
[----:B------:R-:W-:Y:S01]  /*7fbe0*/  IMAD.MOV.U32 R0, RZ, RZ, R2 ;  /* 0x000000ffff007224 */ /* 0x000fe200078e0002 */
[----:B------:R-:W-:Y:S02]  /*7fbf0*/  F2FP.SATFINITE.E5M2.F32.PACK_AB_MERGE_C R2, R9, R23, RZ ;  /* 0x000000170902723e */ /* 0x000fe400048060ff */
[----:B------:R-:W2:Y:S02]  /*7fc00*/  LDL.LU R9, [R1+0x1c0] ;  /* 0x0001c00001097983 */ /* 0x000ea40000300800 */
[----:B------:R-:W-:Y:S02]  /*7fc10*/  SHF.R.S32.HI R0, RZ, 0x8, R0 ;  /* 0x00000008ff007819 */ /* 0x000fe40000011400 */
[----:B------:R-:W-:-:S03]  /*7fc20*/  PRMT R3, R2, 0x9910, RZ ;  /* 0x0000991002037816 */ /* 0x000fc600000000ff */
[----:B------:R3:W-:Y:S01]  /*7fc30*/  @P3 STG.E.U8 desc[UR20][R20.64], R0 ;  /* 0x0000000014003986 */ /* 0x0007e2000c101114 */
[----:B----4-:R-:W-:Y:S01]  /*7fc40*/  ISETP.LT.AND P3, PT, R5, UR5, !P1 ;  /* 0x0000000505007c0c */ /* 0x010fe2000cf61270 */
[----:B------:R-:W4:Y:S02]  /*7fc50*/  LDCU UR5, c[0x0][0x39c] ;  /* 0x00007380ff0577ac */ /* 0x000f240008000800 */
[----:B------:R-:W4:Y:S01]  /*7fc60*/  LDL.LU R5, [R1+0x1c4] ;  /* 0x0001c40001057983 */ /* 0x000f220000300800 */
[----:B---3--:R-:W-:Y:S01]  /*7fc70*/  IMAD.MOV.U32 R0, RZ, RZ, R3 ;  /* 0x000000ffff007224 */ /* 0x008fe200078e0003 */
[----:B------:R-:W-:Y:S02]  /*7fc80*/  F2FP.SATFINITE.E5M2.F32.PACK_AB_MERGE_C R3, R4, R13, RZ ;  /* 0x0000000d0403723e */ /* 0x000fe400048060ff */
[----:B------:R-:W4:Y:S02]  /*7fc90*/  LDL.LU R4, [R1+0x2518] ;  /* 0x0025180001047983 */ /* 0x000f240000300800 */
[----:B------:R-:W-:-:S02]  /*7fca0*/  SHF.R.S32.HI R0, RZ, 0x8, R0 ;  /* 0x00000008ff007819 */ /* 0x000fc40000011400 */
[----:B------:R3:W-:Y:S01]  /*7fcb0*/  @P0 STG.E.U8 desc[UR20][R18.64], R2 ;  /* 0x0000000212000986 */ /* 0x0007e2000c101114 */
[----:B-1----:R-:W-:Y:S01]  /*7fcc0*/  ISETP.LT.AND P0, PT, R12, UR4, !P1 ;  /* 0x000000040c007c0c */ /* 0x002fe2000cf01270 */
[----:B------:R-:W1:Y:S02]  /*7fcd0*/  LDCU UR4, c[0x0][0x39c] ;  /* 0x00007380ff0477ac */ /* 0x000e640008000800 */
[----:B------:R-:W4:Y:S04]  /*7fce0*/  LDL.LU.64 R20, [R1+0x638] ;  /* 0x0006380001147983 */ /* 0x000f280000300a00 */
[----:B------:R0:W-:Y:S04]  /*7fcf0*/  @P2 STG.E.U8 desc[UR20][R16.64], R0 ;  /* 0x0000000010002986 */ /* 0x0001e8000c101114 */
[----:B------:R-:W4:Y:S01]  /*7fd00*/  LDL.LU.64 R12, [R1+0x630] ;  /* 0x00063000010c7983 */ /* 0x000f220000300a00 */
[----:B0-----:R-:W-:-:S02]  /*7fd10*/  ISETP.LT.AND P2, PT, R8, UR6, !P1 ;  /* 0x0000000608007c0c */ /* 0x001fc4000cf41270 */
[----:B---3--:R-:W-:Y:S01]  /*7fd20*/  PRMT R2, R3, 0x9910, RZ ;  /* 0x0000991003027816 */ /* 0x008fe200000000ff */
[----:B------:R-:W1:Y:S01]  /*7fd30*/  LDL.LU R8, [R1+0x251c] ;  /* 0x00251c0001087983 */ /* 0x000e620000300800 */
[----:B------:R-:W0:Y:S03]  /*7fd40*/  LDCU UR6, c[0x0][0x39c] ;  /* 0x00007380ff0677ac */ /* 0x000e260008000800 */
[----:B------:R-:W-:Y:S01]  /*7fd50*/  IMAD.MOV.U32 R0, RZ, RZ, R2 ;  /* 0x000000ffff007224 */ /* 0x000fe200078e0002 */
[----:B------:R-:W-:Y:S01]  /*7fd60*/  F2FP.SATFINITE.E5M2.F32.PACK_AB_MERGE_C R2, R15, R14, RZ ;  /* 0x0000000e0f02723e */ /* 0x000fe200048060ff */
[----:B--2---:R2:W-:Y:S03]  /*7fd70*/  @P5 STG.E.U8 desc[UR20][R6.64], R3 ;  /* 0x0000000306005986 */ /* 0x0045e6000c101114 */
[----:B------:R-:W-:Y:S01]  /*7fd80*/  SHF.R.S32.HI R0, RZ, 0x8, R0 ;  /* 0x00000008ff007819 */ /* 0x000fe20000011400 */
[----:B------:R-:W3:Y:S04]  /*7fd90*/  LDL.LU R23, [R1+0x1c8] ;  /* 0x0001c80001177983 */ /* 0x000ee80000300800 */
[----:B------:R-:W3:Y:S01]  /*7fda0*/  LDL.LU R14, [R1+0x1cc] ;  /* 0x0001cc00010e7983 */ /* 0x000ee20000300800 */
[----:B--2---:R-:W-:-:S03]  /*7fdb0*/  PRMT R3, R2, 0x9910, RZ ;  /* 0x0000991002037816 */ /* 0x004fc600000000ff */
[----:B-----5:R2:W-:Y:S01]  /*7fdc0*/  @P4 STG.E.U8 desc[UR20][R10.64], R0 ;  /* 0x000000000a004986 */ /* 0x0205e2000c101114 */
[----:B----4-:R-:W-:Y:S01]  /*7fdd0*/  ISETP.LT.AND P5, PT, R4, UR5, !P1 ;  /* 0x0000000504007c0c */ /* 0x010fe2000cfa1270 */
[----:B------:R-:W4:Y:S02]  /*7fde0*/  LDCU UR5, c[0x0][0x39c] ;  /* 0x00007380ff0577ac */ /* 0x000f240008000800 */
[----:B------:R-:W0:Y:S04]  /*7fdf0*/  LDL.LU R4, [R1+0x2520] ;  /* 0x0025200001047983 */ /* 0x000e280000300800 */
[----:B------:R-:W5:Y:S01]  /*7fe00*/  LDL.LU.64 R6, [R1+0x628] ;  /* 0x0006280001067983 */ /* 0x000f620000300a00 */
[----:B--2---:R-:W-:-:S03]  /*7fe10*/  IMAD.MOV.U32 R0, RZ, RZ, R3 ;  /* 0x000000ffff007224 */ /* 0x004fc600078e0003 */
[----:B------:R-:W2:Y:S01]  /*7fe20*/  LDL.LU.64 R18, [R1+0x620] ;  /* 0x0006200001127983 */ /* 0x000ea20000300a00 */
[----:B------:R-:W-:-:S03]  /*7fe30*/  F2FP.SATFINITE.E5M2.F32.PACK_AB_MERGE_C R3, R5, R9, RZ ;  /* 0x000000090503723e */ /* 0x000fc600048060ff */
[----:B------:R-:W4:Y:S04]  /*7fe40*/  LDL.LU R10, [R1+0x2524] ;  /* 0x00252400010a7983 */ /* 0x000f280000300800 */
[----:B------:R-:W2:Y:S01]  /*7fe50*/  LDL.LU R11, [R1+0x1d0] ;  /* 0x0001d000010b7983 */ /* 0x000ea20000300800 */
[----:B-1----:R-:W-:-:S03]  /*7fe60*/  ISETP.LT.AND P4, PT, R8, UR4, !P1 ;  /* 0x0000000408007c0c */ /* 0x002fc6000cf81270 */
[----:B------:R1:W-:Y:S01]  /*7fe70*/  @P3 STG.E.U8 desc[UR20][R20.64], R2 ;  /* 0x0000000214003986 */ /* 0x0003e2000c101114 */
[----:B------:R-:W-:Y:S01]  /*7fe80*/  SHF.R.S32.HI R0, RZ, 0x8, R0 ;  /* 0x00000008ff007819 */ /* 0x000fe20000011400 */
[----:B------:R-:W0:Y:S02]  /*7fe90*/  LDCU UR4, c[0x0][0x39c] ;  /* 0x00007380ff0477ac */ /* 0x000e240008000800 */
[----:B------:R-:W2:Y:S04]  /*7fea0*/  LDL.LU R8, [R1+0x1d4] ;  /* 0x0001d40001087983 */ /* 0x000ea80000300800 */
[----:B------:R-:W2:Y:S04]  /*7feb0*/  LDL.LU.64 R16, [R1+0x618] ;  /* 0x0006180001107983 */ /* 0x000ea80000300a00 */
[----:B------:R-:W2:Y:S04]  /*7fec0*/  LDL.LU R5, [R1+0x2500] ;  /* 0x0025000001057983 */ /* 0x000ea80000300800 */
[----:B-1----:R-:W3:Y:S04]  /*7fed0*/  LDL.LU.64 R20, [R1+0x610] ;  /* 0x0006100001147983 */ /* 0x002ee80000300a00 */
[----:B------:R1:W-:Y:S01]  /*7fee0*/  @P0 STG.E.U8 desc[UR20][R12.64], R0 ;  /* 0x000000000c000986 */ /* 0x0003e2000c101114 */
[----:B0-----:R-:W-:Y:S01]  /*7fef0*/  ISETP.LT.AND P3, PT, R4, UR6, !P1 ;  /* 0x0000000604007c0c */ /* 0x001fe2000cf61270 */
[----:B------:R-:W0:Y:S02]  /*7ff00*/  LDCU UR6, c[0x0][0x39c] ;  /* 0x00007380ff0677ac */ /* 0x000e240008000800 */
[----:B------:R-:W3:Y:S04]  /*7ff10*/  LDL.LU R4, [R1+0x2504] ;  /* 0x0025040001047983 */ /* 0x000ee80000300800 */
[----:B------:R-:W3:Y:S04]  /*7ff20*/  LDL.LU R15, [R1+0x1d8] ;  /* 0x0001d800010f7983 */ /* 0x000ee80000300800 */
[----:B------:R-:W3:Y:S01]  /*7ff30*/  LDL.LU R9, [R1+0x1dc] ;  /* 0x0001dc0001097983 */ /* 0x000ee20000300800 */
[----:B----4-:R-:W-:Y:S01]  /*7ff40*/  ISETP.LT.AND P0, PT, R10, UR5, !P1 ;  /* 0x000000050a007c0c */ /* 0x010fe2000cf01270 */
[----:B------:R-:W4:Y:S02]  /*7ff50*/  LDCU UR5, c[0x0][0x39c] ;  /* 0x00007380ff0577ac */ /* 0x000f240008000800 */
[----:B-1----:R-:W4:Y:S04]  /*7ff60*/  LDL.LU.64 R12, [R1+0x608] ;  /* 0x00060800010c7983 */ /* 0x002f280000300a00 */
[----:B-----5:R1:W-:Y:S04]  /*7ff70*/  @P2 STG.E.U8 desc[UR20][R6.64], R3 ;  /* 0x0000000306002986 */ /* 0x0203e8000c101114 */
[----:B------:R-:W0:Y:S01]  /*7ff80*/  LDL.LU R10, [R1+0x2508] ;  /* 0x00250800010a7983 */ /* 0x000e220000300800 */
[----:B--2---:R-:W-:Y:S01]  /*7ff90*/  ISETP.LT.AND P2, PT, R5, UR8, !P1 ;  /* 0x0000000805007c0c */ /* 0x004fe2000cf41270 */
[----:B------:R-:W2:Y:S02]  /*7ffa0*/  LDCU UR8, c[0x0][0x39c] ;  /* 0x00007380ff0877ac */ /* 0x000ea40008000800 */
[----:B------:R-:W4:Y:S01]  /*7ffb0*/  LDL.LU R5, [R1+0x250c] ;  /* 0x00250c0001057983 */ /* 0x000f220000300800 */
[----:B------:R-:W-:-:S03]  /*7ffc0*/  PRMT R2, R3, 0x9910, RZ ;  /* 0x0000991003027816 */ /* 0x000fc600000000ff */
[----:B-1----:R-:W5:Y:S02]  /*7ffd0*/  LDL.LU.64 R6, [R1+0x600] ;  /* 0x0006000001067983 */ /* 0x002f640000300a00 */
[----:B------:R-:W-:Y:S01]  /*7ffe0*/  IMAD.MOV.U32 R0, RZ, RZ, R2 ;  /* 0x000000ffff007224 */ /* 0x000fe200078e0002 */
[----:B---3--:R-:W-:-:S04]  /*7fff0*/  F2FP.SATFINITE.E5M2.F32.PACK_AB_MERGE_C R2, R14, R23, RZ ;  /* 0x000000170e02723e */ /* 0x008fc800048060ff */
[----:B------:R-:W-:Y:S02]  /*80000*/  SHF.R.S32.HI R0, RZ, 0x8, R0 ;  /* 0x00000008ff007819 */ /* 0x000fe40000011400 */
[----:B------:R-:W-:-:S03]  /*80010*/  PRMT R3, R2, 0x9910, RZ ;  /* 0x0000991002037816 */ /* 0x000fc600000000ff */
[----:B------:R1:W-:Y:S01]  /*80020*/  @P5 STG.E.U8 desc[UR20][R18.64], R0 ;  /* 0x0000000012005986 */ /* 0x0003e2000c101114 */
[----:B------:R-:W-:Y:S01]  /*80030*/  ISETP.LT.AND P5, PT, R4, UR4, !P1 ;  /* 0x0000000404007c0c */ /* 0x000fe2000cfa1270 */
[----:B------:R-:W3:Y:S01]  /*80040*/  LDCU UR4, c[0x0][0x39c] ;  /* 0x00007380ff0477ac */ /* 0x000ee20008000800 */
[----:B-1----:R-:W-:Y:S01]  /*80050*/  IMAD.MOV.U32 R0, RZ, RZ, R3 ;  /* 0x000000ffff007224 */ /* 0x002fe200078e0003 */
[----:B------:R-:W2:Y:S01]  /*80060*/  LDL.LU R19, [R1+0x1e0] ;  /* 0x0001e00001137983 */ /* 0x000ea20000300800 */
[----:B------:R-:W-:-:S03]  /*80070*/  F2FP.SATFINITE.E5M2.F32.PACK_AB_MERGE_C R3, R8, R11, RZ ;  /* 0x0000000b0803723e */ /* 0x000fc600048060ff */
[----:B------:R-:W-:Y:S01]  /*80080*/  SHF.R.S32.HI R0, RZ, 0x8, R0 ;  /* 0x00000008ff007819 */ /* 0x000fe20000011400 */
[----:B------:R-:W2:Y:S04]  /*80090*/  LDL.LU R4, [R1+0x1e4] ;  /* 0x0001e40001047983 */ /* 0x000ea80000300800 */
[----:B------:R1:W-:Y:S01]  /*800a0*/  @P4 STG.E.U8 desc[UR20][R16.64], R2 ;  /* 0x0000000210004986 */ /* 0x0003e2000c101114 */
[----:B0-----:R-:W-:Y:S01]  /*800b0*/  ISETP.LT.AND P4, PT, R10, UR6, !P1 ;  /* 0x000000060a007c0c */ /* 0x001fe2000cf81270 */
[----:B------:R-:W0:Y:S02]  /*800c0*/  LDCU UR6, c[0x0][0x39c] ;  /* 0x00007380ff0677ac */ /* 0x000e240008000800 */
[----:B------:R-:W3:Y:S04]  /*800d0*/  LDL.LU R8, [R1+0x2510] ;  /* 0x0025100001087983 */ /* 0x000ee80000300800 */
[----:B------:R0:W-:Y:S04]  /*800e0*/  @P3 STG.E.U8 desc[UR20][R20.64], R0 ;  /* 0x0000000014003986 */ /* 0x0001e8000c101114 */
[----:B-1----:R-:W2:Y:S04]  /*800f0*/  LDL.LU.64 R16, [R1+0x5f8] ;  /* 0x0005f80001107983 */ /* 0x002ea80000300a00 */
[----:B------:R-:W2:Y:S01]  /*80100*/  LDL.LU.64 R10, [R1+0x5f0] ;  /* 0x0005f000010a7983 */ /* 0x000ea20000300a00 */
[----:B----4-:R-:W-:-:S02]  /*80110*/  ISETP.LT.AND P3, PT, R5, UR5, !P1 ;  /* 0x0000000505007c0c */ /* 0x010fc4000cf61270 */
[----:B------:R-:W-:Y:S01]  /*80120*/  PRMT R2, R3, 0x9910, RZ ;  /* 0x0000991003027816 */ /* 0x000fe200000000ff */
[----:B------:R-:W4:Y:S01]  /*80130*/  LDL.LU R5, [R1+0x24ec] ;  /* 0x0024ec0001057983 */ /* 0x000f220000300800 */
[----:B------:R-:W1:Y:S03]  /*80140*/  LDCU UR5, c[0x0][0x39c] ;  /* 0x00007380ff0577ac */ /* 0x000e660008000800 */
[----:B0-----:R-:W-:Y:S01]  /*80150*/  IMAD.MOV.U32 R0, RZ, RZ, R2 ;  /* 0x000000ffff007224 */ /* 0x001fe200078e0002 */
[----:B------:R-:W-:Y:S01]  /*80160*/  F2FP.SATFINITE.E5M2.F32.PACK_AB_MERGE_C R2, R9, R15, RZ ;  /* 0x0000000f0902723e */ /* 0x000fe200048060ff */
[----:B------:R-:W4:Y:S03]  /*80170*/  LDL.LU R23, [R1+0x1e8] ;  /* 0x0001e80001177983 */ /* 0x000f260000300800 */
[----:B------:R-:W-:Y:S01]  /*80180*/  SHF.R.S32.HI R0, RZ, 0x8, R0 ;  /* 0x00000008ff007819 */ /* 0x000fe20000011400 */
[----:B------:R0:W-:Y:S04]  /*80190*/  @P0 STG.E.U8 desc[UR20][R12.64], R3 ;  /* 0x000000030c000986 */ /* 0x0001e8000c101114 */
[----:B------:R-:W4:Y:S04]  /*801a0*/  LDL.LU R15, [R1+0x1ec] ;  /* 0x0001ec00010f7983 */ /* 0x000f280000300800 */
[----:B------:R-:W1:Y:S01]  /*801b0*/  LDL.LU R14, [R1+0x24f0] ;  /* 0x0024f000010e7983 */ /* 0x000e620000300800 */
[----:B0-----:R-:W-:-:S03]  /*801c0*/  PRMT R3, R2, 0x9910, RZ ;  /* 0x0000991002037816 */ /* 0x001fc600000000ff */
[----:B------:R-:W4:Y:S04]  /*801d0*/  LDL.LU.64 R12, [R1+0x5e8] ;  /* 0x0005e800010c7983 */ /* 0x000f280000300a00 */
[----:B-----5:R0:W-:Y:S04]  /*801e0*/  @P2 STG.E.U8 desc[UR20][R6.64], R0 ;  /* 0x0000000006002986 */ /* 0x0201e8000c101114 */
[----:B------:R-:W5:Y:S04]  /*801f0*/  LDL.LU.64 R20, [R1+0x5e0] ;  /* 0x0005e00001147983 */ /* 0x000f680000300a00 */
[----:B0-----:R-:W5:Y:S01]  /*80200*/  LDL.LU R6, [R1+0x24f4] ;  /* 0x0024f40001067983 */ /* 0x001f620000300800 */
[----:B---3--:R-:W-:Y:S01]  /*80210*/  ISETP.LT.AND P0, PT, R8, UR4, !P1 ;  /* 0x0000000408007c0c */ /* 0x008fe2000cf01270 */
[----:B------:R-:W-:-:S02]  /*80220*/  IMAD.MOV.U32 R0, RZ, RZ, R3 ;  /* 0x000000ffff007224 */ /* 0x000fc400078e0003 */
[----:B------:R-:W3:Y:S01]  /*80230*/  LDL.LU R7, [R1+0x1f0] ;  /* 0x0001f00001077983 */ /* 0x000ee20000300800 */
[----:B--2---:R-:W-:Y:S01]  /*80240*/  F2FP.SATFINITE.E5M2.F32.PACK_AB_MERGE_C R3, R4, R19, RZ ;  /* 0x000000130403723e */ /* 0x004fe200048060ff */
[----:B------:R-:W5:Y:S01]  /*80250*/  LDCU UR4, c[0x0][0x39c] ;  /* 0x00007380ff0477ac */ /* 0x000f620008000800 */
[----:B----4-:R-:W-:Y:S01]  /*80260*/  ISETP.LT.AND P2, PT, R5, UR6, !P1 ;  /* 0x0000000605007c0c */ /* 0x010fe2000cf41270 */
[----:B------:R-:W-:Y:S01]  /*80270*/  @P5 STG.E.U8 desc[UR20][R16.64], R2 ;  /* 0x0000000210005986 */ /* 0x000fe2000c101114 */
[----:B------:R-:W-:Y:S01]  /*80280*/  SHF.R.S32.HI R0, RZ, 0x8, R0 ;  /* 0x00000008ff007819 */ /* 0x000fe20000011400 */
[----:B------:R-:W0:Y:S02]  /*80290*/  LDCU UR6, c[0x0][0x39c] ;  /* 0x00007380ff0677ac */ /* 0x000e240008000800 */
[----:B------:R-:W3:Y:S04]  /*802a0*/  LDL.LU R5, [R1+0x1f4] ;  /* 0x0001f40001057983 */ /* 0x000ee80000300800 */
[----:B------:R-:W2:Y:S04]  /*802b0*/  LDL.LU.64 R8, [R1+0x5d8] ;  /* 0x0005d80001087983 */ /* 0x000ea80000300a00 */
[----:B------:R-:W4:Y:S04]  /*802c0*/  LDL.LU R4, [R1+0x24f8] ;  /* 0x0024f80001047983 */ /* 0x000f280000300800 */
[----:B------:R-:W2:Y:S01]  /*802d0*/  LDL.LU.64 R18, [R1+0x5d0] ;  /* 0x0005d00001127983 */ /* 0x000ea20000300a00 */
[----:B-1----:R-:W-:Y:S01]  /*802e0*/  ISETP.LT.AND P5, PT, R14, UR5, !P1 ;  /* 0x000000050e007c0c */ /* 0x002fe2000cfa1270 */
[----:B------:R-:W1:Y:S02]  /*802f0*/  LDCU UR5, c[0x0][0x39c] ;  /* 0x00007380ff0577ac */ /* 0x000e640008000800 */
[----:B------:R0:W-:Y:S04]  /*80300*/  @P4 STG.E.U8 desc[UR20][R10.64], R0 ;  /* 0x000000000a004986 */ /* 0x0001e8000c101114 */
[----:B------:R1:W-:Y:S04]  /*80310*/  @P3 STG.E.U8 desc[UR20][R12.64], R3 ;  /* 0x000000030c003986 */ /* 0x0003e8000c101114 */
[----:B0-----:R-:W2:Y:S04]  /*80320*/  LDL.LU R10, [R1+0x24fc] ;  /* 0x0024fc00010a7983 */ /* 0x001ea80000300800 */
[----:B------:R-:W3:Y:S01]  /*80330*/  LDL.LU R14, [R1+0x1f8] ;  /* 0x0001f800010e7983 */ /* 0x000ee20000300800 */
[----:B-----5:R-:W-:Y:S01]  /*80340*/  ISETP.LT.AND P4, PT, R6, UR4, !P1 ;  /* 0x0000000406007c0c */ /* 0x020fe2000cf81270 */
[----:B------:R-:W0:Y:S02]  /*80350*/  LDCU UR4, c[0x0][0x39c] ;  /* 0x00007380ff0477ac */ /* 0x000e240008000800 */
[----:B------:R-:W5:Y:S04]  /*80360*/  LDL.LU R11, [R1+0x1fc] ;  /* 0x0001fc00010b7983 */ /* 0x000f680000300800 */
[----:B------:R-:W5:Y:S04]  /*80370*/  LDL.LU.64 R16, [R1+0x5c8] ;  /* 0x0005c80001107983 */ /* 0x000f680000300a00 */
[----:B------:R-:W5:Y:S01]  /*80380*/  LDL.LU R6, [R1+0x24dc] ;  /* 0x0024dc0001067983 */ /* 0x000f620000300800 */
[----:B----4-:R-:W-:Y:S01]  /*80390*/  ISETP.LT.AND P3, PT, R4, UR8, !P1 ;  /* 0x0000000804007c0c */ /* 0x010fe2000cf61270 */
[----:B------:R-:W4:Y:S02]  /*803a0*/  LDCU UR8, c[0x0][0x39c] ;  /* 0x00007380ff0877ac */ /* 0x000f240008000800 */
[----:B------:R-:W0:Y:S01]  /*803b0*/  LDL.LU R4, [R1+0x24e0] ;  /* 0x0024e00001047983 */ /* 0x000e220000300800 */
[----:B------:R-:W-:-:S03]  /*803c0*/  PRMT R2, R3, 0x9910, RZ ;  /* 0x0000991003027816 */ /* 0x000fc600000000ff */
[----:B-1----:R-:W4:Y:S02]  /*803d0*/  LDL.LU.64 R12, [R1+0x5c0] ;  /* 0x0005c000010c7983 */ /* 0x002f240000300a00 */
[----:B------:R-:W-:Y:S01]  /*803e0*/  IMAD.MOV.U32 R0, RZ, RZ, R2 ;  /* 0x000000ffff007224 */ /* 0x000fe200078e0002 */
[----:B------:R-:W-:Y:S02]  /*803f0*/  F2FP.SATFINITE.E5M2.F32.PACK_AB_MERGE_C R2, R15, R23, RZ ;  /* 0x000000170f02723e */ /* 0x000fe400048060ff */
[----:B------:R-:W4:Y:S02]  /*80400*/  LDL.LU R15, [R1] ;  /* 0x00000000010f7983 */ /* 0x000f240000300800 */
[----:B------:R-:W-:Y:S02]  /*80410*/  SHF.R.S32.HI R0, RZ, 0x8, R0 ;  /* 0x00000008ff007819 */ /* 0x000fe40000011400 */
[----:B------:R-:W-:-:S03]  /*80420*/  PRMT R3, R2, 0x9910, RZ ;  /* 0x0000991002037816 */ /* 0x000fc600000000ff */
[----:B------:R1:W-:Y:S01]  /*80430*/  @P0 STG.E.U8 desc[UR20][R20.64], R0 ;  /* 0x0000000014000986 */ /* 0x0003e2000c101114 */
[----:B--2---:R-:W-:Y:S01]  /*80440*/  ISETP.LT.AND P0, PT, R10, UR6, !P1 ;  /* 0x000000060a007c0c */ /* 0x004fe2000cf01270 */
[----:B------:R-:W2:Y:S02]  /*80450*/  LDCU UR6, c[0x0][0x39c] ;  /* 0x00007380ff0677ac */ /* 0x000ea40008000800 */
[----:B------:R-:W2:Y:S01]  /*80460*/  LDL.LU R10, [R1+0x4] ;  /* 0x00000400010a7983 */ /* 0x000ea20000300800 */
[----:B-1----:R-:W-:Y:S01]  /*80470*/  IMAD.MOV.U32 R0, RZ, RZ, R3 ;  /* 0x000000ffff007224 */ /* 0x002fe200078e0003 */
[----:B---3--:R-:W-:Y:S02]  /*80480*/  F2FP.SATFINITE.E5M2.F32.PACK_AB_MERGE_C R3, R5, R7, RZ ;  /* 0x000000070503723e */ /* 0x008fe400048060ff */
[----:B------:R-:W2:Y:S02]  /*80490*/  LDL.LU R5, [R1+0x24e4] ;  /* 0x0024e40001057983 */ /* 0x000ea40000300800 */
[----:B------:R-:W-:-:S02]  /*804a0*/  SHF.R.S32.HI R0, RZ, 0x8, R0 ;  /* 0x00000008ff007819 */ /* 0x000fc40000011400 */
[----:B------:R1:W-:Y:S01]  /*804b0*/  @P2 STG.E.U8 desc[UR20][R8.64], R2 ;  /* 0x0000000208002986 */ /* 0x0003e2000c101114 */
[----:B-----5:R-:W-:Y:S01]  /*804c0*/  ISETP.LT.AND P2, PT, R6, UR5, !P1 ;  /* 0x0000000506007c0c */ /* 0x020fe2000cf41270 */
[----:B------:R-:W3:Y:S02]  /*804d0*/  LDCU UR5, c[0x0][0x39c] ;  /* 0x00007380ff0577ac */ /* 0x000ee40008000800 */
[----:B------:R5:W-:Y:S04]  /*804e0*/  @P5 STG.E.U8 desc[UR20][R18.64], R0 ;  /* 0x0000000012005986 */ /* 0x000be8000c101114 */
[----:B-1----:R-:W3:Y:S04]  /*804f0*/  LDL.LU.64 R8, [R1+0x5b8] ;  /* 0x0005b80001087983 */ /* 0x002ee80000300a00 */
[----:B------:R-:W3:Y:S01]  /*80500*/  LDL.LU.64 R6, [R1+0x5b0] ;  /* 0x0005b00001067983 */ /* 0x000ee20000300a00 */
[----:B0-----:R-:W-:-:S02]  /*80510*/  ISETP.LT.AND P5, PT, R4, UR4, !P1 ;  /* 0x0000000404007c0c */ /* 0x001fc4000cfa1270 */
[----:B------:R-:W-:Y:S01]  /*80520*/  PRMT R2, R3, 0x9910, RZ ;  /* 0x0000991003027816 */ /* 0x000fe200000000ff */
[----:B------:R-:W3:Y:S01]  /*80530*/  LDL.LU R4, [R1+0x24e8] ;  /* 0x0024e80001047983 */ /* 0x000ee20000300800 */
[----:B------:R-:W0:Y:S03]  /*80540*/  LDCU UR4, c[0x0][0x39c] ;  /* 0x00007380ff0477ac */ /* 0x000e260008000800 */
[----:B-----5:R-:W-:Y:S01]  /*80550*/  IMAD.MOV.U32 R0, RZ, RZ, R2 ;  /* 0x000000ffff007224 */ /* 0x020fe200078e0002 */
[----:B------:R-:W-:Y:S01]  /*80560*/  F2FP.SATFINITE.E5M2.F32.PACK_AB_MERGE_C R2, R11, R14, RZ ;  /* 0x0000000e0b02723e */ /* 0x000fe200048060ff */
[----:B------:R-:W-:Y:S03]  /*80570*/  @P4 STG.E.U8 desc[UR20][R16.64], R3 ;  /* 0x0000000310004986 */ /* 0x000fe6000c101114 */
[----:B------:R-:W-:Y:S01]  /*80580*/  SHF.R.S32.HI R0, RZ, 0x8, R0 ;  /* 0x00000008ff007819 */ /* 0x000fe20000011400 */
[----:B------:R-:W5:Y:S04]  /*80590*/  LDL.LU R23, [R1+0x8] ;  /* 0x0000080001177983 */ /* 0x000f680000300800 */
[----:B------:R-:W5:Y:S04]  /*805a0*/  LDL.LU R11, [R1+0xc] ;  /* 0x00000c00010b7983 */ /* 0x000f680000300800 */
[----:B----4-:R1:W-:Y:S01]  /*805b0*/  @P3 STG.E.U8 desc[UR20][R12.64], R0 ;  /* 0x000000000c003986 */ /* 0x0103e2000c101114 */
[----:B--2---:R-:W-:Y:S01]  /*805c0*/  ISETP.LT.AND P4, PT, R5, UR6, !P1 ;  /* 0x0000000605007c0c */ /* 0x004fe2000cf81270 */
[----:B------:R-:W2:Y:S02]  /*805d0*/  LDCU UR6, c[0x0][0x39c] ;  /* 0x00007380ff0677ac */ /* 0x000ea40008000800 */
[----:B------:R-:W0:Y:S04]  /*805e0*/  LDL.LU R5, [R1+0x24d0] ;  /* 0x0024d00001057983 */ /* 0x000e280000300800 */
[----:B------:R-:W4:Y:S04]  /*805f0*/  LDL.LU.64 R18, [R1+0x5a8] ;  /* 0x0005a80001127983 */ /* 0x000f280000300a00 */
[----:B------:R-:W2:Y:S04]  /*80600*/  LDL.LU.64 R20, [R1+0x5a0] ;  /* 0x0005a00001147983 */ /* 0x000ea80000300a00 */
[----:B-1----:R-:W2:Y:S04]  /*80610*/  LDL.LU R12, [R1+0x24cc] ;  /* 0x0024cc00010c7983 */ /* 0x002ea80000300800 */
[----:B------:R-:W4:Y:S04]  /*80620*/  LDL.LU R13, [R1+0x10] ;  /* 0x00001000010d7983 */ /* 0x000f280000300800 */
[----:B---3--:R1:W-:Y:S01]  /*80630*/  @P0 STG.E.U8 desc[UR20][R8.64], R2 ;  /* 0x0000000208000986 */ /* 0x0083e2000c101114 */
[----:B------:R-:W-:Y:S01]  /*80640*/  ISETP.LT.AND P3, PT, R4, UR5, !P1 ;  /* 0x0000000504007c0c */ /* 0x000fe2000cf61270 */
[----:B------:R-:W3:Y:S02]  /*80650*/  LDCU UR5, c[0x0][0x39c] ;  /* 0x00007380ff0577ac */ /* 0x000ee40008000800 */
[----:B------:R-:W3:Y:S04]  /*80660*/  LDL.LU R4, [R1+0x14] ;  /* 0x0000140001047983 */ /* 0x000ee80000300800 */
[----:B------:R-:W3:Y:S04]  /*80670*/  LDL.LU.64 R16, [R1+0x598] ;  /* 0x0005980001107983 */ /* 0x000ee80000300a00 */
[----:B-1----:R-:W3:Y:S01]  /*80680*/  LDL.LU R8, [R1+0x24d8] ;  /* 0x0024d80001087983 */ /* 0x002ee20000300800 */
[----:B------:R-:W-:-:S05]  /*80690*/  PRMT R3, R2, 0x9910, RZ ;  /* 0x0000991002037816 */ /* 0x000fca00000000ff */
[----:B------:R-:W-:Y:S01]  /*806a0*/  IMAD.MOV.U32 R0, RZ, RZ, R3 ;  /* 0x000000ffff007224 */ /* 0x000fe200078e0003 */
[----:B------:R-:W-:Y:S02]  /*806b0*/  F2FP.SATFINITE.E5M2.F32.PACK_AB_MERGE_C R3, R10, R15, RZ ;  /* 0x0000000f0a03723e */ /* 0x000fe400048060ff */
[----:B------:R-:W5:Y:S02]  /*806c0*/  LDL.LU.64 R14, [R1+0x590] ;  /* 0x00059000010e7983 */ /* 0x000f640000300a00 */
[----:B------:R-:W-:-:S05]  /*806d0*/  SHF.R.S32.HI R0, RZ, 0x8, R0 ;  /* 0x00000008ff007819 */ /* 0x000fca0000011400 */
[----:B------:R1:W-:Y:S01]  /*806e0*/  @P2 STG.E.U8 desc[UR20][R6.64], R0 ;  /* 0x0000000006002986 */ /* 0x0003e2000c101114 */
[----:B0-----:R-:W-:Y:S01]  /*806f0*/  ISETP.LT.AND P0, PT, R5, UR4, !P1 ;  /* 0x0000000405007c0c */ /* 0x001fe2000cf01270 */
[----:B------:R-:W0:Y:S02]  /*80700*/  LDCU UR4, c[0x0][0x39c] ;  /* 0x00007380ff0477ac */ /* 0x000e240008000800 */
[----:B------:R-:W5:Y:S04]  /*80710*/  LDL.LU R5, [R1+0x24d4] ;  /* 0x0024d40001057983 */ /* 0x000f680000300800 */
[----:B------:R-:W5:Y:S04]  /*80720*/  LDL.LU R10, [R1+0x18] ;  /* 0x00001800010a7983 */ /* 0x000f680000300800 */
[----:B------:R-:W5:Y:S01]  /*80730*/  LDL.LU R9, [R1+0x1c] ;  /* 0x00001c0001097983 */ /* 0x000f620000300800 */
[----:B--2---:R-:W-:Y:S01]  /*80740*/  ISETP.LT.AND P2, PT, R12, UR6, !P1 ;  /* 0x000000060c007c0c */ /* 0x004fe2000cf41270 */
[----:B------:R-:W2:Y:S02]  /*80750*/  LDCU UR6, c[0x0][0x39c] ;  /* 0x00007380ff0677ac */ /* 0x000ea40008000800 */
[----:B-1----:R-:W2:Y:S04]  /*80760*/  LDL.LU.64 R6, [R1+0x588] ;  /* 0x0005880001067983 */ /* 0x002ea80000300a00 */
[----:B----4-:R1:W-:Y:S04]  /*80770*/  @P5 STG.E.U8 desc[UR20][R18.64], R3 ;  /* 0x0000000312005986 */ /* 0x0103e8000c101114 */
[----:B------:R-:W0:Y:S01]  /*80780*/  LDL.LU R12, [R1+0x24c0] ;  /* 0x0024c000010c7983 */ /* 0x000e220000300800 */
[----:B---3--:R-:W-:Y:S01]  /*80790*/  ISETP.LT.AND P5, PT, R8, UR8, !P1 ;  /* 0x0000000808007c0c */ /* 0x008fe2000cfa1270 */
[----:B------:R-:W3:Y:S02]  /*807a0*/  LDCU UR8, c[0x0][0x39c] ;  /* 0x00007380ff0877ac */ /* 0x000ee40008000800 */
[----:B------:R-:W2:Y:S01]  /*807b0*/  LDL.LU R8, [R1+0x24c4] ;  /* 0x0024c40001087983 */ /* 0x000ea20000300800 */
[----:B------:R-:W-:-:S03]  /*807c0*/  PRMT R2, R3, 0x9910, RZ ;  /* 0x0000991003027816 */ /* 0x000fc600000000ff */
[----:B-1----:R-:W4:Y:S02]  /*807d0*/  LDL.LU.64 R18, [R1+0x580] ;  /* 0x0005800001127983 */ /* 0x002f240000300a00 */
[----:B------:R-:W-:Y:S01]  /*807e0*/  IMAD.MOV.U32 R0, RZ, RZ, R2 ;  /* 0x000000ffff007224 */ /* 0x000fe200078e0002 */
[----:B-----5:R-:W-:Y:S02]  /*807f0*/  F2FP.SATFINITE.E5M2.F32.PACK_AB_MERGE_C R2, R11, R23, RZ ;  /* 0x000000170b02723e */ /* 0x020fe400048060ff */
[----:B------:R-:W5:Y:S02]  /*80800*/  LDL.LU R11, [R1+0x20] ;  /* 0x00002000010b7983 */ /* 0x000f640000300800 */
[----:B------:R-:W-:Y:S02]  /*80810*/  SHF.R.S32.HI R0, RZ, 0x8, R0 ;  /* 0x00000008ff007819 */ /* 0x000fe40000011400 */
[----:B------:R-:W-:-:S03]  /*80820*/  PRMT R3, R2, 0x9910, RZ ;  /* 0x0000991002037816 */ /* 0x000fc600000000ff */
[----:B------:R1:W-:Y:S01]  /*80830*/  @P4 STG.E.U8 desc[UR20][R20.64], R0 ;  /* 0x0000000014004986 */ /* 0x0003e2000c101114 */
[----:B------:R-:W-:Y:S01]  /*80840*/  ISETP.LT.AND P4, PT, R5, UR5, !P1 ;  /* 0x0000000505007c0c */ /* 0x000fe2000cf81270 */
[----:B-1----:R-:W-:Y:S02]  /*80850*/  IMAD.MOV.U32 R0, RZ, RZ, R3 ;  /* 0x000000ffff007224 */ /* 0x002fe400078e0003 */
[----:B------:R-:W5:Y:S01]  /*80860*/  LDL.LU R5, [R1+0x24] ;  /* 0x0000240001057983 */ /* 0x000f620000300800 */
[----:B------:R-:W-:Y:S01]  /*80870*/  F2FP.SATFINITE.E5M2.F32.PACK_AB_MERGE_C R3, R4, R13, RZ ;  /* 0x0000000d0403723e */ /* 0x000fe200048060ff */
[----:B------:R-:W1:Y:S01]  /*80880*/  LDCU UR5, c[0x0][0x39c] ;  /* 0x00007380ff0577ac */ /* 0x000e620008000800 */
[----:B------:R-:W-:Y:S01]  /*80890*/  SHF.R.S32.HI R0, RZ, 0x8, R0 ;  /* 0x00000008ff007819 */ /* 0x000fe20000011400 */
[----:B------:R3:W-:Y:S04]  /*808a0*/  @P3 STG.E.U8 desc[UR20][R16.64], R2 ;  /* 0x0000000210003986 */ /* 0x0007e8000c101114 */
[----:B------:R-:W1:Y:S01]  /*808b0*/  LDL.LU R4, [R1+0x24c8] ;  /* 0x0024c80001047983 */ /* 0x000e620000300800 */
[----:B0-----:R-:W-:Y:S01]  /*808c0*/  ISETP.LT.AND P3, PT, R12, UR4, !P1 ;  /* 0x000000040c007c0c */ /* 0x001fe2000cf61270 */
[----:B------:R-:W0:Y:S02]  /*808d0*/  LDCU UR4, c[0x0][0x39c] ;  /* 0x00007380ff0477ac */ /* 0x000e240008000800 */
[----:B------:R0:W-:Y:S04]  /*808e0*/  @P0 STG.E.U8 desc[UR20][R14.64], R0 ;  /* 0x000000000e000986 */ /* 0x0001e8000c101114 */
[----:B---3--:R-:W3:Y:S04]  /*808f0*/  LDL.LU.64 R16, [R1+0x578] ;  /* 0x0005780001107983 */ /* 0x008ee80000300a00 */
[----:B------:R-:W3:Y:S01]  /*80900*/  LDL.LU.64 R12, [R1+0x570] ;  /* 0x00057000010c7983 */ /* 0x000ee20000300a00 */
[----:B--2---:R-:W-:-:S02]  /*80910*/  ISETP.LT.AND P0, PT, R8, UR6, !P1 ;  /* 0x0000000608007c0c */ /* 0x004fc4000cf01270 */
[----:B------:R-:W-:Y:S01]  /*80920*/  PRMT R2, R3, 0x9910, RZ ;  /* 0x0000991003027816 */ /* 0x000fe200000000ff */
[----:B------:R-:W2:Y:S01]  /*80930*/  LDL.LU R8, [R1+0x24b4] ;  /* 0x0024b40001087983 */ /* 0x000ea20000300800 */
        /* <DEDUP_REMOVED lines=8> */
[----:B----4-:R0:W-:Y:S01]  /*809c0*/  @P5 STG.E.U8 desc[UR20][R18.64], R0 ;  /* 0x0000000012005986 */ /* 0x0101e2000c101114 */
[----:B-1----:R-:W-:Y:S01]  /*809d0*/  ISETP.LT.AND P2, PT, R4, UR5, !P1 ;  /* 0x0000000504007c0c */ /* 0x002fe2000cf41270 */
[----:B0-----:R-:W-:Y:S02]  /*809e0*/  IMAD.MOV.U32 R0, RZ, RZ, R3 ;  /* 0x000000ffff007224 */ /* 0x001fe400078e0003 */
[----:B------:R-:W4:Y:S01]  /*809f0*/  LDL.LU R4, [R1+0x24bc] ;  /* 0x0024bc0001047983 */ /* 0x000f220000300800 */
[----:B------:R-:W0:Y:S03]  /*80a00*/  LDCU UR5, c[0x0][0x39c] ;  /* 0x00007380ff0577ac */ /* 0x000e260008000800 */
[----:B------:R-:W4:Y:S04]  /*80a10*/  LDL.LU.64 R6, [R1+0x540] ;  /* 0x0005400001067983 */ /* 0x000f280000300a00 */
[----:B------:R-:W4:Y:S01]  /*80a20*/  LDL.LU.64 R20, [R1+0x538] ;  /* 0x0005380001147983 */ /* 0x000f220000300a00 */
[----:B-----5:R-:W-:-:S02]  /*80a30*/  F2FP.SATFINITE.E5M2.F32.PACK_AB_MERGE_C R3, R5, R11, RZ ;  /* 0x0000000b0503723e */ /* 0x020fc400048060ff */
[----:B--2---:R-:W-:Y:S01]  /*80a40*/  ISETP.LT.AND P5, PT, R8, UR4, !P1 ;  /* 0x0000000408007c0c */ /* 0x004fe2000cfa1270 */
[----:B---3--:R1:W-:Y:S01]  /*80a50*/  @P4 STG.E.U8 desc[UR20][R16.64], R2 ;  /* 0x0000000210004986 */ /* 0x0083e2000c101114 */
[----:B------:R-:W-:Y:S01]  /*80a60*/  SHF.R.S32.HI R0, RZ, 0x8, R0 ;  /* 0x00000008ff007819 */ /* 0x000fe20000011400 */
[----:B------:R-:W2:Y:S02]  /*80a70*/  LDCU UR4, c[0x0][0x39c] ;  /* 0x00007380ff0477ac */ /* 0x000ea40008000800 */
[----:B------:R-:W0:Y:S04]  /*80a80*/  LDL.LU R8, [R1+0x24b8] ;  /* 0x0024b80001087983 */ /* 0x000e280000300800 */
[----:B------:R-:W3:Y:S04]  /*80a90*/  LDL.LU R10, [R1+0x30] ;  /* 0x00003000010a7983 */ /* 0x000ee80000300800 */
[----:B------:R-:W3:Y:S04]  /*80aa0*/  LDL.LU R9, [R1+0x34] ;  /* 0x0000340001097983 */ /* 0x000ee80000300800 */
[----:B------:R-:W5:Y:S04]  /*80ab0*/  LDL.LU.64 R18, [R1+0x530] ;  /* 0x0005300001127983 */ /* 0x000f680000300a00 */
[----:B------:R-:W2:Y:S04]  /*80ac0*/  LDL.LU R5, [R1+0x24a8] ;  /* 0x0024a80001057983 */ /* 0x000ea80000300800 */
[----:B-1----:R-:W3:Y:S04]  /*80ad0*/  LDL.LU.64 R16, [R1+0x528] ;  /* 0x0005280001107983 */ /* 0x002ee80000300a00 */
[----:B------:R1:W-:Y:S01]  /*80ae0*/  @P3 STG.E.U8 desc[UR20][R12.64], R0 ;  /* 0x000000000c003986 */ /* 0x0003e2000c101114 */
[----:B----4-:R-:W-:Y:S01]  /*80af0*/  ISETP.LT.AND P4, PT, R4, UR6, !P1 ;  /* 0x0000000604007c0c */ /* 0x010fe2000cf81270 */
[----:B------:R-:W4:Y:S02]  /*80b00*/  LDCU UR6, c[0x0][0x39c] ;  /* 0x00007380ff0677ac */ /* 0x000f240008000800 */
[----:B------:R-:W3:Y:S04]  /*80b10*/  LDL.LU R4, [R1+0x24ac] ;  /* 0x0024ac0001047983 */ /* 0x000ee80000300800 */
[----:B------:R-:W4:Y:S04]  /*80b20*/  LDL.LU R14, [R1+0x38] ;  /* 0x00003800010e7983 */ /* 0x000f280000300800 */
[----:B------:R-:W4:Y:S04]  /*80b30*/  LDL.LU R11, [R1+0x3c] ;  /* 0x00003c00010b7983 */ /* 0x000f280000300800 */
[----:B-1----:R-:W4:Y:S04]  /*80b40*/  LDL.LU.64 R12, [R1+0x520] ;  /* 0x00052000010c7983 */ /* 0x002f280000300a00 */
[----:B------:R1:W-:Y:S01]  /*80b50*/  @P0 STG.E.U8 desc[UR20][R6.64], R3 ;  /* 0x0000000306000986 */ /* 0x0003e2000c101114 */
[----:B0-----:R-:W-:Y:S01]  /*80b60*/  ISETP.LT.AND P3, PT, R8, UR5, !P1 ;  /* 0x0000000508007c0c */ /* 0x001fe2000cf61270 */
[----:B------:R-:W0:Y:S02]  /*80b70*/  LDCU UR5, c[0x0][0x39c] ;  /* 0x00007380ff0577ac */ /* 0x000e240008000800 */
[----:B------:R-:W4:Y:S01]  /*80b80*/  LDL.LU R8, [R1+0x24b0] ;  /* 0x0024b00001087983 */ /* 0x000f220000300800 */
        /* <DEDUP_REMOVED lines=12> */
[----:B------:R-:W3:Y:S02]  /*80c50*/  LDCU UR4, c[0x0][0x39c] ;  /* 0x00007380ff0477ac */ /* 0x000ee40008000800 */
[----:B------:R-:W2:Y:S01]  /*80c60*/  LDL.LU R4, [R1+0x44] ;  /* 0x0000440001047983 */ /* 0x000ea20000300800 */
[----:B-1----:R-:W-:Y:S01]  /*80c70*/  IMAD.MOV.U32 R0, RZ, RZ, R3 ;  /* 0x000000ffff007224 */ /* 0x002fe200078e0003 */
[----:B------:R-:W-:Y:S02]  /*80c80*/  F2FP.SATFINITE.E5M2.F32.PACK_AB_MERGE_C R3, R9, R10, RZ ;  /* 0x0000000a0903723e */ /* 0x000fe400048060ff */
[----:B-----5:R1:W-:Y:S02]  /*80c90*/  @P5 STG.E.U8 desc[UR20][R18.64], R2 ;  /* 0x0000000212005986 */ /* 0x0203e4000c101114 */
[----:B------:R-:W-:-:S02]  /*80ca0*/  SHF.R.S32.HI R0, RZ, 0x8, R0 ;  /* 0x00000008ff007819 */ /* 0x000fc40000011400 */
[----:B------:R-:W3:Y:S04]  /*80cb0*/  LDL.LU R10, [R1+0x24a0] ;  /* 0x0024a000010a7983 */ /* 0x000ee80000300800 */
[----:B------:R5:W-:Y:S04]  /*80cc0*/  @P4 STG.E.U8 desc[UR20][R16.64], R0 ;  /* 0x0000000010004986 */ /* 0x000be8000c101114 */
[----:B-1----:R-:W2:Y:S01]  /*80cd0*/  LDL.LU.64 R18, [R1+0x510] ;  /* 0x0005100001127983 */ /* 0x002ea20000300a00 */
[----:B----4-:R-:W-:Y:S01]  /*80ce0*/  ISETP.LT.AND P5, PT, R8, UR6, !P1 ;  /* 0x0000000608007c0c */ /* 0x010fe2000cfa1270 */
[----:B------:R-:W1:Y:S02]  /*80cf0*/  LDCU UR6, c[0x0][0x39c] ;  /* 0x00007380ff0677ac */ /* 0x000e640008000800 */
[----:B------:R-:W4:Y:S01]  /*80d00*/  LDL.LU.64 R8, [R1+0x508] ;  /* 0x0005080001087983 */ /* 0x000f220000300a00 */
[----:B0-----:R-:W-:-:S02]  /*80d10*/  ISETP.LT.AND P4, PT, R5, UR5, !P1 ;  /* 0x0000000505007c0c */ /* 0x001fc4000cf81270 */
[----:B------:R-:W-:Y:S01]  /*80d20*/  PRMT R2, R3, 0x9910, RZ ;  /* 0x0000991003027816 */ /* 0x000fe200000000ff */
[----:B------:R-:W1:Y:S01]  /*80d30*/  LDL.LU R5, [R1+0x24a4] ;  /* 0x0024a40001057983 */ /* 0x000e620000300800 */
[----:B------:R-:W0:Y:S03]  /*80d40*/  LDCU UR5, c[0x0][0x39c] ;  /* 0x00007380ff0577ac */ /* 0x000e260008000800 */
[----:B-----5:R-:W-:Y:S01]  /*80d50*/  IMAD.MOV.U32 R0, RZ, RZ, R2 ;  /* 0x000000ffff007224 */ /* 0x020fe200078e0002 */
[----:B------:R-:W-:Y:S01]  /*80d60*/  F2FP.SATFINITE.E5M2.F32.PACK_AB_MERGE_C R2, R11, R14, RZ ;  /* 0x0000000e0b02723e */ /* 0x000fe200048060ff */
[----:B------:R-:W5:Y:S03]  /*80d70*/  LDL.LU R23, [R1+0x48] ;  /* 0x0000480001177983 */ /* 0x000f660000300800 */
[----:B------:R-:W-:Y:S01]  /*80d80*/  SHF.R.S32.HI R0, RZ, 0x8, R0 ;  /* 0x00000008ff007819 */ /* 0x000fe20000011400 */
[----:B------:R0:W-:Y:S04]  /*80d90*/  @P3 STG.E.U8 desc[UR20][R12.64], R3 ;  /* 0x000000030c003986 */ /* 0x0001e8000c101114 */
[----:B------:R-:W5:Y:S04]  /*80da0*/  LDL.LU R17, [R1+0x4c] ;  /* 0x00004c0001117983 */ /* 0x000f680000300800 */
[----:B------:R-:W4:Y:S01]  /*80db0*/  LDL.LU R14, [R1+0x2490] ;  /* 0x00249000010e7983 */ /* 0x000f220000300800 */
[----:B0-----:R-:W-:-:S03]  /*80dc0*/  PRMT R3, R2, 0x9910, RZ ;  /* 0x0000991002037816 */ /* 0x001fc600000000ff */
[----:B------:R-:W5:Y:S04]  /*80dd0*/  LDL.LU.64 R12, [R1+0x500] ;  /* 0x00050000010c7983 */ /* 0x000f680000300a00 */
[----:B------:R-:W5:Y:S01]  /*80de0*/  LDL.LU.64 R20, [R1+0x4f8] ;  /* 0x0004f80001147983 */ /* 0x000f620000300a00 */
[----:B---3--:R-:W-:-:S03]  /*80df0*/  ISETP.LT.AND P3, PT, R10, UR4, !P1 ;  /* 0x000000040a007c0c */ /* 0x008fc6000cf61270 */
[----:B--2---:R0:W-:Y:S01]  /*80e00*/  @P0 STG.E.U8 desc[UR20][R6.64], R0 ;  /* 0x0000000006000986 */ /* 0x0041e2000c101114 */
[----:B------:R-:W2:Y:S03]  /*80e10*/  LDCU UR4, c[0x0][0x39c] ;  /* 0x00007380ff0477ac */ /* 0x000ea60008000800 */
[----:B------:R-:W2:Y:S04]  /*80e20*/  LDL.LU R10, [R1+0x2494] ;  /* 0x00249400010a7983 */ /* 0x000ea80000300800 */
[----:B------:R-:W3:Y:S01]  /*80e30*/  LDL.LU R11, [R1+0x50] ;  /* 0x00005000010b7983 */ /* 0x000ee20000300800 */
[----:B0-----:R-:W-:Y:S01]  /*80e40*/  IMAD.MOV.U32 R0, RZ, RZ, R3 ;  /* 0x000000ffff007224 */ /* 0x001fe200078e0003 */
[----:B------:R-:W-:-:S02]  /*80e50*/  F2FP.SATFINITE.E5M2.F32.PACK_AB_MERGE_C R3, R4, R15, RZ ;  /* 0x0000000f0403723e */ /* 0x000fc400048060ff */
[----:B-1----:R-:W-:Y:S01]  /*80e60*/  ISETP.LT.AND P0, PT, R5, UR6, !P1 ;  /* 0x0000000605007c0c */ /* 0x002fe2000cf01270 */
[----:B------:R0:W-:Y:S01]  /*80e70*/  @P2 STG.E.U8 desc[UR20][R18.64], R2 ;  /* 0x0000000212002986 */ /* 0x0001e2000c101114 */
[----:B------:R-:W-:Y:S01]  /*80e80*/  SHF.R.S32.HI R0, RZ, 0x8, R0 ;  /* 0x00000008ff007819 */ /* 0x000fe20000011400 */
[----:B------:R-:W1:Y:S02]  /*80e90*/  LDCU UR6, c[0x0][0x39c] ;  /* 0x00007380ff0677ac */ /* 0x000e640008000800 */
[----:B------:R-:W3:Y:S04]  /*80ea0*/  LDL.LU R5, [R1+0x54] ;  /* 0x0000540001057983 */ /* 0x000ee80000300800 */
[----:B------:R-:W3:Y:S04]  /*80eb0*/  LDL.LU.64 R6, [R1+0x4f0] ;  /* 0x0004f00001067983 */ /* 0x000ee80000300a00 */
[----:B------:R-:W3:Y:S04]  /*80ec0*/  LDL.LU R4, [R1+0x2498] ;  /* 0x0024980001047983 */ /* 0x000ee80000300800 */
[----:B0-----:R-:W3:Y:S04]  /*80ed0*/  LDL.LU.64 R18, [R1+0x4e8] ;  /* 0x0004e80001127983 */ /* 0x001ee80000300a00 */
[----:B----4-:R0:W-:Y:S01]  /*80ee0*/  @P5 STG.E.U8 desc[UR20][R8.64], R0 ;  /* 0x0000000008005986 */ /* 0x0101e2000c101114 */
[----:B------:R-:W-:Y:S01]  /*80ef0*/  ISETP.LT.AND P2, PT, R14, UR5, !P1 ;  /* 0x000000050e007c0c */ /* 0x000fe2000cf41270 */
[----:B------:R-:W4:Y:S02]  /*80f00*/  LDCU UR5, c[0x0][0x39c] ;  /* 0x00007380ff0577ac */ /* 0x000f240008000800 */
[----:B-----5:R5:W-:Y:S04]  /*80f10*/  @P4 STG.E.U8 desc[UR20][R12.64], R3 ;  /* 0x000000030c004986 */ /* 0x020be8000c101114 */
[----:B0-----:R-:W1:Y:S04]  /*80f20*/  LDL.LU R8, [R1+0x2484] ;  /* 0x0024840001087983 */ /* 0x001e680000300800 */
[----:B------:R-:W4:Y:S01]  /*80f30*/  LDL.LU R16, [R1+0x58] ;  /* 0x0000580001107983 */ /* 0x000f220000300800 */
[----:B--2---:R-:W-:Y:S01]  /*80f40*/  ISETP.LT.AND P5, PT, R10, UR4, !P1 ;  /* 0x000000040a007c0c */ /* 0x004fe2000cfa1270 */
[----:B------:R-:W0:Y:S02]  /*80f50*/  LDCU UR4, c[0x0][0x39c] ;  /* 0x00007380ff0477ac */ /* 0x000e240008000800 */
[----:B------:R-:W2:Y:S04]  /*80f60*/  LDL.LU R9, [R1+0x5c] ;  /* 0x00005c0001097983 */ /* 0x000ea80000300800 */
[----:B------:R-:W2:Y:S04]  /*80f70*/  LDL.LU.64 R14, [R1+0x4e0] ;  /* 0x0004e000010e7983 */ /* 0x000ea80000300a00 */
[----:B------:R-:W4:Y:S01]  /*80f80*/  LDL.LU R10, [R1+0x248c] ;  /* 0x00248c00010a7983 */ /* 0x000f220000300800 */
[----:B---3--:R-:W-:Y:S01]  /*80f90*/  ISETP.LT.AND P4, PT, R4, UR8, !P1 ;  /* 0x0000000804007c0c */ /* 0x008fe2000cf81270 */
[----:B------:R-:W3:Y:S02]  /*80fa0*/  LDCU UR8, c[0x0][0x39c] ;  /* 0x00007380ff0877ac */ /* 0x000ee40008000800 */
[----:B------:R-:W0:Y:S01]  /*80fb0*/  LDL.LU R4, [R1+0x2488] ;  /* 0x0024880001047983 */ /* 0x000e220000300800 */
[----:B------:R-:W-:-:S03]  /*80fc0*/  PRMT R2, R3, 0x9910, RZ ;  /* 0x0000991003027816 */ /* 0x000fc600000000ff */
[----:B-----5:R-:W5:Y:S02]  /*80fd0*/  LDL.LU.64 R12, [R1+0x4d8] ;  /* 0x0004d800010c7983 */ /* 0x020f640000300a00 */
[----:B------:R-:W-:Y:S01]  /*80fe0*/  IMAD.MOV.U32 R0, RZ, RZ, R2 ;  /* 0x000000ffff007224 */ /* 0x000fe200078e0002 */
[----:B------:R-:W-:Y:S02]  /*80ff0*/  F2FP.SATFINITE.E5M2.F32.PACK_AB_MERGE_C R2, R17, R23, RZ ;  /* 0x000000171102723e */ /* 0x000fe400048060ff */
[----:B------:R-:W3:Y:S02]  /*81000*/  LDL.LU R17, [R1+0x60] ;  /* 0x0000600001117983 */ /* 0x000ee40000300800 */
[----:B------:R-:W-:Y:S02]  /*81010*/  SHF.R.S32.HI R0, RZ, 0x8, R0 ;  /* 0x00000008ff007819 */ /* 0x000fe40000011400 */
[----:B------:R-:W-:-:S03]  /*81020*/  PRMT R3, R2, 0x9910, RZ ;  /* 0x0000991002037816 */ /* 0x000fc600000000ff */
[----:B------:R2:W-:Y:S01]  /*81030*/  @P3 STG.E.U8 desc[UR20][R20.64], R0 ;  /* 0x0000000014003986 */ /* 0x0005e2000c101114 */
[----:B-1----:R-:W-:Y:S01]  /*81040*/  ISETP.LT.AND P3, PT, R8, UR6, !P1 ;  /* 0x0000000608007c0c */ /* 0x002fe2000cf61270 */
[----:B------:R-:W1:Y:S02]  /*81050*/  LDCU UR6, c[0x0][0x39c] ;  /* 0x00007380ff0677ac */ /* 0x000e640008000800 */
[----:B------:R-:W3:Y:S01]  /*81060*/  LDL.LU R8, [R1+0x64] ;  /* 0x0000640001087983 */ /* 0x000ee20000300800 */
[----:B--2---:R-:W-:Y:S01]  /*81070*/  IMAD.MOV.U32 R0, RZ, RZ, R3 ;  /* 0x000000ffff007224 */ /* 0x004fe200078e0003 */
[----:B------:R-:W-:Y:S02]  /*81080*/  F2FP.SATFINITE.E5M2.F32.PACK_AB_MERGE_C R3, R5, R11, RZ ;  /* 0x0000000b0503723e */ /* 0x000fe400048060ff */
[----:B------:R-:W1:Y:S02]  /*81090*/  LDL.LU R5, [R1+0x2478] ;  /* 0x0024780001057983 */ /* 0x000e640000300800 */
[----:B------:R-:W-:-:S02]  /*810a0*/  SHF.R.S32.HI R0, RZ, 0x8, R0 ;  /* 0x00000008ff007819 */ /* 0x000fc40000011400 */
[----:B------:R2:W-:Y:S01]  /*810b0*/  @P0 STG.E.U8 desc[UR20][R6.64], R2 ;  /* 0x0000000206000986 */ /* 0x0005e2000c101114 */
[----:B----4-:R-:W-:Y:S01]  /*810c0*/  ISETP.LT.AND P0, PT, R10, UR5, !P1 ;  /* 0x000000050a007c0c */ /* 0x010fe2000cf01270 */
[----:B------:R-:W4:Y:S02]  /*810d0*/  LDCU UR5, c[0x0][0x39c] ;  /* 0x00007380ff0577ac */ /* 0x000f240008000800 */
[----:B------:R0:W-:Y:S04]  /*810e0*/  @P2 STG.E.U8 desc[UR20][R18.64], R0 ;  /* 0x0000000012002986 */ /* 0x0001e8000c101114 */
[----:B--2---:R-:W2:Y:S04]  /*810f0*/  LDL.LU.64 R6, [R1+0x4d0] ;  /* 0x0004d00001067983 */ /* 0x004ea80000300a00 */
[----:B------:R-:W2:Y:S01]  /*81100*/  LDL.LU.64 R10, [R1+0x4c8] ;  /* 0x0004c800010a7983 */ /* 0x000ea20000300a00 */
[----:B0-----:R-:W-:-:S02]  /*81110*/  ISETP.LT.AND P2, PT, R4, UR4, !P1 ;  /* 0x0000000404007c0c */ /* 0x001fc4000cf41270 */
[----:B------:R-:W-:Y:S01]  /*81120*/  PRMT R2, R3, 0x9910, RZ ;  /* 0x0000991003027816 */ /* 0x000fe200000000ff */
[----:B------:R-:W4:Y:S01]  /*81130*/  LDL.LU R4, [R1+0x247c] ;  /* 0x00247c0001047983 */ /* 0x000f220000300800 */
[----:B------:R-:W0:Y:S03]  /*81140*/  LDCU UR4, c[0x0][0x39c] ;  /* 0x00007380ff0477ac */ /* 0x000e260008000800 */
[----:B------:R-:W-:Y:S01]  /*81150*/  IMAD.MOV.U32 R0, RZ, RZ, R2 ;  /* 0x000000ffff007224 */ /* 0x000fe200078e0002 */
[----:B------:R3:W-:Y:S01]  /*81160*/  @P5 STG.E.U8 desc[UR20][R14.64], R3 ;  /* 0x000000030e005986 */ /* 0x0007e2000c101114 */
[----:B------:R-:W-:-:S03]  /*81170*/  F2FP.SATFINITE.E5M2.F32.PACK_AB_MERGE_C R2, R9, R16, RZ ;  /* 0x000000100902723e */ /* 0x000fc600048060ff */
[----:B------:R-:W-:Y:S01]  /*81180*/  SHF.R.S32.HI R0, RZ, 0x8, R0 ;  /* 0x00000008ff007819 */ /* 0x000fe20000011400 */
[----:B---3--:R-:W3:Y:S04]  /*81190*/  LDL.LU R14, [R1+0x68] ;  /* 0x00006800010e7983 */ /* 0x008ee80000300800 */
[----:B------:R-:W3:Y:S01]  /*811a0*/  LDL.LU R9, [R1+0x6c] ;  /* 0x00006c0001097983 */ /* 0x000ee20000300800 */
[----:B-1----:R-:W-:-:S03]  /*811b0*/  ISETP.LT.AND P5, PT, R5, UR6, !P1 ;  /* 0x0000000605007c0c */ /* 0x002fc6000cfa1270 */
[----:B-----5:R1:W-:Y:S01]  /*811c0*/  @P4 STG.E.U8 desc[UR20][R12.64], R0 ;  /* 0x000000000c004986 */ /* 0x0203e2000c101114 */
[----:B------:R-:W5:Y:S03]  /*811d0*/  LDCU UR6, c[0x0][0x39c] ;  /* 0x00007380ff0677ac */ /* 0x000f660008000800 */
[----:B------:R-:W0:Y:S04]  /*811e0*/  LDL.LU R5, [R1+0x2480] ;  /* 0x0024800001057983 */ /* 0x000e280000300800 */
[----:B------:R-:W3:Y:S04]  /*811f0*/  LDL.LU.64 R20, [R1+0x4c0] ;  /* 0x0004c00001147983 */ /* 0x000ee80000300a00 */
[----:B------:R-:W3:Y:S01]  /*81200*/  LDL.LU.64 R22, [R1+0x4b8] ;  /* 0x0004b80001167983 */ /* 0x000ee20000300a00 */
[----:B----4-:R-:W-:-:S02]  /*81210*/  ISETP.LT.AND P4, PT, R4, UR5, !P1 ;  /* 0x0000000504007c0c */ /* 0x010fc4000cf81270 */
[----:B------:R-:W-:Y:S01]  /*81220*/  PRMT R3, R2, 0x9910, RZ ;  /* 0x0000991002037816 */ /* 0x000fe200000000ff */
[----:B------:R-:W5:Y:S01]  /*81230*/  LDL.LU R4, [R1+0x2470] ;  /* 0x0024700001047983 */ /* 0x000f620000300800 */
[----:B------:R-:W4:Y:S03]  /*81240*/  LDCU UR5, c[0x0][0x39c] ;  /* 0x00007380ff0577ac */ /* 0x000f260008000800 */
[----:B-1----:R-:W-:Y:S01]  /*81250*/  IMAD.MOV.U32 R0, RZ, RZ, R3 ;  /* 0x000000ffff007224 */ /* 0x002fe200078e0003 */
[----:B------:R-:W3:Y:S01]  /*81260*/  LDL.LU R19, [R1+0x70] ;  /* 0x0000700001137983 */ /* 0x000ee20000300800 */
[----:B------:R-:W-:-:S03]  /*81270*/  F2FP.SATFINITE.E5M2.F32.PACK_AB_MERGE_C R3, R8, R17, RZ ;  /* 0x000000110803723e */ /* 0x000fc600048060ff */
[----:B------:R-:W4:Y:S01]  /*81280*/  LDL.LU R15, [R1+0x74] ;  /* 0x00007400010f7983 */ /* 0x000f220000300800 */
[----:B------:R-:W-:-:S03]  /*81290*/  SHF.R.S32.HI R0, RZ, 0x8, R0 ;  /* 0x00000008ff007819 */ /* 0x000fc60000011400 */
[----:B------:R-:W4:Y:S04]  /*812a0*/  LDL.LU.64 R12, [R1+0x4b0] ;  /* 0x0004b000010c7983 */ /* 0x000f280000300a00 */
[----:B--2---:R1:W-:Y:S04]  /*812b0*/  @P3 STG.E.U8 desc[UR20][R6.64], R2 ;  /* 0x0000000206003986 */ /* 0x0043e8000c101114 */
[----:B------:R2:W-:Y:S04]  /*812c0*/  @P0 STG.E.U8 desc[UR20][R10.64], R0 ;  /* 0x000000000a000986 */ /* 0x0005e8000c101114 */
[----:B-1----:R-:W4:Y:S01]  /*812d0*/  LDL.LU R7, [R1+0x2474] ;  /* 0x0024740001077983 */ /* 0x002f220000300800 */
[----:B0-----:R-:W-:Y:S01]  /*812e0*/  ISETP.LT.AND P3, PT, R5, UR4, !P1 ;  /* 0x0000000405007c0c */ /* 0x001fe2000cf61270 */
[----:B------:R-:W0:Y:S02]  /*812f0*/  LDCU UR4, c[0x0][0x39c] ;  /* 0x00007380ff0477ac */ /* 0x000e240008000800 */
[----:B------:R-:W4:Y:S04]  /*81300*/  LDL.LU.64 R16, [R1+0x4a8] ;  /* 0x0004a80001107983 */ /* 0x000f280000300a00 */
[----:B------:R-:W4:Y:S04]  /*81310*/  LDL.LU R5, [R1+0x246c] ;  /* 0x00246c0001057983 */ /* 0x000f280000300800 */
[----:B------:R-:W4:Y:S04]  /*81320*/  LDL.LU R8, [R1+0x78] ;  /* 0x0000780001087983 */ /* 0x000f280000300800 */
[----:B------:R-:W4:Y:S04]  /*81330*/  LDL.LU R6, [R1+0x7c] ;  /* 0x00007c0001067983 */ /* 0x000f280000300800 */
[----:B--2---:R-:W2:Y:S01]  /*81340*/  LDL.LU.64 R10, [R1+0x4a0] ;  /* 0x0004a000010a7983 */ /* 0x004ea20000300a00 */
[----:B-----5:R-:W-:-:S02]  /*81350*/  ISETP.LT.AND P0, PT, R4, UR6, !P1 ;  /* 0x0000000604007c0c */ /* 0x020fc4000cf01270 */
[----:B------:R-:W-:Y:S01]  /*81360*/  PRMT R2, R3, 0x9910, RZ ;  /* 0x0000991003027816 */ /* 0x000fe200000000ff */
[----:B------:R-:W0:Y:S01]  /*81370*/  LDL.LU R4, [R1+0x2468] ;  /* 0x0024680001047983 */ /* 0x000e220000300800 */
[----:B------:R-:W1:Y:S03]  /*81380*/  LDCU UR6, c[0x0][0x39c] ;  /* 0x00007380ff0677ac */ /* 0x000e660008000800 */
[----:B------:R-:W-:Y:S01]  /*81390*/  IMAD.MOV.U32 R0, RZ, RZ, R2 ;  /* 0x000000ffff007224 */ /* 0x000fe200078e0002 */
[----:B---3--:R-:W-:Y:S01]  /*813a0*/  F2FP.SATFINITE.E5M2.F32.PACK_AB_MERGE_C R2, R9, R14, RZ ;  /* 0x0000000e0902723e */ /* 0x008fe200048060ff */
[----:B------:R3:W-:Y:S03]  /*813b0*/  @P2 STG.E.U8 desc[UR20][R20.64], R3 ;  /* 0x0000000314002986 */ /* 0x0007e6000c101114 */
[----:B------:R-:W-:-:S05]  /*813c0*/  SHF.R.S32.HI R0, RZ, 0x8, R0 ;  /* 0x00000008ff007819 */ /* 0x000fca0000011400 */
[----:B------:R5:W-:Y:S01]  /*813d0*/  @P5 STG.E.U8 desc[UR20][R22.64], R0 ;  /* 0x0000000016005986 */ /* 0x000be2000c101114 */
[----:B---3--:R-:W-:-:S03]  /*813e0*/  PRMT R3, R2, 0x9910, RZ ;  /* 0x0000991002037816 */ /* 0x008fc600000000ff */
[----:B------:R-:W3:Y:S04]  /*813f0*/  LDL.LU.64 R20, [R1+0x498] ;  /* 0x0004980001147983 */ /* 0x000ee80000300a00 */
[----:B-----5:R-:W5:Y:S01]  /*81400*/  LDL.LU.64 R22, [R1+0x2758] ;  /* 0x0027580001167983 */ /* 0x020f620000300a00 */
[----:B----4-:R-:W-:Y:S01]  /*81410*/  ISETP.LT.AND P2, PT, R7, UR8, !P1 ;  /* 0x0000000807007c0c */ /* 0x010fe2000cf41270 */
[----:B------:R-:W-:Y:S02]  /*81420*/  IMAD.MOV.U32 R0, RZ, RZ, R3 ;  /* 0x000000ffff007224 */ /* 0x000fe400078e0003 */
[----:B------:R-:W1:Y:S01]  /*81430*/  LDL.LU R14, [R1+0x2464] ;  /* 0x00246400010e7983 */ /* 0x000e620000300800 */
[----:B------:R-:W-:Y:S01]  /*81440*/  F2FP.SATFINITE.E5M2.F32.PACK_AB_MERGE_C R3, R15, R19, RZ ;  /* 0x000000130f03723e */ /* 0x000fe200048060ff */
[----:B------:R-:W4:Y:S01]  /*81450*/  LDCU UR8, c[0x0][0x39c] ;  /* 0x00007380ff0877ac */ /* 0x000f220008000800 */
[----:B------:R-:W-:-:S02]  /*81460*/  ISETP.LT.AND P5, PT, R5, UR5, !P1 ;  /* 0x0000000505007c0c */ /* 0x000fc4000cfa1270 */
[----:B------:R-:W4:Y:S04]  /*81470*/  LDL.LU R5, [R1+0x2458] ;  /* 0x0024580001057983 */ /* 0x000f280000300800 */
[----:B------:R2:W-:Y:S01]  /*81480*/  @P4 STG.E.U8 desc[UR20][R12.64], R2 ;  /* 0x000000020c004986 */ /* 0x0005e2000c101114 */
[----:B------:R-:W-:Y:S01]  /*81490*/  SHF.R.S32.HI R0, RZ, 0x8, R0 ;  /* 0x00000008ff007819 */ /* 0x000fe20000011400 */
[----:B------:R-:W4:Y:S02]  /*814a0*/  LDCU UR5, c[0x0][0x39c] ;  /* 0x00007380ff0577ac */ /* 0x000f240008000800 */
[----:B------:R-:W4:Y:S04]  /*814b0*/  LDL.LU R9, [R1+0x80] ;  /* 0x0000800001097983 */ /* 0x000f280000300800 */
[----:B------:R-:W4:Y:S04]  /*814c0*/  LDL.LU R7, [R1+0x84] ;  /* 0x0000840001077983 */ /* 0x000f280000300800 */
[----:B------:R-:W4:Y:S04]  /*814d0*/  LDL.LU.64 R18, [R1+0x490] ;  /* 0x0004900001127983 */ /* 0x000f280000300a00 */
[----:B--2---:R-:W2:Y:S01]  /*814e0*/  LDL.LU.64 R12, [R1+0x488] ;  /* 0x00048800010c7983 */ /* 0x004ea20000300a00 */
[----:B0-----:R-:W-:-:S02]  /*814f0*/  ISETP.LT.AND P4, PT, R4, UR4, !P1 ;  /* 0x0000000404007c0c */ /* 0x001fc4000cf81270 */
[----:B------:R-:W-:Y:S01]  /*81500*/  PRMT R2, R3, 0x9910, RZ ;  /* 0x0000991003027816 */ /* 0x000fe200000000ff */
[----:B------:R-:W2:Y:S01]  /*81510*/  LDL.LU R4, [R1+0x245c] ;  /* 0x00245c0001047983 */ /* 0x000ea20000300800 */
[----:B------:R-:W2:Y:S03]  /*81520*/  LDCU UR4, c[0x0][0x39c] ;  /* 0x00007380ff0477ac */ /* 0x000ea60008000800 */
[----:B------:R0:W-:Y:S04]  /*81530*/  @P3 STG.E.U8 desc[UR20][R16.64], R0 ;  /* 0x0000000010003986 */ /* 0x0001e8000c101114 */
[----:B------:R3:W-:Y:S01]  /*81540*/  @P0 STG.E.U8 desc[UR20][R10.64], R3 ;  /* 0x000000030a000986 */ /* 0x0007e2000c101114 */
[----:B0-----:R-:W-:Y:S01]  /*81550*/  IMAD.MOV.U32 R0, RZ, RZ, R2 ;  /* 0x000000ffff007224 */ /* 0x001fe200078e0002 */
[----:B------:R-:W-:-:S02]  /*81560*/  F2FP.SATFINITE.E5M2.F32.PACK_AB_MERGE_C R2, R6, R8, RZ ;  /* 0x000000080602723e */ /* 0x000fc400048060ff */
[----:B---3--:R-:W3:Y:S04]  /*81570*/  LDL.LU R10, [R1+0x8c] ;  /* 0x00008c00010a7983 */ /* 0x008ee80000300800 */
[----:B------:R-:W3:Y:S01]  /*81580*/  LDL.LU R6, [R1+0x2460] ;  /* 0x0024600001067983 */ /* 0x000ee20000300800 */
[----:B------:R-:W-:Y:S02]  /*81590*/  SHF.R.S32.HI R0, RZ, 0x8, R0 ;  /* 0x00000008ff007819 */ /* 0x000fe40000011400 */
[----:B-1----:R-:W-:Y:S01]  /*815a0*/  ISETP.LT.AND P3, PT, R14, UR6, !P1 ;  /* 0x000000060e007c0c */ /* 0x002fe2000cf61270 */
[----:B------:R-:W3:Y:S01]  /*815b0*/  LDCU UR6, c[0x0][0x39c] ;  /* 0x00007380ff0677ac */ /* 0x000ee20008000800 */
[----:B------:R-:W5:Y:S04]  /*815c0*/  LDL.LU.64 R14, [R1+0x480] ;  /* 0x00048000010e7983 */ /* 0x000f680000300a00 */
[----:B------:R0:W-:Y:S04]  /*815d0*/  @P2 STG.E.U8 desc[UR20][R20.64], R0 ;  /* 0x0000000014002986 */ /* 0x0001e8000c101114 */
[----:B------:R-:W5:Y:S01]  /*815e0*/  LDL.LU.64 R16, [R1+0x478] ;  /* 0x0004780001107983 */ /* 0x000f620000300a00 */
[----:B--2---:R-:W-:-:S02]  /*815f0*/  ISETP.LT.AND P2, PT, R4, UR4, !P1 ;  /* 0x0000000404007c0c */ /* 0x004fc4000cf41270 */
[----:B------:R-:W-:Y:S01]  /*81600*/  PRMT R3, R2, 0x9910, RZ ;  /* 0x0000991002037816 */ /* 0x000fe200000000ff */
[----:B------:R-:W2:Y:S01]  /*81610*/  LDL.LU R4, [R1+0x2448] ;  /* 0x0024480001047983 */ /* 0x000ea20000300800 */
[----:B----4-:R-:W-:Y:S01]  /*81620*/  ISETP.LT.AND P0, PT, R5, UR5, !P1 ;  /* 0x0000000505007c0c */ /* 0x010fe2000cf01270 */
[----:B------:R-:W2:Y:S02]  /*81630*/  LDCU UR5, c[0x0][0x39c] ;  /* 0x00007380ff0577ac */ /* 0x000ea40008000800 */
[----:B------:R-:W4:Y:S01]  /*81640*/  LDL.LU R8, [R1+0x90] ;  /* 0x0000900001087983 */ /* 0x000f220000300800 */
[----:B0-----:R-:W-:Y:S01]  /*81650*/  IMAD.MOV.U32 R0, RZ, RZ, R3 ;  /* 0x000000ffff007224 */ /* 0x001fe200078e0003 */
[----:B------:R-:W-:Y:S01]  /*81660*/  F2FP.SATFINITE.E5M2.F32.PACK_AB_MERGE_C R3, R7, R9, RZ ;  /* 0x000000090703723e */ /* 0x000fe200048060ff */
[----:B------:R-:W0:Y:S01]  /*81670*/  LDCU UR4, c[0x0][0x39c] ;  /* 0x00007380ff0477ac */ /* 0x000e220008000800 */
[----:B------:R-:W4:Y:S04]  /*81680*/  LDL.LU R5, [R1+0x94] ;  /* 0x0000940001057983 */ /* 0x000f280000300800 */
[----:B------:R-:W4:Y:S04]  /*81690*/  LDL.LU.64 R20, [R1+0x470] ;  /* 0x0004700001147983 */ /* 0x000f280000300a00 */
[----:B------:R1:W-:Y:S04]  /*816a0*/  @P5 STG.E.U8 desc[UR20][R18.64], R2 ;  /* 0x0000000212005986 */ /* 0x0003e8000c101114 */
[----:B------:R-:W4:Y:S01]  /*816b0*/  LDL.LU R7, [R1+0x2450] ;  /* 0x0024500001077983 */ /* 0x000f220000300800 */
[----:B---3--:R-:W-:Y:S01]  /*816c0*/  ISETP.LT.AND P5, PT, R6, UR6, !P1 ;  /* 0x0000000606007c0c */ /* 0x008fe2000cfa1270 */
[----:B------:R-:W3:Y:S01]  /*816d0*/  LDCU UR6, c[0x0][0x39c] ;  /* 0x00007380ff0677ac */ /* 0x000ee20008000800 */
[----:B------:R-:W-:Y:S01]  /*816e0*/  SHF.R.S32.HI R0, RZ, 0x8, R0 ;  /* 0x00000008ff007819 */ /* 0x000fe20000011400 */
[----:B-1----:R-:W3:Y:S01]  /*816f0*/  LDL.LU.64 R18, [R1+0x468] ;  /* 0x0004680001127983 */ /* 0x002ee20000300a00 */
[----:B------:R-:W-:-:S03]  /*81700*/  PRMT R2, R3, 0x9910, RZ ;  /* 0x0000991003027816 */ /* 0x000fc600000000ff */
[----:B------:R-:W0:Y:S04]  /*81710*/  LDL.LU R6, [R1+0x244c] ;  /* 0x00244c0001067983 */ /* 0x000e280000300800 */
[----:B------:R-:W3:Y:S04]  /*81720*/  LDL.LU R11, [R1+0x98] ;  /* 0x00009800010b7983 */ /* 0x000ee80000300800 */
[----:B------:R1:W-:Y:S04]  /*81730*/  @P4 STG.E.U8 desc[UR20][R12.64], R0 ;  /* 0x000000000c004986 */ /* 0x0003e8000c101114 */
[----:B------:R-:W3:Y:S04]  /*81740*/  LDL.LU R9, [R1+0x9c] ;  /* 0x00009c0001097983 */ /* 0x000ee80000300800 */
[----:B-1----:R-:W3:Y:S01]  /*81750*/  LDL.LU.64 R12, [R1+0x460] ;  /* 0x00046000010c7983 */ /* 0x002ee20000300a00 */
[----:B------:R-:W-:-:S03]  /*81760*/  IMAD.MOV.U32 R0, RZ, RZ, R2 ;  /* 0x000000ffff007224 */ /* 0x000fc600078e0002 */
[----:B------:R-:W3:Y:S01]  /*81770*/  LDL.LU R2, [R1+0x88] ;  /* 0x0000880001027983 */ /* 0x000ee20000300800 */
[----:B--2---:R-:W-:-:S03]  /*81780*/  ISETP.LT.AND P4, PT, R4, UR5, !P1 ;  /* 0x0000000504007c0c */ /* 0x004fc6000cf81270 */
[----:B-----5:R1:W-:Y:S01]  /*81790*/  @P3 STG.E.U8 desc[UR20][R14.64], R3 ;  /* 0x000000030e003986 */ /* 0x0203e2000c101114 */
[----:B------:R-:W-:Y:S01]  /*817a0*/  SHF.R.S32.HI R0, RZ, 0x8, R0 ;  /* 0x00000008ff007819 */ /* 0x000fe20000011400 */
[----:B------:R-:W2:Y:S02]  /*817b0*/  LDCU UR5, c[0x0][0x39c] ;  /* 0x00007380ff0577ac */ /* 0x000ea40008000800 */
[----:B------:R-:W5:Y:S04]  /*817c0*/  LDL.LU R4, [R1+0x2454] ;  /* 0x0024540001047983 */ /* 0x000f680000300800 */
[----:B------:R2:W-:Y:S04]  /*817d0*/  @P0 STG.E.U8 desc[UR20][R16.64], R0 ;  /* 0x0000000010000986 */ /* 0x0005e8000c101114 */
[----:B-1----:R-:W5:Y:S04]  /*817e0*/  LDL.LU.64 R14, [R1+0x458] ;  /* 0x00045800010e7983 */ /* 0x002f680000300a00 */
[----:B--2---:R-:W2:Y:S01]  /*817f0*/  LDL.LU R16, [R1+0x2434] ;  /* 0x0024340001107983 */ /* 0x004ea20000300800 */
[----:B0-----:R-:W-:Y:S01]  /*81800*/  ISETP.LT.AND P0, PT, R6, UR4, !P1 ;  /* 0x0000000406007c0c */ /* 0x001fe2000cf01270 */
[----:B------:R-:W0:Y:S02]  /*81810*/  LDCU UR4, c[0x0][0x39c] ;  /* 0x00007380ff0477ac */ /* 0x000e240008000800 */
[----:B------:R-:W0:Y:S01]  /*81820*/  LDL.LU R6, [R1+0x2438] ;  /* 0x0024380001067983 */ /* 0x000e220000300800 */
[----:B----4-:R-:W-:Y:S01]  /*81830*/  ISETP.LT.AND P3, PT, R7, UR8, !P1 ;  /* 0x0000000807007c0c */ /* 0x010fe2000cf61270 */
[----:B------:R-:W1:Y:S01]  /*81840*/  LDCU UR8, c[0x0][0x39c] ;  /* 0x00007380ff0877ac */ /* 0x000e620008000800 */
[----:B---3--:R-:W-:-:S02]  /*81850*/  F2FP.SATFINITE.E5M2.F32.PACK_AB_MERGE_C R2, R10, R2, RZ ;  /* 0x000000020a02723e */ /* 0x008fc400048060ff */
[----:B------:R-:W3:Y:S02]  /*81860*/  LDL.LU R10, [R1+0xa0] ;  /* 0x0000a000010a7983 */ /* 0x000ee40000300800 */
[----:B------:R-:W-:Y:S02]  /*81870*/  PRMT R3, R2, 0x9910, RZ ;  /* 0x0000991002037816 */ /* 0x000fe400000000ff */
[----:B------:R-:W3:Y:S03]  /*81880*/  LDL.LU R7, [R1+0xa4] ;  /* 0x0000a40001077983 */ /* 0x000ee60000300800 */
[----:B------:R-:W-:Y:S01]  /*81890*/  IMAD.MOV.U32 R0, RZ, RZ, R3 ;  /* 0x000000ffff007224 */ /* 0x000fe200078e0003 */
[----:B------:R4:W-:Y:S01]  /*818a0*/  @P2 STG.E.U8 desc[UR20][R20.64], R2 ;  /* 0x0000000214002986 */ /* 0x0009e2000c101114 */
[----:B------:R-:W-:-:S03]  /*818b0*/  F2FP.SATFINITE.E5M2.F32.PACK_AB_MERGE_C R3, R5, R8, RZ ;  /* 0x000000080503723e */ /* 0x000fc600048060ff */
[----:B----4-:R-:W4:Y:S01]  /*818c0*/  LDL.LU.64 R20, [R1+0x450] ;  /* 0x0004500001147983 */ /* 0x010f220000300a00 */
[----:B-----5:R-:W-:Y:S01]  /*818d0*/  ISETP.LT.AND P2, PT, R4, UR6, !P1 ;  /* 0x0000000604007c0c */ /* 0x020fe2000cf41270 */
[----:B------:R-:W5:Y:S02]  /*818e0*/  LDCU UR6, c[0x0][0x39c] ;  /* 0x00007380ff0677ac */ /* 0x000f640008000800 */
[----:B------:R-:W4:Y:S04]  /*818f0*/  LDL.LU.64 R4, [R1+0x448] ;  /* 0x0004480001047983 */ /* 0x000f280000300a00 */
[----:B------:R-:W5:Y:S01]  /*81900*/  LDL.LU R8, [R1+0x243c] ;  /* 0x00243c0001087983 */ /* 0x000f620000300800 */
[----:B------:R-:W-:Y:S02]  /*81910*/  SHF.R.S32.HI R0, RZ, 0x8, R0 ;  /* 0x00000008ff007819 */ /* 0x000fe40000011400 */
[----:B------:R-:W-:-:S03]  /*81920*/  PRMT R2, R3, 0x9910, RZ ;  /* 0x0000991003027816 */ /* 0x000fc600000000ff */
[----:B------:R1:W-:Y:S04]  /*81930*/  @P5 STG.E.U8 desc[UR20][R18.64], R0 ;  /* 0x0000000012005986 */ /* 0x0003e8000c101114 */
[----:B------:R0:W-:Y:S01]  /*81940*/  @P4 STG.E.U8 desc[UR20][R12.64], R3 ;  /* 0x000000030c004986 */ /* 0x0001e2000c101114 */
[----:B-1----:R-:W-:Y:S01]  /*81950*/  IMAD.MOV.U32 R0, RZ, RZ, R2 ;  /* 0x000000ffff007224 */ /* 0x002fe200078e0002 */
[----:B------:R-:W-:Y:S02]  /*81960*/  F2FP.SATFINITE.E5M2.F32.PACK_AB_MERGE_C R2, R9, R11, RZ ;  /* 0x0000000b0902723e */ /* 0x000fe400048060ff */
[----:B------:R-:W4:Y:S01]  /*81970*/  LDL.LU R11, [R1+0xac] ;  /* 0x0000ac00010b7983 */ /* 0x000f220000300800 */
[----:B0-----:R-:W-:Y:S01]  /*81980*/  ISETP.LT.AND P4, PT, R6, UR4, !P1 ;  /* 0x0000000406007c0c */ /* 0x001fe2000cf81270 */
[----:B------:R-:W0:Y:S02]  /*81990*/  LDCU UR4, c[0x0][0x39c] ;  /* 0x00007380ff0477ac */ /* 0x000e240008000800 */
[----:B------:R-:W4:Y:S01]  /*819a0*/  LDL.LU R6, [R1+0x2444] ;  /* 0x0024440001067983 */ /* 0x000f220000300800 */
[----:B------:R-:W-:-:S02]  /*819b0*/  SHF.R.S32.HI R0, RZ, 0x8, R0 ;  /* 0x00000008ff007819 */ /* 0x000fc40000011400 */
[----:B------:R-:W-:Y:S01]  /*819c0*/  PRMT R3, R2, 0x9910, RZ ;  /* 0x0000991002037816 */ /* 0x000fe200000000ff */
[----:B------:R-:W4:Y:S01]  /*819d0*/  LDL.LU.64 R12, [R1+0x440] ;  /* 0x00044000010c7983 */ /* 0x000f220000300a00 */
[----:B--2---:R-:W-:Y:S01]  /*819e0*/  ISETP.LT.AND P5, PT, R16, UR5, !P1 ;  /* 0x0000000510007c0c */ /* 0x004fe2000cfa1270 */
[----:B------:R-:W1:Y:S02]  /*819f0*/  LDCU UR5, c[0x0][0x39c] ;  /* 0x00007380ff0577ac */ /* 0x000e640008000800 */
[----:B------:R2:W-:Y:S04]  /*81a00*/  @P3 STG.E.U8 desc[UR20][R14.64], R0 ;  /* 0x000000000e003986 */ /* 0x0005e8000c101114 */
[----:B------:R-:W4:Y:S04]  /*81a10*/  LDL.LU.64 R18, [R1+0x438] ;  /* 0x0004380001127983 */ /* 0x000f280000300a00 */
[----:B--2---:R-:W0:Y:S01]  /*81a20*/  LDL.LU R14, [R1+0x2440] ;  /* 0x00244000010e7983 */ /* 0x004e220000300800 */
[----:B------:R-:W-:-:S03]  /*81a30*/  IMAD.MOV.U32 R0, RZ, RZ, R3 ;  /* 0x000000ffff007224 */ /* 0x000fc600078e0003 */
[----:B------:R-:W2:Y:S01]  /*81a40*/  LDL.LU R16, [R1+0xb0] ;  /* 0x0000b00001107983 */ /* 0x000ea20000300800 */
[----:B---3--:R-:W-:-:S03]  /*81a50*/  F2FP.SATFINITE.E5M2.F32.PACK_AB_MERGE_C R3, R7, R10, RZ ;  /* 0x0000000a0703723e */ /* 0x008fc600048060ff */
[----:B------:R-:W2:Y:S01]  /*81a60*/  LDL.LU R17, [R1+0xb4] ;  /* 0x0000b40001117983 */ /* 0x000ea20000300800 */
[----:B-----5:R-:W-:-:S03]  /*81a70*/  ISETP.LT.AND P3, PT, R8, UR6, !P1 ;  /* 0x0000000608007c0c */ /* 0x020fc6000cf61270 */
[----:B----4-:R3:W-:Y:S01]  /*81a80*/  @P0 STG.E.U8 desc[UR20][R20.64], R2 ;  /* 0x0000000214000986 */ /* 0x0107e2000c101114 */
[----:B------:R-:W-:Y:S01]  /*81a90*/  SHF.R.S32.HI R0, RZ, 0x8, R0 ;  /* 0x00000008ff007819 */ /* 0x000fe20000011400 */
[----:B------:R-:W4:Y:S02]  /*81aa0*/  LDCU UR6, c[0x0][0x39c] ;  /* 0x00007380ff0677ac */ /* 0x000f240008000800 */
[----:B------:R-:W5:Y:S04]  /*81ab0*/  LDL.LU.64 R8, [R1+0x430] ;  /* 0x0004300001087983 */ /* 0x000f680000300a00 */
[----:B------:R-:W2:Y:S01]  /*81ac0*/  LDL.LU R10, [R1+0x2428] ;  /* 0x00242800010a7983 */ /* 0x000ea20000300800 */
[----:B---3--:R-:W-:-:S03]  /*81ad0*/  PRMT R2, R3, 0x9910, RZ ;  /* 0x0000991003027816 */ /* 0x008fc600000000ff */
[----:B------:R-:W3:Y:S04]  /*81ae0*/  LDL.LU.64 R20, [R1+0x428] ;  /* 0x0004280001147983 */ /* 0x000ee80000300a00 */
[----:B------:R4:W-:Y:S01]  /*81af0*/  @P2 STG.E.U8 desc[UR20][R4.64], R0 ;  /* 0x0000000004002986 */ /* 0x0009e2000c101114 */
[----:B-1----:R-:W-:Y:S01]  /*81b00*/  ISETP.LT.AND P0, PT, R6, UR5, !P1 ;  /* 0x0000000506007c0c */ /* 0x002fe2000cf01270 */
[----:B------:R-:W1:Y:S02]  /*81b10*/  LDCU UR5, c[0x0][0x39c] ;  /* 0x00007380ff0577ac */ /* 0x000e640008000800 */
[----:B----4-:R-:W4:Y:S01]  /*81b20*/  LDL.LU R4, [R1+0x242c] ;  /* 0x00242c0001047983 */ /* 0x010f220000300800 */
[----:B------:R-:W-:-:S03]  /*81b30*/  IMAD.MOV.U32 R0, RZ, RZ, R2 ;  /* 0x000000ffff007224 */ /* 0x000fc600078e0002 */
[----:B------:R-:W3:Y:S04]  /*81b40*/  LDL.LU R15, [R1+0xb8] ;  /* 0x0000b800010f7983 */ /* 0x000ee80000300800 */
[----:B------:R-:W3:Y:S04]  /*81b50*/  LDL.LU R5, [R1+0xbc] ;  /* 0x0000bc0001057983 */ /* 0x000ee80000300800 */
[----:B------:R-:W3:Y:S04]  /*81b60*/  LDL.LU.64 R6, [R1+0x420] ;  /* 0x0004200001067983 */ /* 0x000ee80000300a00 */
[----:B------:R-:W3:Y:S01]  /*81b70*/  LDL.LU R2, [R1+0xa8] ;  /* 0x0000a80001027983 */ /* 0x000ee20000300800 */
[----:B0-----:R-:W-:Y:S01]  /*81b80*/  ISETP.LT.AND P2, PT, R14, UR4, !P1 ;  /* 0x000000040e007c0c */ /* 0x001fe2000cf41270 */
[----:B------:R-:W0:Y:S02]  /*81b90*/  LDCU UR4, c[0x0][0x39c] ;  /* 0x00007380ff0477ac */ /* 0x000e240008000800 */
[----:B------:R0:W-:Y:S04]  /*81ba0*/  @P5 STG.E.U8 desc[UR20][R12.64], R3 ;  /* 0x000000030c005986 */ /* 0x0001e8000c101114 */
[----:B------:R-:W1:Y:S01]  /*81bb0*/  LDL.LU R14, [R1+0x2430] ;  /* 0x00243000010e7983 */ /* 0x000e620000300800 */
[----:B--2---:R-:W-:Y:S01]  /*81bc0*/  ISETP.LT.AND P5, PT, R10, UR8, !P1 ;  /* 0x000000080a007c0c */ /* 0x004fe2000cfa1270 */
[----:B------:R-:W2:Y:S02]  /*81bd0*/  LDCU UR8, c[0x0][0x39c] ;  /* 0x00007380ff0877ac */ /* 0x000ea40008000800 */
[----:B------:R-:W2:Y:S01]  /*81be0*/  LDL.LU R10, [R1+0x241c] ;  /* 0x00241c00010a7983 */ /* 0x000ea20000300800 */
[----:B------:R-:W-:-:S03]  /*81bf0*/  SHF.R.S32.HI R0, RZ, 0x8, R0 ;  /* 0x00000008ff007819 */ /* 0x000fc60000011400 */
[----:B0-----:R-:W2:Y:S04]  /*81c00*/  LDL.LU.64 R12, [R1+0x418] ;  /* 0x00041800010c7983 */ /* 0x001ea80000300a00 */
[----:B------:R0:W-:Y:S01]  /*81c10*/  @P4 STG.E.U8 desc[UR20][R18.64], R0 ;  /* 0x0000000012004986 */ /* 0x0001e2000c101114 */
[----:B----4-:R-:W-:Y:S01]  /*81c20*/  ISETP.LT.AND P4, PT, R4, UR6, !P1 ;  /* 0x0000000604007c0c */ /* 0x010fe2000cf81270 */
[----:B------:R-:W4:Y:S02]  /*81c30*/  LDCU UR6, c[0x0][0x39c] ;  /* 0x00007380ff0677ac */ /* 0x000f240008000800 */
[----:B------:R-:W4:Y:S04]  /*81c40*/  LDL.LU R4, [R1+0x2420] ;  /* 0x0024200001047983 */ /* 0x000f280000300800 */
[----:B0-----:R-:W4:Y:S01]  /*81c50*/  LDL.LU R19, [R1+0xc0] ;  /* 0x0000c00001137983 */ /* 0x001f220000300800 */
[----:B---3--:R-:W-:-:S03]  /*81c60*/  F2FP.SATFINITE.E5M2.F32.PACK_AB_MERGE_C R2, R11, R2, RZ ;  /* 0x000000020b02723e */ /* 0x008fc600048060ff */
[----:B------:R-:W3:Y:S01]  /*81c70*/  LDL.LU R11, [R1+0xc4] ;  /* 0x0000c400010b7983 */ /* 0x000ee20000300800 */
[----:B------:R-:W-:-:S05]  /*81c80*/  PRMT R3, R2, 0x9910, RZ ;  /* 0x0000991002037816 */ /* 0x000fca00000000ff */
[----:B------:R-:W-:Y:S01]  /*81c90*/  IMAD.MOV.U32 R0, RZ, RZ, R3 ;  /* 0x000000ffff007224 */ /* 0x000fe200078e0003 */
[----:B-----5:R0:W-:Y:S04]  /*81ca0*/  @P3 STG.E.U8 desc[UR20][R8.64], R2 ;  /* 0x0000000208003986 */ /* 0x0201e8000c101114 */
[----:B------:R-:W-:Y:S02]  /*81cb0*/  SHF.R.S32.HI R0, RZ, 0x8, R0 ;  /* 0x00000008ff007819 */ /* 0x000fe40000011400 */
[----:B------:R-:W-:-:S03]  /*81cc0*/  F2FP.SATFINITE.E5M2.F32.PACK_AB_MERGE_C R3, R17, R16, RZ ;  /* 0x000000101103723e */ /* 0x000fc600048060ff */
[----:B------:R-:W-:Y:S04]  /*81cd0*/  @P0 STG.E.U8 desc[UR20][R20.64], R0 ;  /* 0x0000000014000986 */ /* 0x000fe8000c101114 */
[----:B0-----:R-:W5:Y:S04]  /*81ce0*/  LDL.LU.64 R8, [R1+0x410] ;  /* 0x0004100001087983 */ /* 0x001f680000300a00 */
[----:B------:R-:W5:Y:S01]  /*81cf0*/  LDL.LU.64 R16, [R1+0x408] ;  /* 0x0004080001107983 */ /* 0x000f620000300a00 */
[----:B-1----:R-:W-:Y:S01]  /*81d00*/  ISETP.LT.AND P3, PT, R14, UR5, !P1 ;  /* 0x000000050e007c0c */ /* 0x002fe2000cf61270 */
[----:B------:R-:W0:Y:S02]  /*81d10*/  LDCU UR5, c[0x0][0x39c] ;  /* 0x00007380ff0577ac */ /* 0x000e240008000800 */
[----:B------:R1:W-:Y:S01]  /*81d20*/  @P2 STG.E.U8 desc[UR20][R6.64], R3 ;  /* 0x0000000306002986 */ /* 0x0003e2000c101114 */
[----:B--2---:R-:W-:Y:S01]  /*81d30*/  ISETP.LT.AND P0, PT, R10, UR4, !P1 ;  /* 0x000000040a007c0c */ /* 0x004fe2000cf01270 */
[----:B------:R-:W2:Y:S02]  /*81d40*/  LDCU UR4, c[0x0][0x39c] ;  /* 0x00007380ff0477ac */ /* 0x000ea40008000800 */
[----:B------:R-:W0:Y:S04]  /*81d50*/  LDL.LU R10, [R1+0x2424] ;  /* 0x00242400010a7983 */ /* 0x000e280000300800 */
[----:B------:R-:W2:Y:S04]  /*81d60*/  LDL.LU R14, [R1+0xcc] ;  /* 0x0000cc00010e7983 */ /* 0x000ea80000300800 */
[----:B-1----:R-:W2:Y:S01]  /*81d70*/  LDL.LU R7, [R1+0x2410] ;  /* 0x0024100001077983 */ /* 0x002ea20000300800 */
[----:B------:R-:W-:-:S03]  /*81d80*/  PRMT R2, R3, 0x9910, RZ ;  /* 0x0000991003027816 */ /* 0x000fc600000000ff */
[----:B------:R-:W2:Y:S02]  /*81d90*/  LDL.LU.64 R20, [R1+0x400] ;  /* 0x0004000001147983 */ /* 0x000ea40000300a00 */
[----:B------:R-:W-:Y:S01]  /*81da0*/  IMAD.MOV.U32 R0, RZ, RZ, R2 ;  /* 0x000000ffff007224 */ /* 0x000fe200078e0002 */
[----:B------:R-:W-:-:S04]  /*81db0*/  F2FP.SATFINITE.E5M2.F32.PACK_AB_MERGE_C R2, R5, R15, RZ ;  /* 0x0000000f0502723e */ /* 0x000fc800048060ff */
[----:B------:R-:W-:Y:S02]  /*81dc0*/  SHF.R.S32.HI R0, RZ, 0x8, R0 ;  /* 0x00000008ff007819 */ /* 0x000fe40000011400 */
[----:B------:R-:W-:Y:S02]  /*81dd0*/  PRMT R3, R2, 0x9910, RZ ;  /* 0x0000991002037816 */ /* 0x000fe400000000ff */
[----:B----4-:R-:W-:Y:S01]  /*81de0*/  ISETP.LT.AND P2, PT, R4, UR6, !P1 ;  /* 0x0000000604007c0c */ /* 0x010fe2000cf41270 */
[----:B------:R1:W-:Y:S01]  /*81df0*/  @P5 STG.E.U8 desc[UR20][R12.64], R0 ;  /* 0x000000000c005986 */ /* 0x0003e2000c101114 */
[----:B------:R-:W4:Y:S03]  /*81e00*/  LDCU UR6, c[0x0][0x39c] ;  /* 0x00007380ff0677ac */ /* 0x000f260008000800 */
[----:B------:R-:W4:Y:S04]  /*81e10*/  LDL.LU.64 R4, [R1+0x3f8] ;  /* 0x0003f80001047983 */ /* 0x000f280000300a00 */
[----:B------:R-:W4:Y:S01]  /*81e20*/  LDL.LU R15, [R1+0xd0] ;  /* 0x0000d000010f7983 */ /* 0x000f220000300800 */
[----:B-1----:R-:W-:Y:S01]  /*81e30*/  IMAD.MOV.U32 R0, RZ, RZ, R3 ;  /* 0x000000ffff007224 */ /* 0x002fe200078e0003 */
[----:B---3--:R-:W-:-:S02]  /*81e40*/  F2FP.SATFINITE.E5M2.F32.PACK_AB_MERGE_C R3, R11, R19, RZ ;  /* 0x000000130b03723e */ /* 0x008fc400048060ff */
[----:B------:R-:W3:Y:S02]  /*81e50*/  LDL.LU R6, [R1+0xd4] ;  /* 0x0000d40001067983 */ /* 0x000ee40000300800 */
[----:B------:R-:W-:Y:S02]  /*81e60*/  SHF.R.S32.HI R0, RZ, 0x8, R0 ;  /* 0x00000008ff007819 */ /* 0x000fe40000011400 */
[----:B------:R-:W3:Y:S04]  /*81e70*/  LDL.LU.64 R12, [R1+0x3f0] ;  /* 0x0003f000010c7983 */ /* 0x000ee80000300a00 */
[----:B-----5:R1:W-:Y:S04]  /*81e80*/  @P4 STG.E.U8 desc[UR20][R8.64], R2 ;  /* 0x0000000208004986 */ /* 0x0203e8000c101114 */
[----:B------:R5:W-:Y:S01]  /*81e90*/  @P3 STG.E.U8 desc[UR20][R16.64], R0 ;  /* 0x0000000010003986 */ /* 0x000be2000c101114 */
[----:B-1----:R-:W-:-:S05]  /*81ea0*/  PRMT R2, R3, 0x9910, RZ ;  /* 0x0000991003027816 */ /* 0x002fca00000000ff */
[----:B-----5:R-:W-:Y:S01]  /*81eb0*/  IMAD.MOV.U32 R0, RZ, RZ, R2 ;  /* 0x000000ffff007224 */ /* 0x020fe200078e0002 */
[----:B0-----:R-:W-:Y:S01]  /*81ec0*/  ISETP.LT.AND P5, PT, R10, UR5, !P1 ;  /* 0x000000050a007c0c */ /* 0x001fe2000cfa1270 */
[----:B------:R-:W0:Y:S01]  /*81ed0*/  LDCU UR5, c[0x0][0x39c] ;  /* 0x00007380ff0577ac */ /* 0x000e220008000800 */
[----:B------:R-:W5:Y:S04]  /*81ee0*/  LDL.LU R10, [R1+0x2414] ;  /* 0x00241400010a7983 */ /* 0x000f680000300800 */
[----:B------:R-:W3:Y:S01]  /*81ef0*/  LDL.LU R8, [R1+0x2418] ;  /* 0x0024180001087983 */ /* 0x000ee20000300800 */
[----:B--2---:R-:W-:Y:S01]  /*81f00*/  ISETP.LT.AND P4, PT, R7, UR4, !P1 ;  /* 0x0000000407007c0c */ /* 0x004fe2000cf81270 */
[----:B------:R-:W1:Y:S02]  /*81f10*/  LDCU UR4, c[0x0][0x39c] ;  /* 0x00007380ff0477ac */ /* 0x000e640008000800 */
[----:B------:R-:W2:Y:S04]  /*81f20*/  LDL.LU.64 R18, [R1+0x3e8] ;  /* 0x0003e80001127983 */ /* 0x000ea80000300a00 */
[----:B------:R-:W0:Y:S04]  /*81f30*/  LDL.LU R11, [R1+0x2404] ;  /* 0x00240400010b7983 */ /* 0x000e280000300800 */
[----:B------:R-:W2:Y:S04]  /*81f40*/  LDL.LU R9, [R1+0xd8] ;  /* 0x0000d80001097983 */ /* 0x000ea80000300800 */
[----:B------:R-:W2:Y:S04]  /*81f50*/  LDL.LU R7, [R1+0xdc] ;  /* 0x0000dc0001077983 */ /* 0x000ea80000300800 */
[----:B------:R-:W2:Y:S04]  /*81f60*/  LDL.LU.64 R16, [R1+0x3e0] ;  /* 0x0003e00001107983 */ /* 0x000ea80000300a00 */
[----:B------:R-:W2:Y:S01]  /*81f70*/  LDL.LU R2, [R1+0xc8] ;  /* 0x0000c80001027983 */ /* 0x000ea20000300800 */
[----:B------:R-:W-:-:S03]  /*81f80*/  SHF.R.S32.HI R0, RZ, 0x8, R0 ;  /* 0x00000008ff007819 */ /* 0x000fc60000011400 */
[----:B------:R1:W-:Y:S04]  /*81f90*/  @P0 STG.E.U8 desc[UR20][R20.64], R3 ;  /* 0x0000000314000986 */ /* 0x0003e8000c101114 */
[----:B----4-:R4:W-:Y:S01]  /*81fa0*/  @P2 STG.E.U8 desc[UR20][R4.64], R0 ;  /* 0x0000000004002986 */ /* 0x0109e2000c101114 */
[----:B-----5:R-:W-:Y:S01]  /*81fb0*/  ISETP.LT.AND P3, PT, R10, UR6, !P1 ;  /* 0x000000060a007c0c */ /* 0x020fe2000cf61270 */
[----:B------:R-:W5:Y:S02]  /*81fc0*/  LDCU UR6, c[0x0][0x39c] ;  /* 0x00007380ff0677ac */ /* 0x000f640008000800 */
[----:B------:R-:W5:Y:S01]  /*81fd0*/  LDL.LU R10, [R1+0x2408] ;  /* 0x00240800010a7983 */ /* 0x000f620000300800 */
[----:B---3--:R-:W-:Y:S01]  /*81fe0*/  ISETP.LT.AND P0, PT, R8, UR8, !P1 ;  /* 0x0000000808007c0c */ /* 0x008fe2000cf01270 */
[----:B------:R-:W3:Y:S02]  /*81ff0*/  LDCU UR8, c[0x0][0x39c] ;  /* 0x00007380ff0877ac */ /* 0x000ee40008000800 */
[----:B-1----:R-:W3:Y:S04]  /*82000*/  LDL.LU R20, [R1+0x2750] ;  /* 0x0027500001147983 */ /* 0x002ee80000300800 */
[----:B------:R-:W3:Y:S01]  /*82010*/  LDL.LU R8, [R1+0x240c] ;  /* 0x00240c0001087983 */ /* 0x000ee20000300800 */
[----:B0-----:R-:W-:Y:S01]  /*82020*/  ISETP.LT.AND P2, PT, R11, UR5, !P1 ;  /* 0x000000050b007c0c */ /* 0x001fe2000cf41270 */
[----:B------:R-:W0:Y:S02]  /*82030*/  LDCU UR5, c[0x0][0x39c] ;  /* 0x00007380ff0577ac */ /* 0x000e240008000800 */
[----:B----4-:R-:W4:Y:S04]  /*82040*/  LDL.LU.64 R4, [R1+0x2748] ;  /* 0x0027480001047983 */ /* 0x010f280000300a00 */
[----:B------:R-:W4:Y:S01]  /*82050*/  LDL.LU R11, [R1+0xe4] ;  /* 0x0000e400010b7983 */ /* 0x000f220000300800 */
[----:B--2---:R-:W-:-:S04]  /*82060*/  F2FP.SATFINITE.E5M2.F32.PACK_AB_MERGE_C R2, R14, R2, RZ ;  /* 0x000000020e02723e */ /* 0x004fc800048060ff */
[----:B------:R-:W-:-:S05]  /*82070*/  PRMT R3, R2, 0x9910, RZ ;  /* 0x0000991002037816 */ /* 0x000fca00000000ff */
[----:B------:R-:W-:Y:S01]  /*82080*/  IMAD.MOV.U32 R0, RZ, RZ, R3 ;  /* 0x000000ffff007224 */ /* 0x000fe200078e0003 */
[----:B------:R-:W-:Y:S02]  /*82090*/  F2FP.SATFINITE.E5M2.F32.PACK_AB_MERGE_C R3, R6, R15, RZ ;  /* 0x0000000f0603723e */ /* 0x000fe400048060ff */
[----:B------:R-:W0:Y:S02]  /*820a0*/  LDL.LU R6, [R1+0x23f4] ;  /* 0x0023f40001067983 */ /* 0x000e240000300800 */
[----:B------:R-:W-:Y:S02]  /*820b0*/  SHF.R.S32.HI R0, RZ, 0x8, R0 ;  /* 0x00000008ff007819 */ /* 0x000fe40000011400 */
[----:B------:R1:W-:Y:S04]  /*820c0*/  @P5 STG.E.U8 desc[UR20][R12.64], R2 ;  /* 0x000000020c005986 */ /* 0x0003e8000c101114 */
[----:B------:R2:W-:Y:S04]  /*820d0*/  @P4 STG.E.U8 desc[UR20][R18.64], R0 ;  /* 0x0000000012004986 */ /* 0x0005e8000c101114 */
[----:B------:R-:W4:Y:S01]  /*820e0*/  LDL.LU.64 R14, [R1+0x3d0] ;  /* 0x0003d000010e7983 */ /* 0x000f220000300a00 */
[----:B-1----:R-:W-:-:S03]  /*820f0*/  PRMT R2, R3, 0x9910, RZ ;  /* 0x0000991003027816 */ /* 0x002fc600000000ff */
[----:B------:R-:W4:Y:S02]  /*82100*/  LDL.LU.64 R12, [R1+0x3c8] ;  /* 0x0003c800010c7983 */ /* 0x000f240000300a00 */
[----:B--2---:R-:W-:Y:S01]  /*82110*/  IMAD.MOV.U32 R0, RZ, RZ, R2 ;  /* 0x000000ffff007224 */ /* 0x004fe200078e0002 */
[----:B------:R-:W-:Y:S01]  /*82120*/  F2FP.SATFINITE.E5M2.F32.PACK_AB_MERGE_C R2, R7, R9, RZ ;  /* 0x000000090702723e */ /* 0x000fe200048060ff */
[----:B------:R1:W-:Y:S03]  /*82130*/  @P3 STG.E.U8 desc[UR20][R16.64], R3 ;  /* 0x0000000310003986 */ /* 0x0003e6000c101114 */
[----:B------:R-:W-:Y:S02]  /*82140*/  SHF.R.S32.HI R0, RZ, 0x8, R0 ;  /* 0x00000008ff007819 */ /* 0x000fe40000011400 */
[----:B-1----:R-:W-:Y:S02]  /*82150*/  PRMT R3, R2, 0x9910, RZ ;  /* 0x0000991002037816 */ /* 0x002fe400000000ff */
[----:B-----5:R-:W-:Y:S01]  /*82160*/  ISETP.LT.AND P5, PT, R10, UR4, !P1 ;  /* 0x000000040a007c0c */ /* 0x020fe2000cfa1270 */
[----:B------:R-:W1:Y:S01]  /*82170*/  LDCU UR4, c[0x0][0x39c] ;  /* 0x00007380ff0477ac */ /* 0x000e620008000800 */
[----:B---3--:R-:W-:Y:S01]  /*82180*/  ISETP.LT.AND P4, PT, R8, UR6, !P1 ;  /* 0x0000000608007c0c */ /* 0x008fe2000cf81270 */
[----:B------:R-:W2:Y:S01]  /*82190*/  LDCU UR6, c[0x0][0x39c] ;  /* 0x00007380ff0677ac */ /* 0x000ea20008000800 */
[----:B------:R-:W1:Y:S04]  /*821a0*/  LDL.LU R8, [R1+0x23f8] ;  /* 0x0023f80001087983 */ /* 0x000e680000300800 */
[----:B------:R-:W3:Y:S04]  /*821b0*/  LDL.LU R21, [R1+0xe8] ;  /* 0x0000e80001157983 */ /* 0x000ee80000300800 */
[----:B------:R-:W2:Y:S04]  /*821c0*/  LDL.LU R10, [R1+0x23fc] ;  /* 0x0023fc00010a7983 */ /* 0x000ea80000300800 */
[----:B------:R-:W5:Y:S04]  /*821d0*/  LDL.LU.64 R18, [R1+0x3c0] ;  /* 0x0003c00001127983 */ /* 0x000f680000300a00 */
[----:B----4-:R4:W-:Y:S01]  /*821e0*/  @P0 STG.E.U8 desc[UR20][R4.64], R0 ;  /* 0x0000000004000986 */ /* 0x0109e2000c101114 */
[----:B0-----:R-:W-:Y:S01]  /*821f0*/  ISETP.LT.AND P3, PT, R6, UR5, !P1 ;  /* 0x0000000506007c0c */ /* 0x001fe2000cf61270 */
[----:B----4-:R-:W-:-:S02]  /*82200*/  IMAD.MOV.U32 R0, RZ, RZ, R3 ;  /* 0x000000ffff007224 */ /* 0x010fc400078e0003 */
[----:B------:R-:W4:Y:S01]  /*82210*/  LDL.LU.64 R6, [R1+0x3b8] ;  /* 0x0003b80001067983 */ /* 0x000f220000300a00 */
[----:B------:R-:W0:Y:S03]  /*82220*/  LDCU UR5, c[0x0][0x39c] ;  /* 0x00007380ff0577ac */ /* 0x000e260008000800 */
[----:B------:R-:W0:Y:S04]  /*82230*/  LDL.LU R5, [R1+0x2400] ;  /* 0x0024000001057983 */ /* 0x000e280000300800 */
[----:B------:R-:W3:Y:S04]  /*82240*/  LDL.LU R4, [R1+0xf0] ;  /* 0x0000f00001047983 */ /* 0x000ee80000300800 */
[----:B------:R-:W3:Y:S04]  /*82250*/  LDL.LU.64 R16, [R1+0x3b0] ;  /* 0x0003b00001107983 */ /* 0x000ee80000300a00 */
[----:B------:R-:W3:Y:S01]  /*82260*/  LDL.LU R3, [R1+0xe0] ;  /* 0x0000e00001037983 */ /* 0x000ee20000300800 */
[----:B------:R-:W-:-:S03]  /*82270*/  SHF.R.S32.HI R0, RZ, 0x8, R0 ;  /* 0x00000008ff007819 */ /* 0x000fc60000011400 */
[----:B------:R0:W-:Y:S04]  /*82280*/  @P2 STG.E.U8 desc[UR20][R14.64], R2 ;  /* 0x000000020e002986 */ /* 0x0001e8000c101114 */
[----:B------:R0:W-:Y:S01]  /*82290*/  @P5 STG.E.U8 desc[UR20][R12.64], R0 ;  /* 0x000000000c005986 */ /* 0x0001e2000c101114 */
[----:B-1----:R-:W-:Y:S01]  /*822a0*/  ISETP.LT.AND P0, PT, R8, UR4, !P1 ;  /* 0x0000000408007c0c */ /* 0x002fe2000cf01270 */
[----:B------:R-:W1:Y:S02]  /*822b0*/  LDCU UR4, c[0x0][0x39c] ;  /* 0x00007380ff0477ac */ /* 0x000e640008000800 */
[----:B------:R-:W4:Y:S01]  /*822c0*/  LDL.LU.64 R8, [R1+0x3a8] ;  /* 0x0003a80001087983 */ /* 0x000f220000300a00 */
[----:B--2---:R-:W-:Y:S01]  /*822d0*/  ISETP.LT.AND P2, PT, R10, UR6, !P1 ;  /* 0x000000060a007c0c */ /* 0x004fe2000cf41270 */
[----:B------:R-:W2:Y:S02]  /*822e0*/  LDCU UR6, c[0x0][0x39c] ;  /* 0x00007380ff0677ac */ /* 0x000ea40008000800 */
[----:B------:R-:W1:Y:S01]  /*822f0*/  LDL.LU R10, [R1+0x23ec] ;  /* 0x0023ec00010a7983 */ /* 0x000e620000300800 */
[----:B---3--:R-:W-:-:S03]  /*82300*/  F2FP.SATFINITE.E5M2.F32.PACK_AB_MERGE_C R3, R11, R3, RZ ;  /* 0x000000030b03723e */ /* 0x008fc600048060ff */
[----:B------:R-:W3:Y:S01]  /*82310*/  LDL.LU R11, [R1+0xfc] ;  /* 0x0000fc00010b7983 */ /* 0x000ee20000300800 */
[----:B0-----:R-:W-:-:S03]  /*82320*/  PRMT R2, R3, 0x9910, RZ ;  /* 0x0000991003027816 */ /* 0x001fc600000000ff */
[----:B------:R-:W2:Y:S02]  /*82330*/  LDL.LU.64 R14, [R1+0x3a0] ;  /* 0x0003a000010e7983 */ /* 0x000ea40000300a00 */
[----:B------:R-:W-:Y:S02]  /*82340*/  IMAD.MOV.U32 R0, RZ, RZ, R2 ;  /* 0x000000ffff007224 */ /* 0x000fe400078e0002 */
[----:B------:R-:W2:Y:S01]  /*82350*/  LDL.LU R2, [R1+0xec] ;  /* 0x0000ec0001027983 */ /* 0x000ea20000300800 */
[----:B------:R-:W-:Y:S01]  /*82360*/  ISETP.LT.AND P5, PT, R5, UR5, !P1 ;  /* 0x0000000505007c0c */ /* 0x000fe2000cfa1270 */
[----:B------:R-:W0:Y:S02]  /*82370*/  LDCU UR5, c[0x0][0x39c] ;  /* 0x00007380ff0577ac */ /* 0x000e240008000800 */
[----:B------:R-:W3:Y:S04]  /*82380*/  LDL.LU R5, [R1+0x23f0] ;  /* 0x0023f00001057983 */ /* 0x000ee80000300800 */
[----:B------:R-:W3:Y:S04]  /*82390*/  LDL.LU.64 R12, [R1+0x398] ;  /* 0x00039800010c7983 */ /* 0x000ee80000300a00 */
[----:B-----5:R5:W-:Y:S01]  /*823a0*/  @P4 STG.E.U8 desc[UR20][R18.64], R3 ;  /* 0x0000000312004986 */ /* 0x020be2000c101114 */
[----:B--2---:R-:W-:-:S03]  /*823b0*/  F2FP.SATFINITE.E5M2.F32.PACK_AB_MERGE_C R2, R2, R21, RZ ;  /* 0x000000150202723e */ /* 0x004fc600048060ff */
[----:B------:R-:W2:Y:S04]  /*823c0*/  LDL.LU R21, [R1+0x2740] ;  /* 0x0027400001157983 */ /* 0x000ea80000300800 */
[----:B-----5:R-:W5:Y:S04]  /*823d0*/  LDL.LU.64 R18, [R1+0x2738] ;  /* 0x0027380001127983 */ /* 0x020f680000300a00 */
[----:B------:R-:W2:Y:S01]  /*823e0*/  LDL.LU R3, [R1+0x23e8] ;  /* 0x0023e80001037983 */ /* 0x000ea20000300800 */
[----:B------:R-:W-:-:S05]  /*823f0*/  SHF.R.S32.HI R0, RZ, 0x8, R0 ;  /* 0x00000008ff007819 */ /* 0x000fca0000011400 */
[----:B----4-:R4:W-:Y:S01]  /*82400*/  @P3 STG.E.U8 desc[UR20][R6.64], R0 ;  /* 0x0000000006003986 */ /* 0x0109e2000c101114 */
[----:B-1----:R-:W-:Y:S01]  /*82410*/  ISETP.LT.AND P3, PT, R10, UR4, !P1 ;  /* 0x000000040a007c0c */ /* 0x002fe2000cf61270 */
[----:B------:R-:W1:Y:S02]  /*82420*/  LDCU UR4, c[0x0][0x39c] ;  /* 0x00007380ff0477ac */ /* 0x000e640008000800 */
[----:B----4-:R-:W4:Y:S04]  /*82430*/  LDL.LU.64 R6, [R1+0x390] ;  /* 0x0003900001067983 */ /* 0x010f280000300a00 */
[----:B------:R-:W1:Y:S01]  /*82440*/  LDL.LU R10, [R1+0x23e0] ;  /* 0x0023e000010a7983 */ /* 0x000e620000300800 */
[----:B--2---:R-:W-:-:S03]  /*82450*/  ISETP.LT.AND P4, PT, R3, UR8, !P1 ;  /* 0x0000000803007c0c */ /* 0x004fc6000cf81270 */
[----:B------:R2:W-:Y:S01]  /*82460*/  @P0 STG.E.U8 desc[UR20][R16.64], R2 ;  /* 0x0000000210000986 */ /* 0x0005e2000c101114 */
[----:B------:R-:W-:Y:S01]  /*82470*/  PRMT R3, R2, 0x9910, RZ ;  /* 0x0000991002037816 */ /* 0x000fe200000000ff */
[----:B------:R-:W0:Y:S04]  /*82480*/  LDCU UR8, c[0x0][0x39c] ;  /* 0x00007380ff0877ac */ /* 0x000e280008000800 */
[----:B------:R-:W-:Y:S02]  /*82490*/  IMAD.MOV.U32 R0, RZ, RZ, R3 ;  /* 0x000000ffff007224 */ /* 0x000fe400078e0003 */
[----:B------:R-:W2:Y:S03]  /*824a0*/  LDL.LU R3, [R1+0xf4] ;  /* 0x0000f40001037983 */ /* 0x000ea60000300800 */
[----:B------:R-:W-:-:S02]  /*824b0*/  SHF.R.S32.HI R0, RZ, 0x8, R0 ;  /* 0x00000008ff007819 */ /* 0x000fc40000011400 */
[----:B---3--:R-:W-:Y:S01]  /*824c0*/  ISETP.LT.AND P0, PT, R5, UR6, !P1 ;  /* 0x0000000605007c0c */ /* 0x008fe2000cf01270 */
[----:B------:R-:W3:Y:S02]  /*824d0*/  LDCU UR6, c[0x0][0x39c] ;  /* 0x00007380ff0677ac */ /* 0x000ee40008000800 */
[----:B------:R0:W-:Y:S01]  /*824e0*/  @P2 STG.E.U8 desc[UR20][R8.64], R0 ;  /* 0x0000000008002986 */ /* 0x0001e2000c101114 */
[----:B--2---:R-:W-:-:S03]  /*824f0*/  F2FP.SATFINITE.E5M2.F32.PACK_AB_MERGE_C R3, R3, R4, RZ ;  /* 0x000000040303723e */ /* 0x004fc600048060ff */
[----:B------:R-:W2:Y:S04]  /*82500*/  LDL.LU R4, [R1+0x2730] ;  /* 0x0027300001047983 */ /* 0x000ea80000300800 */
[----:B------:R-:W2:Y:S04]  /*82510*/  LDL.LU.64 R16, [R1+0x2728] ;  /* 0x0027280001107983 */ /* 0x000ea80000300a00 */
[----:B------:R-:W3:Y:S04]  /*82520*/  LDL.LU R5, [R1+0x23dc] ;  /* 0x0023dc0001057983 */ /* 0x000ee80000300800 */
[----:B0-----:R-:W2:Y:S01]  /*82530*/  LDL.LU R0, [R1+0x23e4] ;  /* 0x0023e40001007983 */ /* 0x001ea20000300800 */
[----:B------:R-:W-:-:S03]  /*82540*/  PRMT R2, R3, 0x9910, RZ ;  /* 0x0000991003027816 */ /* 0x000fc600000000ff */
[----:B------:R-:W3:Y:S01]  /*82550*/  LDL.LU.64 R8, [R1+0x380] ;  /* 0x0003800001087983 */ /* 0x000ee20000300a00 */
[----:B--2---:R-:W-:Y:S01]  /*82560*/  ISETP.LT.AND P2, PT, R0, UR5, !P1 ;  /* 0x0000000500007c0c */ /* 0x004fe2000cf41270 */
[----:B------:R-:W-:Y:S02]  /*82570*/  IMAD.MOV.U32 R0, RZ, RZ, R2 ;  /* 0x000000ffff007224 */ /* 0x000fe400078e0002 */
[----:B------:R0:W-:Y:S01]  /*82580*/  @P5 STG.E.U8 desc[UR20][R14.64], R3 ;  /* 0x000000030e005986 */ /* 0x0001e2000c101114 */
[----:B------:R-:W2:Y:S03]  /*82590*/  LDCU UR5, c[0x0][0x39c] ;  /* 0x00007380ff0577ac */ /* 0x000ea60008000800 */
[----:B------:R-:W2:Y:S01]  /*825a0*/  LDL.LU R2, [R1+0xf8] ;  /* 0x0000f80001027983 */ /* 0x000ea20000300800 */
[----:B------:R-:W-:Y:S02]  /*825b0*/  SHF.R.S32.HI R0, RZ, 0x8, R0 ;  /* 0x00000008ff007819 */ /* 0x000fe40000011400 */
[----:B-1----:R-:W-:Y:S01]  /*825c0*/  ISETP.LT.AND P5, PT, R10, UR4, !P1 ;  /* 0x000000040a007c0c */ /* 0x002fe2000cfa1270 */
[----:B------:R-:W1:Y:S02]  /*825d0*/  LDCU UR4, c[0x0][0x39c] ;  /* 0x00007380ff0477ac */ /* 0x000e640008000800 */
[----:B------:R1:W-:Y:S01]  /*825e0*/  @P4 STG.E.U8 desc[UR20][R12.64], R0 ;  /* 0x000000000c004986 */ /* 0x0003e2000c101114 */
[----:B---3--:R-:W-:Y:S01]  /*825f0*/  ISETP.LT.AND P4, PT, R5, UR6, !P1 ;  /* 0x0000000605007c0c */ /* 0x008fe2000cf81270 */
[----:B------:R-:W3:Y:S02]  /*82600*/  LDCU UR6, c[0x0][0x39c] ;  /* 0x00007380ff0677ac */ /* 0x000ee40008000800 */
[----:B0-----:R-:W3:Y:S01]  /*82610*/  LDL.LU.64 R14, [R1+0x2720] ;  /* 0x00272000010e7983 */ /* 0x001ee20000300a00 */
[----:B--2---:R-:W-:-:S03]  /*82620*/  F2FP.SATFINITE.E5M2.F32.PACK_AB_MERGE_C R2, R11, R2, RZ ;  /* 0x000000020b02723e */ /* 0x004fc600048060ff */
[----:B------:R-:W2:Y:S01]  /*82630*/  LDL.LU.64 R10, [R1+0x370] ;  /* 0x00037000010a7983 */ /* 0x000ea20000300a00 */
[----:B------:R-:W-:-:S03]  /*82640*/  PRMT R3, R2, 0x9910, RZ ;  /* 0x0000991002037816 */ /* 0x000fc600000000ff */
[----:B-1----:R-:W2:Y:S02]  /*82650*/  LDL.LU.64 R12, [R1+0x2718] ;  /* 0x00271800010c7983 */ /* 0x002ea40000300a00 */
[----:B------:R-:W-:Y:S02]  /*82660*/  IMAD.MOV.U32 R0, RZ, RZ, R3 ;  /* 0x000000ffff007224 */ /* 0x000fe400078e0003 */
[----:B------:R-:W2:Y:S04]  /*82670*/  LDL.LU R3, [R1+0x23d4] ;  /* 0x0023d40001037983 */ /* 0x000ea80000300800 */
[----:B------:R-:W2:Y:S04]  /*82680*/  LDL.LU R5, [R1+0x2710] ;  /* 0x0027100001057983 */ /* 0x000ea80000300800 */
[----:B----4-:R0:W-:Y:S01]  /*82690*/  @P3 STG.E.U8 desc[UR20][R6.64], R2 ;  /* 0x0000000206003986 */ /* 0x0101e2000c101114 */
[----:B--2---:R-:W-:-:S03]  /*826a0*/  F2FP.SATFINITE.E5M2.F32.PACK_AB_MERGE_C R4, R5, R4, RZ ;  /* 0x000000040504723e */ /* 0x004fc600048060ff */
[----:B------:R-:W2:Y:S04]  /*826b0*/  LDL.LU R5, [R1+0x23d0] ;  /* 0x0023d00001057983 */ /* 0x000ea80000300800 */
[----:B0-----:R-:W4:Y:S01]  /*826c0*/  LDL.LU.64 R6, [R1+0x2708] ;  /* 0x0027080001067983 */ /* 0x001f220000300a00 */
[----:B------:R-:W-:Y:S02]  /*826d0*/  SHF.R.S32.HI R0, RZ, 0x8, R0 ;  /* 0x00000008ff007819 */ /* 0x000fe40000011400 */
[----:B------:R-:W-:-:S03]  /*826e0*/  PRMT R2, R4, 0x9910, RZ ;  /* 0x0000991004027816 */ /* 0x000fc600000000ff */
[----:B----4-:R0:W-:Y:S04]  /*826f0*/  @P0 STG.E.U8 desc[UR20][R6.64], R0 ;  /* 0x0000000006000986 */ /* 0x0101e8000c101114 */
[----:B0-----:R-:W4:Y:S01]  /*82700*/  LDL.LU.64 R6, [R1+0x2700] ;  /* 0x0027000001067983 */ /* 0x001f220000300a00 */
[----:B------:R-:W-:Y:S01]  /*82710*/  IMAD.MOV.U32 R0, RZ, RZ, R2 ;  /* 0x000000ffff007224 */ /* 0x000fe200078e0002 */
[----:B--2---:R-:W-:Y:S01]  /*82720*/  ISETP.LT.AND P3, PT, R5, UR5, !P1 ;  /* 0x0000000505007c0c */ /* 0x004fe2000cf61270 */
[----:B------:R-:W0:Y:S01]  /*82730*/  LDCU UR5, c[0x0][0x39c] ;  /* 0x00007380ff0577ac */ /* 0x000e220008000800 */
[----:B------:R-:W2:Y:S04]  /*82740*/  LDL.LU R2, [R1+0x23d8] ;  /* 0x0023d80001027983 */ /* 0x000ea80000300800 */
[----:B------:R-:W0:Y:S04]  /*82750*/  LDL.LU R5, [R1+0x1eb8] ;  /* 0x001eb80001057983 */ /* 0x000e280000300800 */
[----:B------:R1:W-:Y:S01]  /*82760*/  @P2 STG.E.U8 desc[UR20][R8.64], R4 ;  /* 0x0000000408002986 */ /* 0x0003e2000c101114 */
[----:B----4-:R-:W-:-:S03]  /*82770*/  F2FP.SATFINITE.E5M2.F32.PACK_AB_MERGE_C R6, R7, R6, RZ ;  /* 0x000000060706723e */ /* 0x010fc600048060ff */
[----:B------:R-:W3:Y:S04]  /*82780*/  LDL.LU R7, [R1+0x1ec4] ;  /* 0x001ec40001077983 */ /* 0x000ee80000300800 */
[----:B-1----:R-:W4:Y:S01]  /*82790*/  LDL.LU.64 R8, [R1+0x26f8] ;  /* 0x0026f80001087983 */ /* 0x002f220000300a00 */
[----:B------:R-:W-:Y:S02]  /*827a0*/  SHF.R.S32.HI R0, RZ, 0x8, R0 ;  /* 0x00000008ff007819 */ /* 0x000fe40000011400 */
[----:B------:R-:W-:Y:S01]  /*827b0*/  ISETP.LT.AND P0, PT, R3, UR4, !P1 ;  /* 0x0000000403007c0c */ /* 0x000fe2000cf01270 */
[----:B------:R-:W1:Y:S01]  /*827c0*/  LDCU UR4, c[0x0][0x39c] ;  /* 0x00007380ff0477ac */ /* 0x000e620008000800 */
[----:B------:R-:W1:Y:S01]  /*827d0*/  LDL.LU R3, [R1+0x1ebc] ;  /* 0x001ebc0001037983 */ /* 0x000e620000300800 */
[----:B--2---:R-:W-:-:S02]  /*827e0*/  ISETP.LT.AND P2, PT, R2, UR8, !P1 ;  /* 0x0000000802007c0c */ /* 0x004fc4000cf41270 */
[----:B------:R-:W-:Y:S01]  /*827f0*/  PRMT R2, R6, 0x9910, RZ ;  /* 0x0000991006027816 */ /* 0x000fe200000000ff */
[----:B------:R-:W2:Y:S01]  /*82800*/  LDCU UR8, c[0x0][0x39c] ;  /* 0x00007380ff0877ac */ /* 0x000ea20008000800 */
[----:B----4-:R4:W-:Y:S04]  /*82810*/  @P5 STG.E.U8 desc[UR20][R8.64], R0 ;  /* 0x0000000008005986 */ /* 0x0109e8000c101114 */
[----:B------:R0:W-:Y:S04]  /*82820*/  @P4 STG.E.U8 desc[UR20][R10.64], R6 ;  /* 0x000000060a004986 */ /* 0x0001e8000c101114 */
[----:B----4-:R-:W4:Y:S04]  /*82830*/  LDL.LU.64 R8, [R1+0x26f0] ;  /* 0x0026f00001087983 */ /* 0x010f280000300a00 */
[----:B------:R-:W2:Y:S04]  /*82840*/  LDL.LU R4, [R1+0x1ec0] ;  /* 0x001ec00001047983 */ /* 0x000ea80000300800 */
[----:B0-----:R-:W2:Y:S01]  /*82850*/  LDL.LU.64 R10, [R1+0x26e8] ;  /* 0x0026e800010a7983 */ /* 0x001ea20000300a00 */
[----:B------:R-:W-:Y:S01]  /*82860*/  IMAD.MOV.U32 R0, RZ, RZ, R2 ;  /* 0x000000ffff007224 */ /* 0x000fe200078e0002 */
[----:B---3--:R-:W-:Y:S01]  /*82870*/  ISETP.LT.AND P5, PT, R7, UR6, !P1 ;  /* 0x0000000607007c0c */ /* 0x008fe2000cfa1270 */
[----:B------:R-:W0:Y:S01]  /*82880*/  LDCU UR6, c[0x0][0x39c] ;  /* 0x00007380ff0677ac */ /* 0x000e220008000800 */
[----:B------:R-:W3:Y:S02]  /*82890*/  LDL.LU.64 R6, [R1+0x358] ;  /* 0x0003580001067983 */ /* 0x000ee40000300a00 */
[----:B------:R-:W-:-:S02]  /*828a0*/  SHF.R.S32.HI R0, RZ, 0x8, R0 ;  /* 0x00000008ff007819 */ /* 0x000fc40000011400 */
[----:B------:R-:W-:Y:S01]  /*828b0*/  ISETP.LT.AND P4, PT, R5, UR5, !P1 ;  /* 0x0000000505007c0c */ /* 0x000fe2000cf81270 */
[----:B------:R-:W0:Y:S01]  /*828c0*/  LDCU UR5, c[0x0][0x39c] ;  /* 0x00007380ff0577ac */ /* 0x000e220008000800 */
[----:B----4-:R-:W-:Y:S01]  /*828d0*/  F2FP.SATFINITE.E5M2.F32.PACK_AB_MERGE_C R8, R9, R8, RZ ;  /* 0x000000080908723e */ /* 0x010fe200048060ff */
[----:B--2---:R2:W-:Y:S04]  /*828e0*/  @P3 STG.E.U8 desc[UR20][R10.64], R0 ;  /* 0x000000000a003986 */ /* 0x0045e8000c101114 */
[----:B--2---:R-:W2:Y:S04]  /*828f0*/  LDL.LU.64 R10, [R1+0x26e0] ;  /* 0x0026e000010a7983 */ /* 0x004ea80000300a00 */
[----:B------:R-:W4:Y:S04]  /*82900*/  LDL.LU R5, [R1+0x1ea8] ;  /* 0x001ea80001057983 */ /* 0x000f280000300800 */
[----:B------:R0:W-:Y:S01]  /*82910*/  @P0 STG.E.U8 desc[UR20][R12.64], R8 ;  /* 0x000000080c000986 */ /* 0x0001e2000c101114 */
[----:B-1----:R-:W-:Y:S01]  /*82920*/  ISETP.LT.AND P3, PT, R3, UR4, !P1 ;  /* 0x0000000403007c0c */ /* 0x002fe2000cf61270 */
[----:B------:R-:W1:Y:S02]  /*82930*/  LDCU UR4, c[0x0][0x39c] ;  /* 0x00007380ff0477ac */ /* 0x000e640008000800 */
[----:B0-----:R-:W5:Y:S04]  /*82940*/  LDL.LU.64 R12, [R1+0x26d8] ;  /* 0x0026d800010c7983 */ /* 0x001f680000300a00 */
[----:B------:R-:W1:Y:S01]  /*82950*/  LDL.LU R3, [R1+0x1eb0] ;  /* 0x001eb00001037983 */ /* 0x000e620000300800 */
[----:B------:R-:W-:-:S02]  /*82960*/  PRMT R2, R8, 0x9910, RZ ;  /* 0x0000991008027816 */ /* 0x000fc400000000ff */
[----:B------:R-:W-:Y:S01]  /*82970*/  ISETP.LT.AND P0, PT, R4, UR6, !P1 ;  /* 0x0000000604007c0c */ /* 0x000fe2000cf01270 */
[----:B------:R-:W5:Y:S01]  /*82980*/  LDL.LU.64 R8, [R1+0x338] ;  /* 0x0003380001087983 */ /* 0x000f620000300a00 */
[----:B------:R-:W0:Y:S03]  /*82990*/  LDCU UR6, c[0x0][0x39c] ;  /* 0x00007380ff0677ac */ /* 0x000e260008000800 */
[----:B------:R-:W0:Y:S01]  /*829a0*/  LDL.LU R4, [R1+0x1eb4] ;  /* 0x001eb40001047983 */ /* 0x000e220000300800 */
[----:B------:R-:W-:-:S05]  /*829b0*/  IMAD.MOV.U32 R0, RZ, RZ, R2 ;  /* 0x000000ffff007224 */ /* 0x000fca00078e0002 */
[----:B------:R-:W-:-:S05]  /*829c0*/  SHF.R.S32.HI R0, RZ, 0x8, R0 ;  /* 0x00000008ff007819 */ /* 0x000fca0000011400 */
[----:B---3--:R3:W-:Y:S04]  /*829d0*/  @P2 STG.E.U8 desc[UR20][R6.64], R0 ;  /* 0x0000000006002986 */ /* 0x0087e8000c101114 */
[----:B---3--:R-:W3:Y:S01]  /*829e0*/  LDL.LU.64 R6, [R1+0x328] ;  /* 0x0003280001067983 */ /* 0x008ee20000300a00 */
[----:B--2---:R-:W-:-:S03]  /*829f0*/  F2FP.SATFINITE.E5M2.F32.PACK_AB_MERGE_C R10, R11, R10, RZ ;  /* 0x0000000a0b0a723e */ /* 0x004fc600048060ff */
[----:B------:R-:W2:Y:S01]  /*82a00*/  LDL.LU R11, [R1+0x1e98] ;  /* 0x001e9800010b7983 */ /* 0x000ea20000300800 */
[----:B------:R-:W-:-:S05]  /*82a10*/  PRMT R2, R10, 0x9910, RZ ;  /* 0x000099100a027816 */ /* 0x000fca00000000ff */
[----:B------:R-:W-:Y:S01]  /*82a20*/  IMAD.MOV.U32 R0, RZ, RZ, R2 ;  /* 0x000000ffff007224 */ /* 0x000fe200078e0002 */
[----:B----4-:R-:W-:Y:S01]  /*82a30*/  ISETP.LT.AND P2, PT, R5, UR5, !P1 ;  /* 0x0000000505007c0c */ /* 0x010fe2000cf41270 */
[----:B------:R4:W-:Y:S01]  /*82a40*/  @P5 STG.E.U8 desc[UR20][R14.64], R10 ;  /* 0x0000000a0e005986 */ /* 0x0009e2000c101114 */
[----:B------:R-:W0:Y:S02]  /*82a50*/  LDCU UR5, c[0x0][0x39c] ;  /* 0x00007380ff0577ac */ /* 0x000e240008000800 */
[----:B------:R-:W-:Y:S01]  /*82a60*/  SHF.R.S32.HI R0, RZ, 0x8, R0 ;  /* 0x00000008ff007819 */ /* 0x000fe20000011400 */
[----:B------:R-:W2:Y:S01]  /*82a70*/  LDL.LU R5, [R1+0x1e9c] ;  /* 0x001e9c0001057983 */ /* 0x000ea20000300800 */
[----:B-----5:R-:W-:-:S03]  /*82a80*/  F2FP.SATFINITE.E5M2.F32.PACK_AB_MERGE_C R12, R13, R12, RZ ;  /* 0x0000000c0d0c723e */ /* 0x020fc600048060ff */
[----:B------:R5:W-:Y:S01]  /*82a90*/  @P4 STG.E.U8 desc[UR20][R16.64], R0 ;  /* 0x0000000010004986 */ /* 0x000be2000c101114 */
[----:B------:R-:W-:-:S03]  /*82aa0*/  PRMT R2, R12, 0x9910, RZ ;  /* 0x000099100c027816 */ /* 0x000fc600000000ff */
[----:B----4-:R-:W4:Y:S01]  /*82ab0*/  LDL.LU.64 R14, [R1+0x26d0] ;  /* 0x0026d000010e7983 */ /* 0x010f220000300a00 */
[----:B-1----:R-:W-:Y:S01]  /*82ac0*/  ISETP.LT.AND P5, PT, R3, UR4, !P1 ;  /* 0x0000000403007c0c */ /* 0x002fe2000cfa1270 */
[----:B------:R-:W1:Y:S02]  /*82ad0*/  LDCU UR4, c[0x0][0x39c] ;  /* 0x00007380ff0477ac */ /* 0x000e640008000800 */
[----:B-----5:R-:W5:Y:S01]  /*82ae0*/  LDL.LU.64 R16, [R1+0x26c8] ;  /* 0x0026c80001107983 */ /* 0x020f620000300a00 */
[----:B------:R-:W-:-:S03]  /*82af0*/  IMAD.MOV.U32 R0, RZ, RZ, R2 ;  /* 0x000000ffff007224 */ /* 0x000fc600078e0002 */
[----:B------:R-:W2:Y:S01]  /*82b00*/  LDL.LU.64 R2, [R1+0x340] ;  /* 0x0003400001027983 */ /* 0x000ea20000300a00 */
[----:B0-----:R-:W-:Y:S01]  /*82b10*/  ISETP.LT.AND P4, PT, R4, UR6, !P1 ;  /* 0x0000000604007c0c */ /* 0x001fe2000cf81270 */
[----:B------:R-:W0:Y:S02]  /*82b20*/  LDCU UR6, c[0x0][0x39c] ;  /* 0x00007380ff0677ac */ /* 0x000e240008000800 */
[----:B------:R-:W1:Y:S01]  /*82b30*/  LDL.LU R4, [R1+0x1ea0] ;  /* 0x001ea00001047983 */ /* 0x000e620000300800 */
[----:B------:R-:W-:-:S03]  /*82b40*/  SHF.R.S32.HI R0, RZ, 0x8, R0 ;  /* 0x00000008ff007819 */ /* 0x000fc60000011400 */
[----:B--2---:R2:W-:Y:S04]  /*82b50*/  @P3 STG.E.U8 desc[UR20][R2.64], R12 ;  /* 0x0000000c02003986 */ /* 0x0045e8000c101114 */
[----:B--2---:R-:W0:Y:S01]  /*82b60*/  LDL.LU R3, [R1+0x1e8c] ;  /* 0x001e8c0001037983 */ /* 0x004e220000300800 */
[----:B----4-:R-:W-:-:S03]  /*82b70*/  F2FP.SATFINITE.E5M2.F32.PACK_AB_MERGE_C R14, R15, R14, RZ ;  /* 0x0000000e0f0e723e */ /* 0x010fc600048060ff */
[----:B------:R-:W-:Y:S01]  /*82b80*/  @P0 STG.E.U8 desc[UR20][R8.64], R0 ;  /* 0x0000000008000986 */ /* 0x000fe2000c101114 */
[----:B------:R-:W-:Y:S01]  /*82b90*/  ISETP.LT.AND P0, PT, R5, UR5, !P1 ;  /* 0x0000000505007c0c */ /* 0x000fe2000cf01270 */
[----:B------:R-:W2:Y:S02]  /*82ba0*/  LDCU UR5, c[0x0][0x39c] ;  /* 0x00007380ff0577ac */ /* 0x000ea40008000800 */
[----:B------:R4:W-:Y:S04]  /*82bb0*/  @P2 STG.E.U8 desc[UR20][R18.64], R14 ;  /* 0x0000000e12002986 */ /* 0x0009e8000c101114 */
[----:B----4-:R-:W4:Y:S04]  /*82bc0*/  LDL.LU.64 R18, [R1+0x26c0] ;  /* 0x0026c00001127983 */ /* 0x010f280000300a00 */
[----:B------:R-:W2:Y:S01]  /*82bd0*/  LDL.LU R5, [R1+0x1e90] ;  /* 0x001e900001057983 */ /* 0x000ea20000300800 */
[----:B------:R-:W-:-:S02]  /*82be0*/  PRMT R2, R14, 0x9910, RZ ;  /* 0x000099100e027816 */ /* 0x000fc400000000ff */
[----:B-1----:R-:W-:Y:S01]  /*82bf0*/  ISETP.LT.AND P2, PT, R4, UR4, !P1 ;  /* 0x0000000404007c0c */ /* 0x002fe2000cf41270 */
[----:B------:R-:W4:Y:S01]  /*82c00*/  LDL.LU.64 R14, [R1+0x310] ;  /* 0x00031000010e7983 */ /* 0x000f220000300a00 */
[----:B-----5:R-:W-:Y:S01]  /*82c10*/  F2FP.SATFINITE.E5M2.F32.PACK_AB_MERGE_C R16, R17, R16, RZ ;  /* 0x000000101110723e */ /* 0x020fe200048060ff */
[----:B------:R-:W-:Y:S01]  /*82c20*/  IMAD.MOV.U32 R0, RZ, RZ, R2 ;  /* 0x000000ffff007224 */ /* 0x000fe200078e0002 */
[----:B------:R-:W-:Y:S01]  /*82c30*/  ISETP.LT.AND P3, PT, R11, UR8, !P1 ;  /* 0x000000080b007c0c */ /* 0x000fe2000cf61270 */
[----:B------:R-:W5:Y:S01]  /*82c40*/  LDL.LU R4, [R1+0x1e94] ;  /* 0x001e940001047983 */ /* 0x000f620000300800 */
[----:B------:R-:W-:Y:S01]  /*82c50*/  PRMT R2, R16, 0x9910, RZ ;  /* 0x0000991010027816 */ /* 0x000fe200000000ff */
[----:B------:R-:W5:Y:S01]  /*82c60*/  LDCU UR4, c[0x0][0x39c] ;  /* 0x00007380ff0477ac */ /* 0x000f620008000800 */
[----:B------:R-:W-:Y:S01]  /*82c70*/  SHF.R.S32.HI R0, RZ, 0x8, R0 ;  /* 0x00000008ff007819 */ /* 0x000fe20000011400 */
[----:B------:R-:W4:Y:S01]  /*82c80*/  LDL.LU.64 R12, [R1+0x300] ;  /* 0x00030000010c7983 */ /* 0x000f220000300a00 */
[----:B------:R-:W1:Y:S03]  /*82c90*/  LDCU UR8, c[0x0][0x39c] ;  /* 0x00007380ff0877ac */ /* 0x000e660008000800 */
[----:B---3--:R-:W-:Y:S04]  /*82ca0*/  @P5 STG.E.U8 desc[UR20][R6.64], R0 ;  /* 0x0000000006005986 */ /* 0x008fe8000c101114 */
[----:B------:R-:W3:Y:S04]  /*82cb0*/  LDL.LU.64 R10, [R1+0x2e0] ;  /* 0x0002e000010a7983 */ /* 0x000ee80000300a00 */
[----:B------:R1:W-:Y:S04]  /*82cc0*/  @P4 STG.E.U8 desc[UR20][R20.64], R16 ;  /* 0x0000001014004986 */ /* 0x0003e8000c101114 */
[----:B-1----:R-:W3:Y:S01]  /*82cd0*/  LDL.LU.64 R20, [R1+0x26b8] ;  /* 0x0026b80001147983 */ /* 0x002ee20000300a00 */
[----:B------:R-:W-:-:S05]  /*82ce0*/  IMAD.MOV.U32 R0, RZ, RZ, R2 ;  /* 0x000000ffff007224 */ /* 0x000fca00078e0002 */
[----:B------:R-:W-:-:S05]  /*82cf0*/  SHF.R.S32.HI R0, RZ, 0x8, R0 ;  /* 0x00000008ff007819 */ /* 0x000fca0000011400 */
[----:B------:R1:W-:Y:S01]  /*82d00*/  @P3 STG.E.U8 desc[UR20][R22.64], R0 ;  /* 0x0000000016003986 */ /* 0x0003e2000c101114 */
[----:B0-----:R-:W-:Y:S01]  /*82d10*/  ISETP.LT.AND P5, PT, R3, UR6, !P1 ;  /* 0x0000000603007c0c */ /* 0x001fe2000cfa1270 */
[----:B------:R-:W0:Y:S02]  /*82d20*/  LDCU UR6, c[0x0][0x39c] ;  /* 0x00007380ff0677ac */ /* 0x000e240008000800 */
[----:B------:R-:W0:Y:S04]  /*82d30*/  LDL.LU R3, [R1+0x1e7c] ;  /* 0x001e7c0001037983 */ /* 0x000e280000300800 */
[----:B-1----:R-:W3:Y:S04]  /*82d40*/  LDL.LU.64 R22, [R1+0x26b0] ;  /* 0x0026b00001167983 */ /* 0x002ee80000300a00 */
[----:B------:R-:W3:Y:S01]  /*82d50*/  LDL.LU R9, [R1+0x1e80] ;  /* 0x001e800001097983 */ /* 0x000ee20000300800 */
[----:B--2---:R-:W-:Y:S01]  /*82d60*/  ISETP.LT.AND P4, PT, R5, UR5, !P1 ;  /* 0x0000000505007c0c */ /* 0x004fe2000cf81270 */
[----:B------:R-:W1:Y:S02]  /*82d70*/  LDCU UR5, c[0x0][0x39c] ;  /* 0x00007380ff0577ac */ /* 0x000e640008000800 */
[----:B------:R-:W2:Y:S01]  /*82d80*/  LDL.LU R5, [R1+0x1e88] ;  /* 0x001e880001057983 */ /* 0x000ea20000300800 */
[----:B-----5:R-:W-:Y:S01]  /*82d90*/  ISETP.LT.AND P3, PT, R4, UR4, !P1 ;  /* 0x0000000404007c0c */ /* 0x020fe2000cf61270 */
[----:B------:R-:W5:Y:S02]  /*82da0*/  LDCU UR4, c[0x0][0x39c] ;  /* 0x00007380ff0477ac */ /* 0x000f640008000800 */
[----:B------:R-:W5:Y:S01]  /*82db0*/  LDL.LU R4, [R1+0x1e70] ;  /* 0x001e700001047983 */ /* 0x000f620000300800 */
[----:B----4-:R-:W-:-:S03]  /*82dc0*/  F2FP.SATFINITE.E5M2.F32.PACK_AB_MERGE_C R18, R19, R18, RZ ;  /* 0x000000121312723e */ /* 0x010fc600048060ff */
[----:B------:R-:W4:Y:S01]  /*82dd0*/  LDL.LU.64 R6, [R1+0x2d0] ;  /* 0x0002d00001067983 */ /* 0x000f220000300a00 */
[----:B------:R-:W-:-:S05]  /*82de0*/  PRMT R2, R18, 0x9910, RZ ;  /* 0x0000991012027816 */ /* 0x000fca00000000ff */
[----:B------:R-:W-:Y:S01]  /*82df0*/  IMAD.MOV.U32 R0, RZ, RZ, R2 ;  /* 0x000000ffff007224 */ /* 0x000fe200078e0002 */
[----:B------:R-:W-:Y:S04]  /*82e00*/  @P0 STG.E.U8 desc[UR20][R14.64], R18 ;  /* 0x000000120e000986 */ /* 0x000fe8000c101114 */
[----:B------:R-:W-:-:S05]  /*82e10*/  SHF.R.S32.HI R0, RZ, 0x8, R0 ;  /* 0x00000008ff007819 */ /* 0x000fca0000011400 */
[----:B------:R1:W-:Y:S04]  /*82e20*/  @P2 STG.E.U8 desc[UR20][R24.64], R0 ;  /* 0x0000000018002986 */ /* 0x0003e8000c101114 */
[----:B-1----:R-:W4:Y:S04]  /*82e30*/  LDL.LU.64 R24, [R1+0x26a8] ;  /* 0x0026a80001187983 */ /* 0x002f280000300a00 */
[----:B------:R-:W4:Y:S01]  /*82e40*/  LDL.LU R8, [R1+0x1e74] ;  /* 0x001e740001087983 */ /* 0x000f220000300800 */
[----:B---3--:R-:W-:-:S04]  /*82e50*/  F2FP.SATFINITE.E5M2.F32.PACK_AB_MERGE_C R20, R21, R20, RZ ;  /* 0x000000141514723e */ /* 0x008fc800048060ff */
[----:B------:R-:W-:-:S05]  /*82e60*/  PRMT R2, R20, 0x9910, RZ ;  /* 0x0000991014027816 */ /* 0x000fca00000000ff */
[----:B------:R-:W-:Y:S01]  /*82e70*/  IMAD.MOV.U32 R0, RZ, RZ, R2 ;  /* 0x000000ffff007224 */ /* 0x000fe200078e0002 */
[----:B------:R-:W-:Y:S04]  /*82e80*/  @P5 STG.E.U8 desc[UR20][R12.64], R20 ;  /* 0x000000140c005986 */ /* 0x000fe8000c101114 */
[----:B------:R-:W-:-:S05]  /*82e90*/  SHF.R.S32.HI R0, RZ, 0x8, R0 ;  /* 0x00000008ff007819 */ /* 0x000fca0000011400 */
[----:B------:R-:W-:Y:S01]  /*82ea0*/  @P4 STG.E.U8 desc[UR20][R10.64], R0 ;  /* 0x000000000a004986 */ /* 0x000fe2000c101114 */
[----:B0-----:R-:W-:Y:S01]  /*82eb0*/  ISETP.LT.AND P0, PT, R3, UR6, !P1 ;  /* 0x0000000603007c0c */ /* 0x001fe2000cf01270 */
[----:B------:R-:W0:Y:S02]  /*82ec0*/  LDCU UR6, c[0x0][0x39c] ;  /* 0x00007380ff0677ac */ /* 0x000e240008000800 */
[----:B------:R-:W3:Y:S01]  /*82ed0*/  LDL.LU R3, [R1+0x1e78] ;  /* 0x001e780001037983 */ /* 0x000ee20000300800 */
[----:B------:R-:W-:-:S05]  /*82ee0*/  F2FP.SATFINITE.E5M2.F32.PACK_AB_MERGE_C R22, R23, R22, RZ ;  /* 0x000000161716723e */ /* 0x000fca00048060ff */
[----:B------:R1:W-:Y:S01]  /*82ef0*/  @P3 STG.E.U8 desc[UR20][R26.64], R22 ;  /* 0x000000161a003986 */ /* 0x0003e2000c101114 */
[----:B--2---:R-:W-:Y:S01]  /*82f00*/  ISETP.LT.AND P5, PT, R5, UR8, !P1 ;  /* 0x0000000805007c0c */ /* 0x004fe2000cfa1270 */
[----:B------:R-:W2:Y:S02]  /*82f10*/  LDCU UR8, c[0x0][0x39c] ;  /* 0x00007380ff0877ac */ /* 0x000ea40008000800 */
[----:B------:R-:W2:Y:S04]  /*82f20*/  LDL.LU R5, [R1+0x1e64] ;  /* 0x001e640001057983 */ /* 0x000ea80000300800 */
[----:B-1----:R-:W2:Y:S01]  /*82f30*/  LDL.LU.64 R26, [R1+0x26a0] ;  /* 0x0026a000011a7983 */ /* 0x002ea20000300a00 */
[----:B-----5:R-:W-:Y:S01]  /*82f40*/  ISETP.LT.AND P4, PT, R4, UR4, !P1 ;  /* 0x0000000404007c0c */ /* 0x020fe2000cf81270 */
[----:B------:R-:W1:Y:S02]  /*82f50*/  LDCU UR4, c[0x0][0x39c] ;  /* 0x00007380ff0477ac */ /* 0x000e640008000800 */
[----:B------:R-:W5:Y:S04]  /*82f60*/  LDL.LU R4, [R1+0x1e68] ;  /* 0x001e680001047983 */ /* 0x000f680000300800 */
[----:B------:R-:W5:Y:S01]  /*82f70*/  LDL.LU.64 R16, [R1+0x2b8] ;  /* 0x0002b80001107983 */ /* 0x000f620000300a00 */
[----:B------:R-:W-:Y:S01]  /*82f80*/  ISETP.LT.AND P2, PT, R9, UR5, !P1 ;  /* 0x0000000509007c0c */ /* 0x000fe2000cf41270 */
[----:B------:R-:W3:Y:S01]  /*82f90*/  LDCU UR5, c[0x0][0x39c] ;  /* 0x00007380ff0577ac */ /* 0x000ee20008000800 */
[----:B------:R-:W-:Y:S01]  /*82fa0*/  PRMT R2, R22, 0x9910, RZ ;  /* 0x0000991016027816 */ /* 0x000fe200000000ff */
[----:B------:R-:W5:Y:S04]  /*82fb0*/  LDL.LU R14, [R1+0x1e6c] ;  /* 0x001e6c00010e7983 */ /* 0x000f680000300800 */
[----:B------:R-:W-:-:S05]  /*82fc0*/  IMAD.MOV.U32 R0, RZ, RZ, R2 ;  /* 0x000000ffff007224 */ /* 0x000fca00078e0002 */
[----:B------:R-:W-:-:S05]  /*82fd0*/  SHF.R.S32.HI R0, RZ, 0x8, R0 ;  /* 0x00000008ff007819 */ /* 0x000fca0000011400 */
[----:B----4-:R4:W-:Y:S01]  /*82fe0*/  @P0 STG.E.U8 desc[UR20][R6.64], R0 ;  /* 0x0000000006000986 */ /* 0x0109e2000c101114 */
[----:B------:R-:W-:-:S03]  /*82ff0*/  F2FP.SATFINITE.E5M2.F32.PACK_AB_MERGE_C R24, R25, R24, RZ ;  /* 0x000000181918723e */ /* 0x000fc600048060ff */
[----:B----4-:R-:W4:Y:S01]  /*83000*/  LDL.LU R7, [R1+0x1e54] ;  /* 0x001e540001077983 */ /* 0x010f220000300800 */
[----:B------:R-:W-:-:S03]  /*83010*/  PRMT R2, R24, 0x9910, RZ ;  /* 0x0000991018027816 */ /* 0x000fc600000000ff */
[----:B------:R-:W4:Y:S04]  /*83020*/  LDL.LU.64 R12, [R1+0x2a8] ;  /* 0x0002a800010c7983 */ /* 0x000f280000300a00 */
[----:B------:R0:W-:Y:S01]  /*83030*/  @P2 STG.E.U8 desc[UR20][R28.64], R24 ;  /* 0x000000181c002986 */ /* 0x0001e2000c101114 */
[----:B------:R-:W-:-:S05]  /*83040*/  IMAD.MOV.U32 R0, RZ, RZ, R2 ;  /* 0x000000ffff007224 */ /* 0x000fca00078e0002 */
[----:B------:R-:W-:-:S05]  /*83050*/  SHF.R.S32.HI R0, RZ, 0x8, R0 ;  /* 0x00000008ff007819 */ /* 0x000fca0000011400 */
[----:B------:R1:W-:Y:S01]  /*83060*/  @P5 STG.E.U8 desc[UR20][R30.64], R0 ;  /* 0x000000001e005986 */ /* 0x0003e2000c101114 */
[----:B0-----:R-:W-:Y:S01]  /*83070*/  ISETP.LT.AND P3, PT, R8, UR6, !P1 ;  /* 0x0000000608007c0c */ /* 0x001fe2000cf61270 */
[----:B------:R-:W0:Y:S01]  /*83080*/  LDCU UR6, c[0x0][0x39c] ;  /* 0x00007380ff0677ac */ /* 0x000e220008000800 */
[----:B---3--:R-:W-:Y:S01]  /*83090*/  ISETP.LT.AND P0, PT, R3, UR5, !P1 ;  /* 0x0000000503007c0c */ /* 0x008fe2000cf01270 */
[----:B------:R-:W3:Y:S01]  /*830a0*/  LDCU UR5, c[0x0][0x39c] ;  /* 0x00007380ff0577ac */ /* 0x000ee20008000800 */
[----:B------:R-:W3:Y:S04]  /*830b0*/  LDL.LU R3, [R1+0x1e5c] ;  /* 0x001e5c0001037983 */ /* 0x000ee80000300800 */
[----:B------:R-:W3:Y:S04]  /*830c0*/  LDL.LU.64 R10, [R1+0x2a0] ;  /* 0x0002a000010a7983 */ /* 0x000ee80000300a00 */
[----:B------:R-:W3:Y:S04]  /*830d0*/  LDL.LU.64 R28, [R1+0x2698] ;  /* 0x00269800011c7983 */ /* 0x000ee80000300a00 */
[----:B------:R-:W3:Y:S04]  /*830e0*/  LDL.LU R6, [R1+0x1e60] ;  /* 0x001e600001067983 */ /* 0x000ee80000300800 */
[----:B-1----:R-:W3:Y:S01]  /*830f0*/  LDL.LU.64 R30, [R1+0x2690] ;  /* 0x00269000011e7983 */ /* 0x002ee20000300a00 */
[----:B--2---:R-:W-:-:S04]  /*83100*/  F2FP.SATFINITE.E5M2.F32.PACK_AB_MERGE_C R26, R27, R26, RZ ;  /* 0x0000001a1b1a723e */ /* 0x004fc800048060ff */
[----:B------:R-:W-:-:S05]  /*83110*/  PRMT R2, R26, 0x9910, RZ ;  /* 0x000099101a027816 */ /* 0x000fca00000000ff */
[----:B------:R-:W-:Y:S01]  /*83120*/  IMAD.MOV.U32 R0, RZ, RZ, R2 ;  /* 0x000000ffff007224 */ /* 0x000fe200078e0002 */
[----:B------:R-:W-:Y:S01]  /*83130*/  ISETP.LT.AND P2, PT, R5, UR4, !P1 ;  /* 0x0000000405007c0c */ /* 0x000fe2000cf41270 */
[----:B-----5:R-:W-:Y:S01]  /*83140*/  @P4 STG.E.U8 desc[UR20][R16.64], R26 ;  /* 0x0000001a10004986 */ /* 0x020fe2000c101114 */
[----:B0-----:R-:W-:Y:S01]  /*83150*/  ISETP.LT.AND P5, PT, R4, UR6, !P1 ;  /* 0x0000000604007c0c */ /* 0x001fe2000cfa1270 */
[----:B------:R-:W4:Y:S01]  /*83160*/  LDCU UR4, c[0x0][0x39c] ;  /* 0x00007380ff0477ac */ /* 0x000f220008000800 */
[----:B------:R-:W-:Y:S01]  /*83170*/  SHF.R.S32.HI R0, RZ, 0x8, R0 ;  /* 0x00000008ff007819 */ /* 0x000fe20000011400 */
[----:B------:R-:W2:Y:S01]  /*83180*/  LDL.LU R5, [R1+0x1e48] ;  /* 0x001e480001057983 */ /* 0x000ea20000300800 */
[----:B------:R-:W0:Y:S03]  /*83190*/  LDCU UR6, c[0x0][0x39c] ;  /* 0x00007380ff0677ac */ /* 0x000e260008000800 */
[----:B------:R-:W5:Y:S04]  /*831a0*/  LDL.LU.64 R8, [R1+0x290] ;  /* 0x0002900001087983 */ /* 0x000f680000300a00 */
[----:B------:R-:W2:Y:S04]  /*831b0*/  LDL.LU R4, [R1+0x1e4c] ;  /* 0x001e4c0001047983 */ /* 0x000ea80000300800 */
[----:B------:R1:W-:Y:S04]  /*831c0*/  @P3 STG.E.U8 desc[UR20][R32.64], R0 ;  /* 0x0000000020003986 */ /* 0x0003e8000c101114 */
[----:B-1----:R-:W2:Y:S01]  /*831d0*/  LDL.LU.64 R32, [R1+0x2688] ;  /* 0x0026880001207983 */ /* 0x002ea20000300a00 */
[----:B----4-:R-:W-:Y:S01]  /*831e0*/  ISETP.LT.AND P3, PT, R7, UR4, !P1 ;  /* 0x0000000407007c0c */ /* 0x010fe2000cf61270 */
[----:B------:R-:W1:Y:S02]  /*831f0*/  LDCU UR4, c[0x0][0x39c] ;  /* 0x00007380ff0477ac */ /* 0x000e640008000800 */
[----:B------:R-:W4:Y:S01]  /*83200*/  LDL.LU R7, [R1+0x1e50] ;  /* 0x001e500001077983 */ /* 0x000f220000300800 */
[----:B---3--:R-:W-:Y:S01]  /*83210*/  ISETP.LT.AND P4, PT, R14, UR5, !P1 ;  /* 0x000000050e007c0c */ /* 0x008fe2000cf81270 */
[----:B------:R-:W3:Y:S01]  /*83220*/  LDCU UR5, c[0x0][0x39c] ;  /* 0x00007380ff0577ac */ /* 0x000ee20008000800 */
[----:B------:R-:W-:-:S04]  /*83230*/  F2FP.SATFINITE.E5M2.F32.PACK_AB_MERGE_C R28, R29, R28, RZ ;  /* 0x0000001c1d1c723e */ /* 0x000fc800048060ff */
[----:B------:R-:W-:-:S05]  /*83240*/  PRMT R2, R28, 0x9910, RZ ;  /* 0x000099101c027816 */ /* 0x000fca00000000ff */
[----:B------:R-:W-:Y:S01]  /*83250*/  IMAD.MOV.U32 R0, RZ, RZ, R2 ;  /* 0x000000ffff007224 */ /* 0x000fe200078e0002 */
[----:B------:R-:W-:-:S04]  /*83260*/  F2FP.SATFINITE.E5M2.F32.PACK_AB_MERGE_C R30, R31, R30, RZ ;  /* 0x0000001e1f1e723e */ /* 0x000fc800048060ff */
[----:B------:R-:W-:Y:S01]  /*83270*/  SHF.R.S32.HI R0, RZ, 0x8, R0 ;  /* 0x00000008ff007819 */ /* 0x000fe20000011400 */
[----:B------:R-:W-:Y:S01]  /*83280*/  @P0 STG.E.U8 desc[UR20][R12.64], R28 ;  /* 0x0000001c0c000986 */ /* 0x000fe2000c101114 */
[----:B------:R-:W-:Y:S01]  /*83290*/  ISETP.LT.AND P0, PT, R3, UR8, !P1 ;  /* 0x0000000803007c0c */ /* 0x000fe2000cf01270 */
[----:B------:R-:W0:Y:S02]  /*832a0*/  LDCU UR8, c[0x0][0x39c] ;  /* 0x00007380ff0877ac */ /* 0x000e240008000800 */
[----:B------:R-:W-:Y:S04]  /*832b0*/  @P2 STG.E.U8 desc[UR20][R10.64], R0 ;  /* 0x000000000a002986 */ /* 0x000fe8000c101114 */
[----:B------:R-:W4:Y:S04]  /*832c0*/  LDL.LU R3, [R1+0x1e38] ;  /* 0x001e380001037983 */ /* 0x000f280000300800 */
[----:B------:R0:W-:Y:S04]  /*832d0*/  @P5 STG.E.U8 desc[UR20][R34.64], R30 ;  /* 0x0000001e22005986 */ /* 0x0001e8000c101114 */
[----:B0-----:R-:W4:Y:S01]  /*832e0*/  LDL.LU.64 R34, [R1+0x2680] ;  /* 0x0026800001227983 */ /* 0x001f220000300a00 */
[----:B------:R-:W-:-:S03]  /*832f0*/  PRMT R2, R30, 0x9910, RZ ;  /* 0x000099101e027816 */ /* 0x000fc600000000ff */
[----:B------:R-:W4:Y:S02]  /*83300*/  LDL.LU.64 R16, [R1+0x558] ;  /* 0x0005580001107983 */ /* 0x000f240000300a00 */
[----:B------:R-:W-:Y:S01]  /*83310*/  IMAD.MOV.U32 R0, RZ, RZ, R2 ;  /* 0x000000ffff007224 */ /* 0x000fe200078e0002 */
[----:B------:R-:W-:Y:S01]  /*83320*/  ISETP.LT.AND P2, PT, R6, UR6, !P1 ;  /* 0x0000000606007c0c */ /* 0x000fe2000cf41270 */
[----:B------:R-:W4:Y:S01]  /*83330*/  LDL.LU R14, [R1+0x1e40] ;  /* 0x001e4000010e7983 */ /* 0x000f220000300800 */
[----:B--2---:R-:W-:-:S03]  /*83340*/  F2FP.SATFINITE.E5M2.F32.PACK_AB_MERGE_C R32, R33, R32, RZ ;  /* 0x000000202120723e */ /* 0x004fc600048060ff */
[----:B------:R-:W2:Y:S01]  /*83350*/  LDL.LU R6, [R1+0x1e44] ;  /* 0x001e440001067983 */ /* 0x000ea20000300800 */
[----:B------:R-:W-:Y:S01]  /*83360*/  SHF.R.S32.HI R0, RZ, 0x8, R0 ;  /* 0x00000008ff007819 */ /* 0x000fe20000011400 */
[----:B------:R-:W4:Y:S02]  /*83370*/  LDCU UR6, c[0x0][0x39c] ;  /* 0x00007380ff0677ac */ /* 0x000f240008000800 */
[----:B------:R-:W2:Y:S04]  /*83380*/  LDL.LU.64 R12, [R1+0x568] ;  /* 0x00056800010c7983 */ /* 0x000ea80000300a00 */
[----:B-----5:R0:W-:Y:S01]  /*83390*/  @P4 STG.E.U8 desc[UR20][R8.64], R0 ;  /* 0x0000000008004986 */ /* 0x0201e2000c101114 */
[----:B-1----:R-:W-:Y:S01]  /*833a0*/  ISETP.LT.AND P4, PT, R4, UR4, !P1 ;  /* 0x0000000404007c0c */ /* 0x002fe2000cf81270 */
[----:B------:R-:W1:Y:S02]  /*833b0*/  LDCU UR4, c[0x0][0x39c] ;  /* 0x00007380ff0477ac */ /* 0x000e640008000800 */
[----:B------:R-:W5:Y:S01]  /*833c0*/  LDL.LU R4, [R1+0x1e28] ;  /* 0x001e280001047983 */ /* 0x000f620000300800 */
[----:B------:R-:W-:-:S03]  /*833d0*/  PRMT R2, R32, 0x9910, RZ ;  /* 0x0000991020027816 */ /* 0x000fc600000000ff */
[----:B------:R-:W5:Y:S04]  /*833e0*/  LDL.LU.64 R10, [R1+0x560] ;  /* 0x00056000010a7983 */ /* 0x000f680000300a00 */
[----:B------:R1:W-:Y:S01]  /*833f0*/  @P3 STG.E.U8 desc[UR20][R36.64], R32 ;  /* 0x0000002024003986 */ /* 0x0003e2000c101114 */
[----:B0-----:R-:W-:-:S03]  /*83400*/  IMAD.MOV.U32 R0, RZ, RZ, R2 ;  /* 0x000000ffff007224 */ /* 0x001fc600078e0002 */
[----:B-1----:R-:W5:Y:S02]  /*83410*/  LDL.LU.64 R36, [R1+0x2678] ;  /* 0x0026780001247983 */ /* 0x002f640000300a00 */
[----:B------:R-:W-:Y:S02]  /*83420*/  SHF.R.S32.HI R0, RZ, 0x8, R0 ;  /* 0x00000008ff007819 */ /* 0x000fe40000011400 */
[----:B---3--:R-:W-:Y:S01]  /*83430*/  ISETP.LT.AND P5, PT, R5, UR5, !P1 ;  /* 0x0000000505007c0c */ /* 0x008fe2000cfa1270 */
[----:B------:R-:W0:Y:S01]  /*83440*/  LDCU UR5, c[0x0][0x39c] ;  /* 0x00007380ff0577ac */ /* 0x000e220008000800 */
[----:B------:R-:W3:Y:S04]  /*83450*/  LDL.LU R5, [R1+0x1e2c] ;  /* 0x001e2c0001057983 */ /* 0x000ee80000300800 */
[----:B------:R1:W-:Y:S04]  /*83460*/  @P0 STG.E.U8 desc[UR20][R38.64], R0 ;  /* 0x0000000026000986 */ /* 0x0003e8000c101114 */
[----:B-1----:R-:W3:Y:S01]  /*83470*/  LDL.LU.64 R38, [R1+0x2670] ;  /* 0x0026700001267983 */ /* 0x002ee20000300a00 */
[----:B----4-:R-:W-:Y:S01]  /*83480*/  ISETP.LT.AND P3, PT, R7, UR6, !P1 ;  /* 0x0000000607007c0c */ /* 0x010fe2000cf61270 */
[----:B------:R-:W2:Y:S02]  /*83490*/  LDCU UR6, c[0x0][0x39c] ;  /* 0x00007380ff0677ac */ /* 0x000ea40008000800 */
[----:B------:R-:W4:Y:S04]  /*834a0*/  LDL.LU R7, [R1+0x1e34] ;  /* 0x001e340001077983 */ /* 0x000f280000300800 */
[----:B------:R-:W4:Y:S01]  /*834b0*/  LDL.LU.64 R8, [R1+0x278] ;  /* 0x0002780001087983 */ /* 0x000f220000300a00 */
[----:B------:R-:W-:-:S04]  /*834c0*/  F2FP.SATFINITE.E5M2.F32.PACK_AB_MERGE_C R34, R35, R34, RZ ;  /* 0x000000222322723e */ /* 0x000fc800048060ff */
[----:B------:R-:W-:-:S05]  /*834d0*/  PRMT R2, R34, 0x9910, RZ ;  /* 0x0000991022027816 */ /* 0x000fca00000000ff */
[----:B------:R-:W-:Y:S01]  /*834e0*/  IMAD.MOV.U32 R0, RZ, RZ, R2 ;  /* 0x000000ffff007224 */ /* 0x000fe200078e0002 */
[----:B0-----:R-:W-:Y:S01]  /*834f0*/  ISETP.LT.AND P0, PT, R3, UR5, !P1 ;  /* 0x0000000503007c0c */ /* 0x001fe2000cf01270 */
[----:B------:R-:W-:Y:S01]  /*83500*/  @P2 STG.E.U8 desc[UR20][R16.64], R34 ;  /* 0x0000002210002986 */ /* 0x000fe2000c101114 */
[----:B------:R-:W0:Y:S02]  /*83510*/  LDCU UR5, c[0x0][0x39c] ;  /* 0x00007380ff0577ac */ /* 0x000e240008000800 */
[----:B------:R-:W-:Y:S01]  /*83520*/  SHF.R.S32.HI R0, RZ, 0x8, R0 ;  /* 0x00000008ff007819 */ /* 0x000fe20000011400 */
[----:B------:R-:W4:Y:S04]  /*83530*/  LDL.LU R3, [R1+0x1e14] ;  /* 0x001e140001037983 */ /* 0x000f280000300800 */
[----:B------:R1:W-:Y:S04]  /*83540*/  @P5 STG.E.U8 desc[UR20][R40.64], R0 ;  /* 0x0000000028005986 */ /* 0x0003e8000c101114 */
[----:B-1----:R-:W4:Y:S01]  /*83550*/  LDL.LU.64 R40, [R1+0x2668] ;  /* 0x0026680001287983 */ /* 0x002f220000300a00 */
[----:B--2---:R-:W-:Y:S01]  /*83560*/  ISETP.LT.AND P5, PT, R6, UR6, !P1 ;  /* 0x0000000606007c0c */ /* 0x004fe2000cfa1270 */
[----:B------:R-:W1:Y:S01]  /*83570*/  LDCU UR6, c[0x0][0x39c] ;  /* 0x00007380ff0677ac */ /* 0x000e620008000800 */
[----:B-----5:R-:W-:Y:S01]  /*83580*/  F2FP.SATFINITE.E5M2.F32.PACK_AB_MERGE_C R36, R37, R36, RZ ;  /* 0x000000242524723e */ /* 0x020fe200048060ff */
[----:B------:R-:W2:Y:S03]  /*83590*/  LDL.LU R6, [R1+0x1e1c] ;  /* 0x001e1c0001067983 */ /* 0x000ea60000300800 */
[----:B------:R-:W-:-:S05]  /*835a0*/  PRMT R2, R36, 0x9910, RZ ;  /* 0x0000991024027816 */ /* 0x000fca00000000ff */
[----:B------:R-:W-:Y:S01]  /*835b0*/  IMAD.MOV.U32 R0, RZ, RZ, R2 ;  /* 0x000000ffff007224 */ /* 0x000fe200078e0002 */
[----:B------:R-:W-:Y:S04]  /*835c0*/  @P4 STG.E.U8 desc[UR20][R12.64], R36 ;  /* 0x000000240c004986 */ /* 0x000fe8000c101114 */
[----:B------:R-:W-:Y:S02]  /*835d0*/  SHF.R.S32.HI R0, RZ, 0x8, R0 ;  /* 0x00000008ff007819 */ /* 0x000fe40000011400 */
[----:B------:R-:W-:Y:S01]  /*835e0*/  ISETP.LT.AND P4, PT, R4, UR8, !P1 ;  /* 0x0000000804007c0c */ /* 0x000fe2000cf81270 */
[----:B------:R-:W5:Y:S01]  /*835f0*/  LDCU UR8, c[0x0][0x39c] ;  /* 0x00007380ff0877ac */ /* 0x000f620008000800 */
[----:B------:R-:W-:Y:S02]  /*83600*/  ISETP.LT.AND P2, PT, R14, UR4, !P1 ;  /* 0x000000040e007c0c */ /* 0x000fe4000cf41270 */
[----:B---3--:R-:W-:Y:S01]  /*83610*/  F2FP.SATFINITE.E5M2.F32.PACK_AB_MERGE_C R38, R39, R38, RZ ;  /* 0x000000262726723e */ /* 0x008fe200048060ff */
[----:B------:R-:W-:Y:S01]  /*83620*/  @P3 STG.E.U8 desc[UR20][R10.64], R0 ;  /* 0x000000000a003986 */ /* 0x000fe2000c101114 */
[----:B0-----:R-:W-:Y:S01]  /*83630*/  ISETP.LT.AND P3, PT, R5, UR5, !P1 ;  /* 0x0000000505007c0c */ /* 0x001fe2000cf61270 */
[----:B------:R-:W4:Y:S02]  /*83640*/  LDCU UR4, c[0x0][0x39c] ;  /* 0x00007380ff0477ac */ /* 0x000f240008000800 */
[----:B------:R-:W3:Y:S01]  /*83650*/  LDL.LU R4, [R1+0x1e24] ;  /* 0x001e240001047983 */ /* 0x000ee20000300800 */
[----:B------:R-:W-:Y:S01]  /*83660*/  PRMT R2, R38, 0x9910, RZ ;  /* 0x0000991026027816 */ /* 0x000fe200000000ff */
[----:B------:R-:W2:Y:S02]  /*83670*/  LDCU UR5, c[0x0][0x39c] ;  /* 0x00007380ff0577ac */ /* 0x000ea40008000800 */
[----:B------:R-:W5:Y:S04]  /*83680*/  LDL.LU.64 R14, [R1+0x260] ;  /* 0x00026000010e7983 */ /* 0x000f680000300a00 */
[----:B------:R-:W5:Y:S04]  /*83690*/  LDL.LU R5, [R1+0x1e08] ;  /* 0x001e080001057983 */ /* 0x000f680000300800 */
[----:B------:R0:W-:Y:S04]  /*836a0*/  @P0 STG.E.U8 desc[UR20][R42.64], R38 ;  /* 0x000000262a000986 */ /* 0x0001e8000c101114 */
[----:B0-----:R-:W5:Y:S01]  /*836b0*/  LDL.LU.64 R42, [R1+0x2660] ;  /* 0x00266000012a7983 */ /* 0x001f620000300a00 */
[----:B------:R-:W-:-:S03]  /*836c0*/  SHF.R.S32.HI R2, RZ, 0x8, R2 ;  /* 0x00000008ff027819 */ /* 0x000fc60000011402 */
[----:B------:R-:W5:Y:S01]  /*836d0*/  LDL.LU R12, [R1+0x1e10] ;  /* 0x001e1000010c7983 */ /* 0x000f620000300800 */
[----:B----4-:R-:W-:Y:S01]  /*836e0*/  ISETP.LT.AND P0, PT, R7, UR4, !P1 ;  /* 0x0000000407007c0c */ /* 0x010fe2000cf01270 */
[----:B------:R-:W3:Y:S02]  /*836f0*/  LDCU UR4, c[0x0][0x39c] ;  /* 0x00007380ff0477ac */ /* 0x000ee40008000800 */
[----:B------:R0:W-:Y:S04]  /*83700*/  @P2 STG.E.U8 desc[UR20][R8.64], R2 ;  /* 0x0000000208002986 */ /* 0x0001e8000c101114 */
[----:B0-----:R-:W4:Y:S01]  /*83710*/  LDL.LU.64 R8, [R1+0x250] ;  /* 0x0002500001087983 */ /* 0x001f220000300a00 */
[----:B-1----:R-:W-:Y:S01]  /*83720*/  ISETP.LT.AND P2, PT, R3, UR6, !P1 ;  /* 0x0000000603007c0c */ /* 0x002fe2000cf41270 */
[----:B------:R-:W0:Y:S02]  /*83730*/  LDCU UR6, c[0x0][0x39c] ;  /* 0x00007380ff0677ac */ /* 0x000e240008000800 */
[----:B------:R-:W4:Y:S04]  /*83740*/  LDL.LU R3, [R1+0x1e0c] ;  /* 0x001e0c0001037983 */ /* 0x000f280000300800 */
[----:B------:R-:W4:Y:S04]  /*83750*/  LDL.LU.64 R10, [R1+0x248] ;  /* 0x00024800010a7983 */ /* 0x000f280000300a00 */
[----:B------:R-:W4:Y:S01]  /*83760*/  LDL.LU R7, [R1+0x1e00] ;  /* 0x001e000001077983 */ /* 0x000f220000300800 */
[----:B------:R-:W-:-:S04]  /*83770*/  F2FP.SATFINITE.E5M2.F32.PACK_AB_MERGE_C R40, R41, R40, RZ ;  /* 0x000000282928723e */ /* 0x000fc800048060ff */
[----:B------:R-:W-:Y:S01]  /*83780*/  PRMT R0, R40, 0x9910, RZ ;  /* 0x0000991028007816 */ /* 0x000fe200000000ff */
[----:B------:R1:W-:Y:S03]  /*83790*/  @P5 STG.E.U8 desc[UR20][R44.64], R40 ;  /* 0x000000282c005986 */ /* 0x0003e6000c101114 */
[----:B------:R-:W-:Y:S01]  /*837a0*/  SHF.R.S32.HI R0, RZ, 0x8, R0 ;  /* 0x00000008ff007819 */ /* 0x000fe20000011400 */
[----:B-1----:R-:W4:Y:S04]  /*837b0*/  LDL.LU.64 R44, [R1+0x2658] ;  /* 0x00265800012c7983 */ /* 0x002f280000300a00 */
[----:B------:R1:W-:Y:S04]  /*837c0*/  @P4 STG.E.U8 desc[UR20][R46.64], R0 ;  /* 0x000000002e004986 */ /* 0x0003e8000c101114 */
[----:B-1----:R-:W4:Y:S01]  /*837d0*/  LDL.LU.64 R46, [R1+0x2650] ;  /* 0x00265000012e7983 */ /* 0x002f220000300a00 */
[----:B--2---:R-:W-:Y:S01]  /*837e0*/  ISETP.LT.AND P5, PT, R6, UR5, !P1 ;  /* 0x0000000506007c0c */ /* 0x004fe2000cfa1270 */
[----:B------:R-:W1:Y:S02]  /*837f0*/  LDCU UR5, c[0x0][0x39c] ;  /* 0x00007380ff0577ac */ /* 0x000e640008000800 */
[----:B------:R-:W2:Y:S01]  /*83800*/  LDL.LU R6, [R1+0x1dfc] ;  /* 0x001dfc0001067983 */ /* 0x000ea20000300800 */
[----:B---3--:R-:W-:Y:S01]  /*83810*/  ISETP.LT.AND P4, PT, R4, UR4, !P1 ;  /* 0x0000000404007c0c */ /* 0x008fe2000cf81270 */
[----:B------:R-:W3:Y:S02]  /*83820*/  LDCU UR4, c[0x0][0x39c] ;  /* 0x00007380ff0477ac */ /* 0x000ee40008000800 */
[----:B------:R-:W2:Y:S01]  /*83830*/  LDL.LU R4, [R1+0x1df8] ;  /* 0x001df80001047983 */ /* 0x000ea20000300800 */
[----:B-----5:R-:W-:-:S04]  /*83840*/  F2FP.SATFINITE.E5M2.F32.PACK_AB_MERGE_C R42, R43, R42, RZ ;  /* 0x0000002a2b2a723e */ /* 0x020fc800048060ff */
[----:B------:R-:W-:-:S04]  /*83850*/  PRMT R2, R42, 0x9910, RZ ;  /* 0x000099102a027816 */ /* 0x000fc800000000ff */
[----:B------:R-:W-:Y:S01]  /*83860*/  SHF.R.S32.HI R2, RZ, 0x8, R2 ;  /* 0x00000008ff027819 */ /* 0x000fe20000011402 */
[----:B------:R-:W-:Y:S04]  /*83870*/  @P3 STG.E.U8 desc[UR20][R14.64], R42 ;  /* 0x0000002a0e003986 */ /* 0x000fe8000c101114 */
[----:B------:R5:W-:Y:S04]  /*83880*/  @P0 STG.E.U8 desc[UR20][R48.64], R2 ;  /* 0x0000000230000986 */ /* 0x000be8000c101114 */
[----:B-----5:R-:W5:Y:S01]  /*83890*/  LDL.LU.64 R48, [R1+0x2648] ;  /* 0x0026480001307983 */ /* 0x020f620000300a00 */
[----:B0-----:R-:W-:Y:S01]  /*838a0*/  ISETP.LT.AND P3, PT, R5, UR6, !P1 ;  /* 0x0000000605007c0c */ /* 0x001fe2000cf61270 */
[----:B------:R-:W2:Y:S02]  /*838b0*/  LDCU UR6, c[0x0][0x39c] ;  /* 0x00007380ff0677ac */ /* 0x000ea40008000800 */
[----:B------:R-:W5:Y:S01]  /*838c0*/  LDL.LU R5, [R1+0x1dec] ;  /* 0x001dec0001057983 */ /* 0x000f620000300800 */
[----:B-1----:R-:W-:Y:S01]  /*838d0*/  ISETP.LT.AND P0, PT, R12, UR5, !P1 ;  /* 0x000000050c007c0c */ /* 0x002fe2000cf01270 */
[----:B------:R-:W0:Y:S01]  /*838e0*/  LDCU UR5, c[0x0][0x39c] ;  /* 0x00007380ff0577ac */ /* 0x000e220008000800 */
[----:B----4-:R-:W-:-:S04]  /*838f0*/  F2FP.SATFINITE.E5M2.F32.PACK_AB_MERGE_C R44, R45, R44, RZ ;  /* 0x0000002c2d2c723e */ /* 0x010fc800048060ff */
[----:B------:R-:W-:-:S04]  /*83900*/  PRMT R0, R44, 0x9910, RZ ;  /* 0x000099102c007816 */ /* 0x000fc800000000ff */
[----:B------:R-:W-:Y:S01]  /*83910*/  SHF.R.S32.HI R0, RZ, 0x8, R0 ;  /* 0x00000008ff007819 */ /* 0x000fe20000011400 */
[----:B------:R1:W-:Y:S01]  /*83920*/  @P2 STG.E.U8 desc[UR20][R8.64], R44 ;  /* 0x0000002c08002986 */ /* 0x0003e2000c101114 */
[----:B------:R-:W-:Y:S01]  /*83930*/  ISETP.LT.AND P2, PT, R3, UR8, !P1 ;  /* 0x0000000803007c0c */ /* 0x000fe2000cf41270 */
[----:B------:R-:W4:Y:S01]  /*83940*/  LDCU UR8, c[0x0][0x39c] ;  /* 0x00007380ff0877ac */ /* 0x000f220008000800 */
[----:B------:R-:W-:Y:S01]  /*83950*/  F2FP.SATFINITE.E5M2.F32.PACK_AB_MERGE_C R46, R47, R46, RZ ;  /* 0x0000002e2f2e723e */ /* 0x000fe200048060ff */
[----:B------:R-:W-:Y:S04]  /*83960*/  @P5 STG.E.U8 desc[UR20][R10.64], R0 ;  /* 0x000000000a005986 */ /* 0x000fe8000c101114 */
[----:B-1----:R-:W4:Y:S01]  /*83970*/  LDL.LU R9, [R1+0x1de8] ;  /* 0x001de80001097983 */ /* 0x002f220000300800 */
[----:B------:R-:W-:-:S03]  /*83980*/  PRMT R3, R46, 0x9910, RZ ;  /* 0x000099102e037816 */ /* 0x000fc600000000ff */
[----:B------:R-:W4:Y:S04]  /*83990*/  LDL.LU R8, [R1+0x1de4] ;  /* 0x001de40001087983 */ /* 0x000f280000300800 */
[----:B------:R1:W-:Y:S01]  /*839a0*/  @P4 STG.E.U8 desc[UR20][R50.64], R46 ;  /* 0x0000002e32004986 */ /* 0x0003e2000c101114 */
[----:B------:R-:W-:-:S03]  /*839b0*/  IMAD.MOV.U32 R2, RZ, RZ, R3 ;  /* 0x000000ffff027224 */ /* 0x000fc600078e0003 */
[----:B-1----:R-:W4:Y:S02]  /*839c0*/  LDL.LU.64 R50, [R1+0x2640] ;  /* 0x0026400001327983 */ /* 0x002f240000300a00 */
[----:B------:R-:W-:Y:S02]  /*839d0*/  SHF.R.S32.HI R2, RZ, 0x8, R2 ;  /* 0x00000008ff027819 */ /* 0x000fe40000011402 */
[----:B---3--:R-:W-:Y:S01]  /*839e0*/  ISETP.LT.AND P5, PT, R7, UR4, !P1 ;  /* 0x0000000407007c0c */ /* 0x008fe2000cfa1270 */
[----:B------:R-:W1:Y:S01]  /*839f0*/  LDCU UR4, c[0x0][0x39c] ;  /* 0x00007380ff0477ac */ /* 0x000e620008000800 */
[----:B------:R-:W3:Y:S04]  /*83a00*/  LDL.LU R7, [R1+0x1ddc] ;  /* 0x001ddc0001077983 */ /* 0x000ee80000300800 */
[----:B------:R0:W-:Y:S04]  /*83a10*/  @P3 STG.E.U8 desc[UR20][R52.64], R2 ;  /* 0x0000000234003986 */ /* 0x0001e8000c101114 */
[----:B0-----:R-:W3:Y:S01]  /*83a20*/  LDL.LU.64 R52, [R1+0x2638] ;  /* 0x0026380001347983 */ /* 0x001ee20000300a00 */
[----:B--2---:R-:W-:Y:S01]  /*83a30*/  ISETP.LT.AND P4, PT, R6, UR6, !P1 ;  /* 0x0000000606007c0c */ /* 0x004fe2000cf81270 */
[----:B------:R-:W4:Y:S02]  /*83a40*/  LDCU UR6, c[0x0][0x39c] ;  /* 0x00007380ff0677ac */ /* 0x000f240008000800 */
[----:B------:R-:W2:Y:S01]  /*83a50*/  LDL.LU R6, [R1+0x1dd8] ;  /* 0x001dd80001067983 */ /* 0x000ea20000300800 */
[----:B------:R-:W-:Y:S01]  /*83a60*/  ISETP.LT.AND P3, PT, R4, UR5, !P1 ;  /* 0x0000000504007c0c */ /* 0x000fe2000cf61270 */
[----:B------:R-:W0:Y:S01]  /*83a70*/  LDCU UR5, c[0x0][0x39c] ;  /* 0x00007380ff0577ac */ /* 0x000e220008000800 */
[----:B-----5:R-:W-:-:S05]  /*83a80*/  F2FP.SATFINITE.E5M2.F32.PACK_AB_MERGE_C R48, R49, R48, RZ ;  /* 0x000000303130723e */ /* 0x020fca00048060ff */
[----:B------:R5:W-:Y:S04]  /*83a90*/  @P0 STG.E.U8 desc[UR20][R54.64], R48 ;  /* 0x0000003036000986 */ /* 0x000be8000c101114 */
[----:B-----5:R-:W5:Y:S04]  /*83aa0*/  LDL.LU.64 R54, [R1+0x2630] ;  /* 0x0026300001367983 */ /* 0x020f680000300a00 */
[----:B------:R-:W2:Y:S01]  /*83ab0*/  LDL.LU R4, [R1+0x1dd4] ;  /* 0x001dd40001047983 */ /* 0x000ea20000300800 */
[----:B------:R-:W-:-:S05]  /*83ac0*/  PRMT R3, R48, 0x9910, RZ ;  /* 0x0000991030037816 */ /* 0x000fca00000000ff */
[----:B------:R-:W-:-:S05]  /*83ad0*/  IMAD.MOV.U32 R0, RZ, RZ, R3 ;  /* 0x000000ffff007224 */ /* 0x000fca00078e0003 */
[----:B------:R-:W-:Y:S02]  /*83ae0*/  SHF.R.S32.HI R0, RZ, 0x8, R0 ;  /* 0x00000008ff007819 */ /* 0x000fe40000011400 */
[----:B-1----:R-:W-:Y:S01]  /*83af0*/  ISETP.LT.AND P0, PT, R5, UR4, !P1 ;  /* 0x0000000405007c0c */ /* 0x002fe2000cf01270 */
[----:B------:R-:W2:Y:S02]  /*83b00*/  LDCU UR4, c[0x0][0x39c] ;  /* 0x00007380ff0477ac */ /* 0x000ea40008000800 */
[----:B------:R1:W-:Y:S04]  /*83b10*/  @P2 STG.E.U8 desc[UR20][R56.64], R0 ;  /* 0x0000000038002986 */ /* 0x0003e8000c101114 */
[----:B-1----:R-:W2:Y:S04]  /*83b20*/  LDL.LU.64 R56, [R1+0x2628] ;  /* 0x0026280001387983 */ /* 0x002ea80000300a00 */
[----:B------:R-:W2:Y:S01]  /*83b30*/  LDL.LU R5, [R1+0x1dc4] ;  /* 0x001dc40001057983 */ /* 0x000ea20000300800 */
[----:B----4-:R-:W-:Y:S01]  /*83b40*/  ISETP.LT.AND P2, PT, R9, UR6, !P1 ;  /* 0x0000000609007c0c */ /* 0x010fe2000cf41270 */
[----:B------:R-:W1:Y:S01]  /*83b50*/  LDCU UR6, c[0x0][0x39c] ;  /* 0x00007380ff0677ac */ /* 0x000e620008000800 */
[----:B------:R-:W-:-:S04]  /*83b60*/  F2FP.SATFINITE.E5M2.F32.PACK_AB_MERGE_C R50, R51, R50, RZ ;  /* 0x000000323332723e */ /* 0x000fc800048060ff */
[----:B------:R-:W-:-:S05]  /*83b70*/  PRMT R3, R50, 0x9910, RZ ;  /* 0x0000991032037816 */ /* 0x000fca00000000ff */
[----:B------:R-:W-:Y:S01]  /*83b80*/  IMAD.MOV.U32 R2, RZ, RZ, R3 ;  /* 0x000000ffff027224 */ /* 0x000fe200078e0003 */
[----:B------:R4:W-:Y:S04]  /*83b90*/  @P5 STG.E.U8 desc[UR20][R58.64], R50 ;  /* 0x000000323a005986 */ /* 0x0009e8000c101114 */
[----:B------:R-:W-:Y:S02]  /*83ba0*/  SHF.R.S32.HI R2, RZ, 0x8, R2 ;  /* 0x00000008ff027819 */ /* 0x000fe40000011402 */
[----:B---3--:R-:W-:Y:S01]  /*83bb0*/  F2FP.SATFINITE.E5M2.F32.PACK_AB_MERGE_C R52, R53, R52, RZ ;  /* 0x000000343534723e */ /* 0x008fe200048060ff */
[----:B----4-:R-:W3:Y:S03]  /*83bc0*/  LDL.LU.64 R58, [R1+0x2620] ;  /* 0x00262000013a7983 */ /* 0x010ee60000300a00 */
[----:B------:R-:W-:Y:S01]  /*83bd0*/  PRMT R3, R52, 0x9910, RZ ;  /* 0x0000991034037816 */ /* 0x000fe200000000ff */
[----:B------:R-:W4:Y:S04]  /*83be0*/  LDL.LU R10, [R1+0x1dc0] ;  /* 0x001dc000010a7983 */ /* 0x000f280000300800 */
[----:B------:R0:W-:Y:S01]  /*83bf0*/  @P4 STG.E.U8 desc[UR20][R60.64], R2 ;  /* 0x000000023c004986 */ /* 0x0001e2000c101114 */
[----:B------:R-:W-:-:S03]  /*83c00*/  IMAD.MOV.U32 R0, RZ, RZ, R3 ;  /* 0x000000ffff007224 */ /* 0x000fc600078e0003 */
[----:B0-----:R-:W4:Y:S04]  /*83c10*/  LDL.LU.64 R60, [R1+0x2618] ;  /* 0x00261800013c7983 */ /* 0x001f280000300a00 */
[----:B------:R-:W4:Y:S01]  /*83c20*/  LDL.LU R9, [R1+0x1dbc] ;  /* 0x001dbc0001097983 */ /* 0x000f220000300800 */
[----:B------:R-:W-:Y:S02]  /*83c30*/  SHF.R.S32.HI R0, RZ, 0x8, R0 ;  /* 0x00000008ff007819 */ /* 0x000fe40000011400 */
[----:B------:R-:W-:Y:S01]  /*83c40*/  ISETP.LT.AND P5, PT, R8, UR5, !P1 ;  /* 0x0000000508007c0c */ /* 0x000fe2000cfa1270 */
[----:B------:R0:W-:Y:S01]  /*83c50*/  @P3 STG.E.U8 desc[UR20][R62.64], R52 ;  /* 0x000000343e003986 */ /* 0x0001e2000c101114 */
[----:B------:R-:W-:Y:S01]  /*83c60*/  ISETP.LT.AND P4, PT, R7, UR8, !P1 ;  /* 0x0000000807007c0c */ /* 0x000fe2000cf81270 */
[----:B------:R-:W2:Y:S01]  /*83c70*/  LDCU UR5, c[0x0][0x39c] ;  /* 0x00007380ff0577ac */ /* 0x000ea20008000800 */
[----:B-----5:R-:W-:Y:S01]  /*83c80*/  F2FP.SATFINITE.E5M2.F32.PACK_AB_MERGE_C R54, R55, R54, RZ ;  /* 0x000000363736723e */ /* 0x020fe200048060ff */
[----:B------:R5:W-:Y:S01]  /*83c90*/  @P0 STG.E.U8 desc[UR20][R64.64], R0 ;  /* 0x0000000040000986 */ /* 0x000be2000c101114 */
[----:B--2---:R-:W-:Y:S01]  /*83ca0*/  ISETP.LT.AND P3, PT, R6, UR4, !P1 ;  /* 0x0000000406007c0c */ /* 0x004fe2000cf61270 */
[----:B------:R-:W4:Y:S02]  /*83cb0*/  LDCU UR8, c[0x0][0x39c] ;  /* 0x00007380ff0877ac */ /* 0x000f240008000800 */
[----:B0-----:R-:W2:Y:S01]  /*83cc0*/  LDL.LU.64 R62, [R1+0x2610] ;  /* 0x00261000013e7983 */ /* 0x001ea20000300a00 */
[----:B-1----:R-:W-:Y:S01]  /*83cd0*/  ISETP.LT.AND P0, PT, R4, UR6, !P1 ;  /* 0x0000000604007c0c */ /* 0x002fe2000cf01270 */
[----:B------:R-:W0:Y:S02]  /*83ce0*/  LDCU UR4, c[0x0][0x39c] ;  /* 0x00007380ff0477ac */ /* 0x000e240008000800 */
[----:B------:R-:W2:Y:S01]  /*83cf0*/  LDL.LU R8, [R1+0x1dac] ;  /* 0x001dac0001087983 */ /* 0x000ea20000300800 */
[----:B------:R-:W-:Y:S01]  /*83d00*/  PRMT R3, R54, 0x9910, RZ ;  /* 0x0000991036037816 */ /* 0x000fe200000000ff */
[----:B------:R-:W1:Y:S02]  /*83d10*/  LDCU UR6, c[0x0][0x39c] ;  /* 0x00007380ff0677ac */ /* 0x000e640008000800 */
[----:B------:R-:W1:Y:S04]  /*83d20*/  LDL.LU R7, [R1+0x1b9c] ;  /* 0x001b9c0001077983 */ /* 0x000e680000300800 */
[----:B-----5:R-:W5:Y:S04]  /*83d30*/  LDL.LU.64 R64, [R1+0x2608] ;  /* 0x0026080001407983 */ /* 0x020f680000300a00 */
[----:B------:R-:W5:Y:S04]  /*83d40*/  LDL.LU R6, [R1+0x1b7c] ;  /* 0x001b7c0001067983 */ /* 0x000f680000300800 */
[----:B------:R0:W-:Y:S04]  /*83d50*/  @P2 STG.E.U8 desc[UR20][R66.64], R54 ;  /* 0x0000003642002986 */ /* 0x0001e8000c101114 */
[----:B0-----:R-:W5:Y:S04]  /*83d60*/  LDL.LU.64 R66, [R1+0x2600] ;  /* 0x0026000001427983 */ /* 0x001f680000300a00 */
[----:B------:R-:W5:Y:S04]  /*83d70*/  LDL.LU R4, [R1+0x1b60] ;  /* 0x001b600001047983 */ /* 0x000f680000300800 */
[----:B------:R-:W5:Y:S01]  /*83d80*/  LDL.LU R2, [R1+0x1b40] ;  /* 0x001b400001027983 */ /* 0x000f620000300800 */
[----:B------:R-:W-:-:S02]  /*83d90*/  SHF.R.S32.HI R3, RZ, 0x8, R3 ;  /* 0x00000008ff037819 */ /* 0x000fc40000011403 */
[----:B------:R-:W-:Y:S02]  /*83da0*/  F2FP.SATFINITE.E5M2.F32.PACK_AB_MERGE_C R57, R57, R56, RZ ;  /* 0x000000383939723e */ /* 0x000fe400048060ff */
[----:B------:R-:W-:Y:S01]  /*83db0*/  ISETP.LT.AND P2, PT, R5, UR5, !P1 ;  /* 0x0000000505007c0c */ /* 0x000fe2000cf41270 */
[----:B------:R0:W-:Y:S01]  /*83dc0*/  @P5 STG.E.U8 desc[UR20][R92.64], R3 ;  /* 0x000000035c005986 */ /* 0x0001e2000c101114 */
[----:B------:R-:W2:Y:S03]  /*83dd0*/  LDCU UR5, c[0x0][0x39c] ;  /* 0x00007380ff0577ac */ /* 0x000ea60008000800 */
[----:B------:R-:W-:Y:S01]  /*83de0*/  @P4 STG.E.U8 desc[UR20][R90.64], R57 ;  /* 0x000000395a004986 */ /* 0x000fe2000c101114 */
[----:B------:R-:W-:-:S04]  /*83df0*/  PRMT R5, R57, 0x9910, RZ ;  /* 0x0000991039057816 */ /* 0x000fc800000000ff */
[----:B------:R-:W-:-:S05]  /*83e00*/  SHF.R.S32.HI R5, RZ, 0x8, R5 ;  /* 0x00000008ff057819 */ /* 0x000fca0000011405 */
[----:B------:R0:W-:Y:S01]  /*83e10*/  @P3 STG.E.U8 desc[UR20][R88.64], R5 ;  /* 0x0000000558003986 */ /* 0x0001e2000c101114 */
[----:B---3--:R-:W-:Y:S02]  /*83e20*/  F2FP.SATFINITE.E5M2.F32.PACK_AB_MERGE_C R59, R59, R58, RZ ;  /* 0x0000003a3b3b723e */ /* 0x008fe400048060ff */
[----:B----4-:R-:W-:Y:S01]  /*83e30*/  ISETP.LT.AND P5, PT, R10, UR8, !P1 ;  /* 0x000000080a007c0c */ /* 0x010fe2000cfa1270 */
[----:B------:R-:W5:Y:S01]  /*83e40*/  LDCU UR8, c[0x0][0x39c] ;  /* 0x00007380ff0877ac */ /* 0x000f620008000800 */
[----:B------:R-:W-:-:S05]  /*83e50*/  PRMT R0, R59, 0x9910, RZ ;  /* 0x000099103b007816 */ /* 0x000fca00000000ff */
[----:B0-----:R-:W-:Y:S01]  /*83e60*/  IMAD.MOV.U32 R3, RZ, RZ, R0 ;  /* 0x000000ffff037224 */ /* 0x001fe200078e0000 */
[----:B------:R-:W-:Y:S01]  /*83e70*/  ISETP.LT.AND P4, PT, R9, UR4, !P1 ;  /* 0x0000000409007c0c */ /* 0x000fe2000cf81270 */
[----:B------:R-:W0:Y:S03]  /*83e80*/  LDCU UR4, c[0x0][0x39c] ;  /* 0x00007380ff0477ac */ /* 0x000e260008000800 */
[----:B------:R-:W-:Y:S02]  /*83e90*/  SHF.R.S32.HI R3, RZ, 0x8, R3 ;  /* 0x00000008ff037819 */ /* 0x000fe40000011403 */
[----:B------:R-:W-:Y:S01]  /*83ea0*/  F2FP.SATFINITE.E5M2.F32.PACK_AB_MERGE_C R61, R61, R60, RZ ;  /* 0x0000003c3d3d723e */ /* 0x000fe200048060ff */
[----:B------:R-:W-:Y:S04]  /*83eb0*/  @P0 STG.E.U8 desc[UR20][R86.64], R59 ;  /* 0x0000003b56000986 */ /* 0x000fe8000c101114 */
[----:B------:R3:W-:Y:S04]  /*83ec0*/  @P2 STG.E.U8 desc[UR20][R84.64], R3 ;  /* 0x0000000354002986 */ /* 0x0007e8000c101114 */
[----:B------:R-:W-:Y:S01]  /*83ed0*/  @P5 STG.E.U8 desc[UR20][R82.64], R61 ;  /* 0x0000003d52005986 */ /* 0x000fe2000c101114 */
[----:B--2---:R-:W-:-:S02]  /*83ee0*/  ISETP.LT.AND P3, PT, R8, UR5, !P1 ;  /* 0x0000000508007c0c */ /* 0x004fc4000cf61270 */
[----:B-1----:R-:W-:Y:S02]  /*83ef0*/  ISETP.LT.AND P0, PT, R7, UR6, !P1 ;  /* 0x0000000607007c0c */ /* 0x002fe4000cf01270 */
[----:B-----5:R-:W-:Y:S02]  /*83f00*/  ISETP.LT.AND P2, PT, R6, UR8, !P1 ;  /* 0x0000000806007c0c */ /* 0x020fe4000cf41270 */
[----:B------:R-:W-:Y:S02]  /*83f10*/  ISETP.LT.AND P5, PT, R4, UR9, !P1 ;  /* 0x0000000904007c0c */ /* 0x000fe4000cfa1270 */
[----:B0-----:R-:W-:Y:S02]  /*83f20*/  ISETP.LT.AND P1, PT, R2, UR4, !P1 ;  /* 0x0000000402007c0c */ /* 0x001fe4000cf21270 */
[----:B------:R-:W2:Y:S01]  /*83f30*/  LDL.LU R2, [R1+0x828] ;  /* 0x0008280001027983 */ /* 0x000ea20000300800 */
[----:B------:R-:W-:Y:S02]  /*83f40*/  PRMT R0, R61, 0x9910, RZ ;  /* 0x000099103d007816 */ /* 0x000fe400000000ff */
[----:B------:R-:W-:-:S03]  /*83f50*/  F2FP.SATFINITE.E5M2.F32.PACK_AB_MERGE_C R63, R63, R62, RZ ;  /* 0x0000003e3f3f723e */ /* 0x000fc600048060ff */
[----:B------:R-:W-:Y:S01]  /*83f60*/  IMAD.MOV.U32 R5, RZ, RZ, R0 ;  /* 0x000000ffff057224 */ /* 0x000fe200078e0000 */
[----:B------:R-:W-:Y:S02]  /*83f70*/  PRMT R0, R63, 0x9910, RZ ;  /* 0x000099103f007816 */ /* 0x000fe400000000ff */
[----:B------:R-:W-:Y:S02]  /*83f80*/  F2FP.SATFINITE.E5M2.F32.PACK_AB_MERGE_C R65, R65, R64, RZ ;  /* 0x000000404141723e */ /* 0x000fe400048060ff */
[----:B------:R-:W-:Y:S01]  /*83f90*/  F2FP.SATFINITE.E5M2.F32.PACK_AB_MERGE_C R67, R67, R66, RZ ;  /* 0x000000424343723e */ /* 0x000fe200048060ff */
[----:B---3--:R-:W-:Y:S01]  /*83fa0*/  IMAD.MOV.U32 R3, RZ, RZ, R0 ;  /* 0x000000ffff037224 */ /* 0x008fe200078e0000 */
[----:B------:R-:W-:Y:S02]  /*83fb0*/  SHF.R.S32.HI R5, RZ, 0x8, R5 ;  /* 0x00000008ff057819 */ /* 0x000fe40000011405 */
[----:B------:R-:W-:Y:S02]  /*83fc0*/  PRMT R7, R65, 0x9910, RZ ;  /* 0x0000991041077816 */ /* 0x000fe400000000ff */
[----:B------:R-:W-:-:S02]  /*83fd0*/  SHF.R.S32.HI R3, RZ, 0x8, R3 ;  /* 0x00000008ff037819 */ /* 0x000fc40000011403 */
[----:B------:R-:W-:Y:S01]  /*83fe0*/  PRMT R0, R67, 0x9910, RZ ;  /* 0x0000991043007816 */ /* 0x000fe200000000ff */
[----:B------:R0:W-:Y:S01]  /*83ff0*/  @P4 STG.E.U8 desc[UR20][R80.64], R5 ;  /* 0x0000000550004986 */ /* 0x0001e2000c101114 */
[----:B------:R-:W-:-:S03]  /*84000*/  SHF.R.S32.HI R7, RZ, 0x8, R7 ;  /* 0x00000008ff077819 */ /* 0x000fc60000011407 */
[----:B------:R1:W-:Y:S04]  /*84010*/  @P3 STG.E.U8 desc[UR20][R78.64], R63 ;  /* 0x0000003f4e003986 */ /* 0x0003e8000c101114 */
[----:B------:R1:W-:Y:S01]  /*84020*/  @P0 STG.E.U8 desc[UR20][R76.64], R3 ;  /* 0x000000034c000986 */ /* 0x0003e2000c101114 */
[----:B0-----:R-:W-:-:S03]  /*84030*/  SHF.R.S32.HI R5, RZ, 0x8, R0 ;  /* 0x00000008ff057819 */ /* 0x001fc60000011400 */
[----:B------:R1:W-:Y:S04]  /*84040*/  @P2 STG.E.U8 desc[UR20][R74.64], R65 ;  /* 0x000000414a002986 */ /* 0x0003e8000c101114 */
[----:B------:R1:W-:Y:S04]  /*84050*/  @P5 STG.E.U8 desc[UR20][R72.64], R7 ;  /* 0x0000000748005986 */ /* 0x0003e8000c101114 */
[----:B------:R1:W-:Y:S01]  /*84060*/  @P1 STG.E.U8 desc[UR20][R68.64], R67 ;  /* 0x0000004344001986 */ /* 0x0003e2000c101114 */
[----:B--2---:R-:W-:-:S13]  /*84070*/  ISETP.NE.AND P6, PT, R2, RZ, PT ;  /* 0x000000ff0200720c */ /* 0x004fda0003fc5270 */
[----:B------:R1:W-:Y:S01]  /*84080*/  @P6 STG.E.U8 desc[UR20][R70.64], R5 ;  /* 0x0000000546006986 */ /* 0x0003e2000c101114 */
[----:B------:R-:W-:Y:S06]  /*84090*/  BAR.SYNC.DEFER_BLOCKING 0x0 ;  /* 0x0000000000007b1d */ /* 0x000fec0000010000 */
[----:B------:R-:W-:Y:S05]  /*840a0*/  BRA.U UP0, `(.L_x_13) ;  /* 0x0000000100a07547 */ /* 0x000fea000b800000 */
[----:B------:R-:W0:Y:S01]  /*840b0*/  S2UR UR5, SR_CgaCtaId ;  /* 0x00000000000579c3 */ /* 0x000e220000008800 */
[----:B------:R-:W-:Y:S01]  /*840c0*/  NOP ;  /* 0x0000000000007918 */ /* 0x000fe20000000000 */
[----:B------:R-:W-:Y:S01]  /*840d0*/  UMOV UR4, 0x50 ;  /* 0x0000005000047882 */ /* 0x000fe20000000000 */
[----:B------:R-:W-:Y:S02]  /*840e0*/  IMAD.U32 R0, RZ, RZ, UR7 ;  /* 0x00000007ff007e24 */ /* 0x000fe4000f8e00ff */
[----:B-1----:R-:W-:Y:S02]  /*840f0*/  IMAD.MOV.U32 R3, RZ, RZ, 0xffff ;  /* 0x0000ffffff037424 */ /* 0x002fe400078e00ff */
[----:B------:R-:W-:Y:S01]  /*84100*/  IMAD.MOV.U32 R7, RZ, RZ, 0x1 ;  /* 0x00000001ff077424 */ /* 0x000fe200078e00ff */
[----:B------:R-:W-:-:S04]  /*84110*/  LOP3.LUT R0, R0, 0xffff, RZ, 0xc0, !PT ;  /* 0x0000ffff00007812 */ /* 0x000fc800078ec0ff */
[----:B------:R-:W-:-:S05]  /*84120*/  SHF.R.U32.HI R0, RZ, 0x5, R0 ;  /* 0x00000005ff007819 */ /* 0x000fca0000011600 */
[----:B------:R-:W-:Y:S01]  /*84130*/  VIADD R2, R0, 0x10 ;  /* 0x0000001000027836 */ /* 0x000fe20000000000 */
[----:B------:R-:W-:Y:S01]  /*84140*/  SHF.L.U32 R0, R3, R0, RZ ;  /* 0x0000000003007219 */ /* 0x000fe200000006ff */
[----:B0-----:R-:W-:-:S03]  /*84150*/  ULEA UR6, UR5, UR4, 0x18 ;  /* 0x0000000405067291 */ /* 0x001fc6000f8ec0ff */
[----:B------:R-:W-:-:S04]  /*84160*/  SHF.L.U32 R3, R7, R2, RZ ;  /* 0x0000000207037219 */ /* 0x000fc800000006ff */
[----:B------:R-:W-:Y:S02]  /*84170*/  LOP3.LUT R0, R3, R0, RZ, 0xfc, !PT ;  /* 0x0000000003007212 */ /* 0x000fe400078efcff */
[----:B------:R-:W0:Y:S02]  /*84180*/  LDS R5, [UR6] ;  /* 0x00000006ff057984 */ /* 0x000e240008000800 */
[C---:B------:R-:W-:Y:S02]  /*84190*/  LOP3.LUT R2, R0.reuse, 0xffff, RZ, 0xc0, !PT ;  /* 0x0000ffff00027812 */ /* 0x040fe400078ec0ff */
[----:B0-----:R-:W-:-:S04]  /*841a0*/  LOP3.LUT R3, R0, 0xffff, R5, 0x80, !PT ;  /* 0x0000ffff00037812 */ /* 0x001fc800078e8005 */
[----:B------:R-:W-:-:S13]  /*841b0*/  ISETP.NE.AND P0, PT, R3, R2, PT ;  /* 0x000000020300720c */ /* 0x000fda0003f05270 */
[----:B------:R-:W-:Y:S05]  /*841c0*/  @P0 BRA `(.L_x_14) ;  /* 0x0000000000500947 */ /* 0x000fea0003800000 */
[----:B------:R-:W-:Y:S02]  /*841d0*/  SHF.R.U32.HI R5, RZ, 0x10, R5 ;  /* 0x00000010ff057819 */ /* 0x000fe40000011605 */
[----:B------:R-:W-:-:S04]  /*841e0*/  SHF.R.U32.HI R2, RZ, 0x10, R0 ;  /* 0x00000010ff027819 */ /* 0x000fc80000011600 */
[----:B------:R-:W-:-:S04]  /*841f0*/  LOP3.LUT R5, R5, R2, RZ, 0xc0, !PT ;  /* 0x0000000205057212 */ /* 0x000fc800078ec0ff */
[----:B------:R-:W-:-:S13]  /*84200*/  ISETP.NE.AND P0, PT, R5, R2, PT ;  /* 0x000000020500720c */ /* 0x000fda0003f05270 */
[----:B------:R-:W-:Y:S05]  /*84210*/  @P0 BRA `(.L_x_15) ;  /* 0x0000000000300947 */ /* 0x000fea0003800000 */
[----:B------:R-:W-:Y:S01]  /*84220*/  R2UR UR4, R0 ;  /* 0x00000000000472ca */ /* 0x000fe200000e0000 */
[----:B------:R-:W-:Y:S01]  /*84230*/  VOTEU.ANY UR5, UPT, PT ;  /* 0x0000000000057886 */ /* 0x000fe200038e0100 */
[----:B------:R-:W0:Y:S01]  /*84240*/  S2R R0, SR_LANEID ;  /* 0x0000000000007919 */ /* 0x000e220000000000 */
[----:B------:R-:W-:-:S10]  /*84250*/  UFLO.U32 UR5, UR5 ;  /* 0x00000005000572bd */ /* 0x000fd400080e0000 */
[----:B------:R-:W-:-:S06]  /*84260*/  ULOP3.LUT UR4, URZ, UR4, URZ, 0x33, !UPT ;  /* 0x00000004ff047292 */ /* 0x000fcc000f8e33ff */
[----:B------:R-:W-:-:S04]  /*84270*/  IMAD.U32 R2, RZ, RZ, UR4 ;  /* 0x00000004ff027e24 */ /* 0x000fc8000f8e00ff */
[----:B------:R-:W1:Y:S02]  /*84280*/  REDUX UR7, R2 ;  /* 0x00000000020773c4 */ /* 0x000e640000000000 */
[----:B------:R2:W-:Y:S01]  /*84290*/  UTCATOMSWS.AND URZ, UR4 ;  /* 0x0000000400ff79e3 */ /* 0x0005e20008000000 */
[----:B0-----:R-:W-:Y:S01]  /*842a0*/  ISETP.EQ.U32.AND P0, PT, R0, UR5, PT ;  /* 0x0000000500007c0c */ /* 0x001fe2000bf02070 */
[----:B-1----:R-:W-:-:S12]  /*842b0*/  IMAD.U32 R0, RZ, RZ, UR7 ;  /* 0x00000007ff007e24 */ /* 0x002fd8000f8e00ff */
[----:B------:R2:W-:Y:S01]  /*842c0*/  @P0 ATOMS.AND RZ, [UR6], R0 ;  /* 0x00000000ffff098c */ /* 0x0005e2000a800006 */
[----:B------:R-:W-:Y:S05]  /*842d0*/  BRA `(.L_x_13) ;  /* 0x0000000000147947 */ /* 0x000fea0003800000 */
.L_x_15:
[----:B------:R-:W-:-:S07]  /*842e0*/  MOV R2, 0x84300 ;  /* 0x0008430000027802 */ /* 0x000fce0000000f00 */
[----:B------:R-:W-:Y:S05]  /*842f0*/  CALL.REL.NOINC `($__internal_0_$__cuda_sm10x_tcgen05_guardrail_trap_col_being_dealloced_not_returned_by_alloc) ;  /* 0x00000000002c7944 */ /* 0x000fea0003c00000 */
[----:B------:R-:W-:Y:S05]  /*84300*/  BRA `(.L_x_13) ;  /* 0x0000000000087947 */ /* 0x000fea0003800000 */
.L_x_14:
[----:B------:R-:W-:-:S07]  /*84310*/  MOV R2, 0x84330 ;  /* 0x0008433000027802 */ /* 0x000fce0000000f00 */
[----:B------:R-:W-:Y:S05]  /*84320*/  CALL.REL.NOINC `($__internal_2_$__cuda_sm10x_tcgen05_guardrail_trap_unallocated_columns_being_dealloced) ;  /* 0x0000000000387944 */ /* 0x000fea0003c00000 */
.L_x_13:
[----:B------:R-:W-:Y:S01]  /*84330*/  NOP ;  /* 0x0000000000007918 */ /* 0x000fe20000000000 */
[----:B--2---:R-:W-:Y:S05]  /*84340*/  EXIT ;  /* 0x000000000000794d */ /* 0x004fea0003800000 */
.L_x_8:
[----:B------:R-:W0:Y:S02]  /*84350*/  SYNCS.PHASECHK.TRANS64.TRYWAIT P0, [UR10], R12 ;  /* 0x0000000cff0075a7 */ /* 0x000e24000800110a */
[----:B0-----:R-:W-:Y:S05]  /*84360*/  @!P0 BRA `(.L_x_8) ;  /* 0xfffffffc00f88947 */ /* 0x001fea000383ffff */
[----:B------:R-:W-:Y:S05]  /*84370*/  BRA `(.L_x_16) ;  /* 0xfffffc18004c7947 */ /* 0x000fea000383ffff */
.L_x_12:
[----:B------:R-:W1:Y:S02]  /*84380*/  SYNCS.PHASECHK.TRANS64.TRYWAIT P0, [UR10], R8 ;  /* 0x00000008ff0075a7 */ /* 0x000e64000800110a */
[----:B-1----:R-:W-:Y:S05]  /*84390*/  @!P0 BRA `(.L_x_12) ;  /* 0xfffffffc00f88947 */ /* 0x002fea000383ffff */
[----:B------:R-:W-:Y:S05]  /*843a0*/  BRA `(.L_x_11) ;  /* 0xfffffe8000407947 */ /* 0x000fea000383ffff */
        .weak           $__internal_0_$__cuda_sm10x_tcgen05_guardrail_trap_col_being_dealloced_not_returned_by_alloc
        .type           $__internal_0_$__cuda_sm10x_tcgen05_guardrail_trap_col_being_dealloced_not_returned_by_alloc,@function
        .size           $__internal_0_$__cuda_sm10x_tcgen05_guardrail_trap_col_being_dealloced_not_returned_by_alloc,($__internal_1_$__cuda_sm10x_tcgen05_guardrail_trap_phase_invalid_during_alloc - $__internal_0_$__cuda_sm10x_tcgen05_guardrail_trap_col_being_dealloced_not_returned_by_alloc)
$__internal_0_$__cuda_sm10x_tcgen05_guardrail_trap_col_being_dealloced_not_returned_by_alloc:
[----:B------:R-:W-:Y:S05]  /*843b0*/  BPT.TRAP 0x1 ;  /* 0x000000040000795c */ /* 0x000fea0000300000 */
[----:B------:R-:W-:-:S04]  /*843c0*/  IMAD.MOV.U32 R3, RZ, RZ, 0x0 ;  /* 0x00000000ff037424 */ /* 0x000fc800078e00ff */
[----:B------:R-:W-:Y:S05]  /*843d0*/  RET.REL.NODEC R2 `(matmul_kernel) ;  /* 0xfffff7bc02087950 */ /* 0x000fea0003c3ffff */
        .weak           $__internal_1_$__cuda_sm10x_tcgen05_guardrail_trap_phase_invalid_during_alloc
        .type           $__internal_1_$__cuda_sm10x_tcgen05_guardrail_trap_phase_invalid_during_alloc,@function
        .size           $__internal_1_$__cuda_sm10x_tcgen05_guardrail_trap_phase_invalid_during_alloc,($__internal_2_$__cuda_sm10x_tcgen05_guardrail_trap_unallocated_columns_being_dealloced - $__internal_1_$__cuda_sm10x_tcgen05_guardrail_trap_phase_invalid_during_alloc)
$__internal_1_$__cuda_sm10x_tcgen05_guardrail_trap_phase_invalid_during_alloc:
[----:B------:R-:W-:Y:S05]  /*843e0*/  BPT.TRAP 0x1 ;  /* 0x000000040000795c */ /* 0x000fea0000300000 */
[----:B------:R-:W-:-:S04]  /*843f0*/  IMAD.MOV.U32 R5, RZ, RZ, 0x0 ;  /* 0x00000000ff057424 */ /* 0x000fc800078e00ff */
[----:B------:R-:W-:Y:S05]  /*84400*/  RET.REL.NODEC R4 `(matmul_kernel) ;  /* 0xfffff7b804fc7950 */ /* 0x000fea0003c3ffff */
        .weak           $__internal_2_$__cuda_sm10x_tcgen05_guardrail_trap_unallocated_columns_being_dealloced
        .type           $__internal_2_$__cuda_sm10x_tcgen05_guardrail_trap_unallocated_columns_being_dealloced,@function
        .size           $__internal_2_$__cuda_sm10x_tcgen05_guardrail_trap_unallocated_columns_being_dealloced,(.L_x_20 - $__internal_2_$__cuda_sm10x_tcgen05_guardrail_trap_unallocated_columns_being_dealloced)
$__internal_2_$__cuda_sm10x_tcgen05_guardrail_trap_unallocated_columns_being_dealloced:
[----:B------:R-:W-:Y:S05]  /*84410*/  BPT.TRAP 0x1 ;  /* 0x000000040000795c */ /* 0x000fea0000300000 */
[----:B------:R-:W-:-:S04]  /*84420*/  IMAD.MOV.U32 R3, RZ, RZ, 0x0 ;  /* 0x00000000ff037424 */ /* 0x000fc800078e00ff */
[----:B------:R-:W-:Y:S05]  /*84430*/  RET.REL.NODEC R2 `(matmul_kernel) ;  /* 0xfffff7b802f07950 */ /* 0x000fea0003c3ffff */
.L_x_17:
[----:B------:R-:W-:-:S00]  /*84440*/  BRA `(.L_x_17) ;  /* 0xfffffffc00fc7947 */ /* 0x000fc0000383ffff */
[----:B------:R-:W-:-:S00]  /*84450*/  NOP ;  /* 0x0000000000007918 */ /* 0x000fc00000000000 */
        /* <DEDUP_REMOVED lines=10> */
.L_x_20:


//--------------------- .nv.shared.matmul_kernel  --------------------------
	.section	.nv.shared.matmul_kernel,"aw",@nobits
	.sectionflags	@""
	.align	16
	.zero		1024


//--------------------- .nv.shared.reserved.0     --------------------------
	.section	.nv.shared.reserved.0,"aw",@nobits
	.align	8
	.weak		__nv_reservedSMEM_offset_0_alias
	.size		__nv_reservedSMEM_offset_0_alias, 0, 64
	.other		__nv_reservedSMEM_offset_0_alias,@"STO_CUDA_RESERVED_SHARED STV_DEFAULT"
__nv_reservedSMEM_offset_0_alias:
	.zero		0
.nv.shared.reserved.0:
	.zero		64
	.weak		__nv_reservedSMEM_allocation_phase
	.type		__nv_reservedSMEM_allocation_phase,@object
	.size		__nv_reservedSMEM_allocation_phase,(.L_0 - __nv_reservedSMEM_allocation_phase)
__nv_reservedSMEM_allocation_phase:
	.zero		1
.L_0:
	.zero		7
	.weak		__nv_reservedSMEM_devtool_atexit_pc
	.type		__nv_reservedSMEM_devtool_atexit_pc,@object
	.size		__nv_reservedSMEM_devtool_atexit_pc,(__nv_reservedSMEM_allocation_mask - __nv_reservedSMEM_devtool_atexit_pc)
__nv_reservedSMEM_devtool_atexit_pc:
	.zero		8
	.weak		__nv_reservedSMEM_allocation_mask
	.type		__nv_reservedSMEM_allocation_mask,@object
	.size		__nv_reservedSMEM_allocation_mask,(.L_2 - __nv_reservedSMEM_allocation_mask)
__nv_reservedSMEM_allocation_mask:
	.zero		4
.L_2:


//--------------------- .nv.constant0.matmul_kernel --------------------------
	.section	.nv.constant0.matmul_kernel,"a",@progbits
	.sectionflags	@""
	.align	4
.nv.constant0.matmul_kernel:
	.zero		976


//--------------------- SYMBOLS --------------------------

	.type		.nv.reservedSmem.offset0,@object
	.size		.nv.reservedSmem.offset0,0x4
	.type		.nv.reservedSmem.cap,@object
	.size		.nv.reservedSmem.cap,0x4
